//
// Generated by NVIDIA NVVM Compiler
//
// Compiler Build ID: CL-36424714
// Cuda compilation tools, release 13.0, V13.0.88
// Based on NVVM 20.0.0
//

.version 9.0
.target sm_100
.address_size 64

.func  (.param .b32 func_retval0) _Z4lessIiEbRKT_S2_
(
	.param .b64 _Z4lessIiEbRKT_S2__param_0,
	.param .b64 _Z4lessIiEbRKT_S2__param_1
)
;
.func  (.param .b32 func_retval0) _Z7greaterIiEbRKT_S2_
(
	.param .b64 _Z7greaterIiEbRKT_S2__param_0,
	.param .b64 _Z7greaterIiEbRKT_S2__param_1
)
;
.func  (.param .b32 func_retval0) _Z10less_equalIiEbRKT_S2_
(
	.param .b64 _Z10less_equalIiEbRKT_S2__param_0,
	.param .b64 _Z10less_equalIiEbRKT_S2__param_1
)
;
.func  (.param .b32 func_retval0) _Z13greater_equalIiEbRKT_S2_
(
	.param .b64 _Z13greater_equalIiEbRKT_S2__param_0,
	.param .b64 _Z13greater_equalIiEbRKT_S2__param_1
)
;
.func  (.param .b32 func_retval0) _Z5equalIiEbRKT_S2_
(
	.param .b64 _Z5equalIiEbRKT_S2__param_0,
	.param .b64 _Z5equalIiEbRKT_S2__param_1
)
;
.func  (.param .b32 func_retval0) _Z9not_equalIiEbRKT_S2_
(
	.param .b64 _Z9not_equalIiEbRKT_S2__param_0,
	.param .b64 _Z9not_equalIiEbRKT_S2__param_1
)
;
.func  (.param .b32 func_retval0) _Z4lessIlEbRKT_S2_
(
	.param .b64 _Z4lessIlEbRKT_S2__param_0,
	.param .b64 _Z4lessIlEbRKT_S2__param_1
)
;
.func  (.param .b32 func_retval0) _Z7greaterIlEbRKT_S2_
(
	.param .b64 _Z7greaterIlEbRKT_S2__param_0,
	.param .b64 _Z7greaterIlEbRKT_S2__param_1
)
;
.func  (.param .b32 func_retval0) _Z10less_equalIlEbRKT_S2_
(
	.param .b64 _Z10less_equalIlEbRKT_S2__param_0,
	.param .b64 _Z10less_equalIlEbRKT_S2__param_1
)
;
.func  (.param .b32 func_retval0) _Z13greater_equalIlEbRKT_S2_
(
	.param .b64 _Z13greater_equalIlEbRKT_S2__param_0,
	.param .b64 _Z13greater_equalIlEbRKT_S2__param_1
)
;
.func  (.param .b32 func_retval0) _Z5equalIlEbRKT_S2_
(
	.param .b64 _Z5equalIlEbRKT_S2__param_0,
	.param .b64 _Z5equalIlEbRKT_S2__param_1
)
;
.func  (.param .b32 func_retval0) _Z9not_equalIlEbRKT_S2_
(
	.param .b64 _Z9not_equalIlEbRKT_S2__param_0,
	.param .b64 _Z9not_equalIlEbRKT_S2__param_1
)
;
.func  (.param .b32 func_retval0) _Z4lessIfEbRKT_S2_
(
	.param .b64 _Z4lessIfEbRKT_S2__param_0,
	.param .b64 _Z4lessIfEbRKT_S2__param_1
)
;
.func  (.param .b32 func_retval0) _Z7greaterIfEbRKT_S2_
(
	.param .b64 _Z7greaterIfEbRKT_S2__param_0,
	.param .b64 _Z7greaterIfEbRKT_S2__param_1
)
;
.func  (.param .b32 func_retval0) _Z10less_equalIfEbRKT_S2_
(
	.param .b64 _Z10less_equalIfEbRKT_S2__param_0,
	.param .b64 _Z10less_equalIfEbRKT_S2__param_1
)
;
.func  (.param .b32 func_retval0) _Z13greater_equalIfEbRKT_S2_
(
	.param .b64 _Z13greater_equalIfEbRKT_S2__param_0,
	.param .b64 _Z13greater_equalIfEbRKT_S2__param_1
)
;
.func  (.param .b32 func_retval0) _Z5equalIfEbRKT_S2_
(
	.param .b64 _Z5equalIfEbRKT_S2__param_0,
	.param .b64 _Z5equalIfEbRKT_S2__param_1
)
;
.func  (.param .b32 func_retval0) _Z9not_equalIfEbRKT_S2_
(
	.param .b64 _Z9not_equalIfEbRKT_S2__param_0,
	.param .b64 _Z9not_equalIfEbRKT_S2__param_1
)
;
.func  (.param .b32 func_retval0) _Z4lessIdEbRKT_S2_
(
	.param .b64 _Z4lessIdEbRKT_S2__param_0,
	.param .b64 _Z4lessIdEbRKT_S2__param_1
)
;
.func  (.param .b32 func_retval0) _Z7greaterIdEbRKT_S2_
(
	.param .b64 _Z7greaterIdEbRKT_S2__param_0,
	.param .b64 _Z7greaterIdEbRKT_S2__param_1
)
;
.func  (.param .b32 func_retval0) _Z10less_equalIdEbRKT_S2_
(
	.param .b64 _Z10less_equalIdEbRKT_S2__param_0,
	.param .b64 _Z10less_equalIdEbRKT_S2__param_1
)
;
.func  (.param .b32 func_retval0) _Z13greater_equalIdEbRKT_S2_
(
	.param .b64 _Z13greater_equalIdEbRKT_S2__param_0,
	.param .b64 _Z13greater_equalIdEbRKT_S2__param_1
)
;
.func  (.param .b32 func_retval0) _Z5equalIdEbRKT_S2_
(
	.param .b64 _Z5equalIdEbRKT_S2__param_0,
	.param .b64 _Z5equalIdEbRKT_S2__param_1
)
;
.func  (.param .b32 func_retval0) _Z9not_equalIdEbRKT_S2_
(
	.param .b64 _Z9not_equalIdEbRKT_S2__param_0,
	.param .b64 _Z9not_equalIdEbRKT_S2__param_1
)
;
.global .align 8 .u64 func_i[6] = {_Z4lessIiEbRKT_S2_, _Z7greaterIiEbRKT_S2_, _Z10less_equalIiEbRKT_S2_, _Z13greater_equalIiEbRKT_S2_, _Z5equalIiEbRKT_S2_, _Z9not_equalIiEbRKT_S2_};
.global .align 8 .u64 func_l[6] = {_Z4lessIlEbRKT_S2_, _Z7greaterIlEbRKT_S2_, _Z10less_equalIlEbRKT_S2_, _Z13greater_equalIlEbRKT_S2_, _Z5equalIlEbRKT_S2_, _Z9not_equalIlEbRKT_S2_};
.global .align 8 .u64 func_f[6] = {_Z4lessIfEbRKT_S2_, _Z7greaterIfEbRKT_S2_, _Z10less_equalIfEbRKT_S2_, _Z13greater_equalIfEbRKT_S2_, _Z5equalIfEbRKT_S2_, _Z9not_equalIfEbRKT_S2_};
.global .align 8 .u64 func_d[6] = {_Z4lessIdEbRKT_S2_, _Z7greaterIdEbRKT_S2_, _Z10less_equalIdEbRKT_S2_, _Z13greater_equalIdEbRKT_S2_, _Z5equalIdEbRKT_S2_, _Z9not_equalIdEbRKT_S2_};

.func  (.param .b32 func_retval0) _Z4lessIiEbRKT_S2_(
	.param .b64 _Z4lessIiEbRKT_S2__param_0,
	.param .b64 _Z4lessIiEbRKT_S2__param_1
)
{
	.reg .pred 	%p<2>;
	.reg .b32 	%r<4>;
	.reg .b64 	%rd<3>;

	ld.param.u64 	%rd1, [_Z4lessIiEbRKT_S2__param_0];
	ld.param.u64 	%rd2, [_Z4lessIiEbRKT_S2__param_1];
	ld.u32 	%r1, [%rd1];
	ld.u32 	%r2, [%rd2];
	setp.lt.s32 	%p1, %r1, %r2;
	selp.u32 	%r3, 1, 0, %p1;
	st.param.b32 	[func_retval0], %r3;
	ret;

}
.func  (.param .b32 func_retval0) _Z7greaterIiEbRKT_S2_(
	.param .b64 _Z7greaterIiEbRKT_S2__param_0,
	.param .b64 _Z7greaterIiEbRKT_S2__param_1
)
{
	.reg .pred 	%p<2>;
	.reg .b32 	%r<4>;
	.reg .b64 	%rd<3>;

	ld.param.u64 	%rd1, [_Z7greaterIiEbRKT_S2__param_0];
	ld.param.u64 	%rd2, [_Z7greaterIiEbRKT_S2__param_1];
	ld.u32 	%r1, [%rd1];
	ld.u32 	%r2, [%rd2];
	setp.gt.s32 	%p1, %r1, %r2;
	selp.u32 	%r3, 1, 0, %p1;
	st.param.b32 	[func_retval0], %r3;
	ret;

}
.func  (.param .b32 func_retval0) _Z10less_equalIiEbRKT_S2_(
	.param .b64 _Z10less_equalIiEbRKT_S2__param_0,
	.param .b64 _Z10less_equalIiEbRKT_S2__param_1
)
{
	.reg .pred 	%p<2>;
	.reg .b32 	%r<4>;
	.reg .b64 	%rd<3>;

	ld.param.u64 	%rd1, [_Z10less_equalIiEbRKT_S2__param_0];
	ld.param.u64 	%rd2, [_Z10less_equalIiEbRKT_S2__param_1];
	ld.u32 	%r1, [%rd1];
	ld.u32 	%r2, [%rd2];
	setp.le.s32 	%p1, %r1, %r2;
	selp.u32 	%r3, 1, 0, %p1;
	st.param.b32 	[func_retval0], %r3;
	ret;

}
.func  (.param .b32 func_retval0) _Z13greater_equalIiEbRKT_S2_(
	.param .b64 _Z13greater_equalIiEbRKT_S2__param_0,
	.param .b64 _Z13greater_equalIiEbRKT_S2__param_1
)
{
	.reg .pred 	%p<2>;
	.reg .b32 	%r<4>;
	.reg .b64 	%rd<3>;

	ld.param.u64 	%rd1, [_Z13greater_equalIiEbRKT_S2__param_0];
	ld.param.u64 	%rd2, [_Z13greater_equalIiEbRKT_S2__param_1];
	ld.u32 	%r1, [%rd1];
	ld.u32 	%r2, [%rd2];
	setp.ge.s32 	%p1, %r1, %r2;
	selp.u32 	%r3, 1, 0, %p1;
	st.param.b32 	[func_retval0], %r3;
	ret;

}
.func  (.param .b32 func_retval0) _Z5equalIiEbRKT_S2_(
	.param .b64 _Z5equalIiEbRKT_S2__param_0,
	.param .b64 _Z5equalIiEbRKT_S2__param_1
)
{
	.reg .pred 	%p<2>;
	.reg .b32 	%r<4>;
	.reg .b64 	%rd<3>;

	ld.param.u64 	%rd1, [_Z5equalIiEbRKT_S2__param_0];
	ld.param.u64 	%rd2, [_Z5equalIiEbRKT_S2__param_1];
	ld.u32 	%r1, [%rd1];
	ld.u32 	%r2, [%rd2];
	setp.eq.s32 	%p1, %r1, %r2;
	selp.u32 	%r3, 1, 0, %p1;
	st.param.b32 	[func_retval0], %r3;
	ret;

}
.func  (.param .b32 func_retval0) _Z9not_equalIiEbRKT_S2_(
	.param .b64 _Z9not_equalIiEbRKT_S2__param_0,
	.param .b64 _Z9not_equalIiEbRKT_S2__param_1
)
{
	.reg .pred 	%p<2>;
	.reg .b32 	%r<4>;
	.reg .b64 	%rd<3>;

	ld.param.u64 	%rd1, [_Z9not_equalIiEbRKT_S2__param_0];
	ld.param.u64 	%rd2, [_Z9not_equalIiEbRKT_S2__param_1];
	ld.u32 	%r1, [%rd1];
	ld.u32 	%r2, [%rd2];
	setp.ne.s32 	%p1, %r1, %r2;
	selp.u32 	%r3, 1, 0, %p1;
	st.param.b32 	[func_retval0], %r3;
	ret;

}
.func  (.param .b32 func_retval0) _Z4lessIlEbRKT_S2_(
	.param .b64 _Z4lessIlEbRKT_S2__param_0,
	.param .b64 _Z4lessIlEbRKT_S2__param_1
)
{
	.reg .pred 	%p<2>;
	.reg .b32 	%r<2>;
	.reg .b64 	%rd<5>;

	ld.param.u64 	%rd1, [_Z4lessIlEbRKT_S2__param_0];
	ld.param.u64 	%rd2, [_Z4lessIlEbRKT_S2__param_1];
	ld.u64 	%rd3, [%rd1];
	ld.u64 	%rd4, [%rd2];
	setp.lt.s64 	%p1, %rd3, %rd4;
	selp.u32 	%r1, 1, 0, %p1;
	st.param.b32 	[func_retval0], %r1;
	ret;

}
.func  (.param .b32 func_retval0) _Z7greaterIlEbRKT_S2_(
	.param .b64 _Z7greaterIlEbRKT_S2__param_0,
	.param .b64 _Z7greaterIlEbRKT_S2__param_1
)
{
	.reg .pred 	%p<2>;
	.reg .b32 	%r<2>;
	.reg .b64 	%rd<5>;

	ld.param.u64 	%rd1, [_Z7greaterIlEbRKT_S2__param_0];
	ld.param.u64 	%rd2, [_Z7greaterIlEbRKT_S2__param_1];
	ld.u64 	%rd3, [%rd1];
	ld.u64 	%rd4, [%rd2];
	setp.gt.s64 	%p1, %rd3, %rd4;
	selp.u32 	%r1, 1, 0, %p1;
	st.param.b32 	[func_retval0], %r1;
	ret;

}
.func  (.param .b32 func_retval0) _Z10less_equalIlEbRKT_S2_(
	.param .b64 _Z10less_equalIlEbRKT_S2__param_0,
	.param .b64 _Z10less_equalIlEbRKT_S2__param_1
)
{
	.reg .pred 	%p<2>;
	.reg .b32 	%r<2>;
	.reg .b64 	%rd<5>;

	ld.param.u64 	%rd1, [_Z10less_equalIlEbRKT_S2__param_0];
	ld.param.u64 	%rd2, [_Z10less_equalIlEbRKT_S2__param_1];
	ld.u64 	%rd3, [%rd1];
	ld.u64 	%rd4, [%rd2];
	setp.le.s64 	%p1, %rd3, %rd4;
	selp.u32 	%r1, 1, 0, %p1;
	st.param.b32 	[func_retval0], %r1;
	ret;

}
.func  (.param .b32 func_retval0) _Z13greater_equalIlEbRKT_S2_(
	.param .b64 _Z13greater_equalIlEbRKT_S2__param_0,
	.param .b64 _Z13greater_equalIlEbRKT_S2__param_1
)
{
	.reg .pred 	%p<2>;
	.reg .b32 	%r<2>;
	.reg .b64 	%rd<5>;

	ld.param.u64 	%rd1, [_Z13greater_equalIlEbRKT_S2__param_0];
	ld.param.u64 	%rd2, [_Z13greater_equalIlEbRKT_S2__param_1];
	ld.u64 	%rd3, [%rd1];
	ld.u64 	%rd4, [%rd2];
	setp.ge.s64 	%p1, %rd3, %rd4;
	selp.u32 	%r1, 1, 0, %p1;
	st.param.b32 	[func_retval0], %r1;
	ret;

}
.func  (.param .b32 func_retval0) _Z5equalIlEbRKT_S2_(
	.param .b64 _Z5equalIlEbRKT_S2__param_0,
	.param .b64 _Z5equalIlEbRKT_S2__param_1
)
{
	.reg .pred 	%p<2>;
	.reg .b32 	%r<2>;
	.reg .b64 	%rd<5>;

	ld.param.u64 	%rd1, [_Z5equalIlEbRKT_S2__param_0];
	ld.param.u64 	%rd2, [_Z5equalIlEbRKT_S2__param_1];
	ld.u64 	%rd3, [%rd1];
	ld.u64 	%rd4, [%rd2];
	setp.eq.s64 	%p1, %rd3, %rd4;
	selp.u32 	%r1, 1, 0, %p1;
	st.param.b32 	[func_retval0], %r1;
	ret;

}
.func  (.param .b32 func_retval0) _Z9not_equalIlEbRKT_S2_(
	.param .b64 _Z9not_equalIlEbRKT_S2__param_0,
	.param .b64 _Z9not_equalIlEbRKT_S2__param_1
)
{
	.reg .pred 	%p<2>;
	.reg .b32 	%r<2>;
	.reg .b64 	%rd<5>;

	ld.param.u64 	%rd1, [_Z9not_equalIlEbRKT_S2__param_0];
	ld.param.u64 	%rd2, [_Z9not_equalIlEbRKT_S2__param_1];
	ld.u64 	%rd3, [%rd1];
	ld.u64 	%rd4, [%rd2];
	setp.ne.s64 	%p1, %rd3, %rd4;
	selp.u32 	%r1, 1, 0, %p1;
	st.param.b32 	[func_retval0], %r1;
	ret;

}
.func  (.param .b32 func_retval0) _Z4lessIfEbRKT_S2_(
	.param .b64 _Z4lessIfEbRKT_S2__param_0,
	.param .b64 _Z4lessIfEbRKT_S2__param_1
)
{
	.reg .pred 	%p<2>;
	.reg .b32 	%r<2>;
	.reg .b32 	%f<3>;
	.reg .b64 	%rd<3>;

	ld.param.u64 	%rd1, [_Z4lessIfEbRKT_S2__param_0];
	ld.param.u64 	%rd2, [_Z4lessIfEbRKT_S2__param_1];
	ld.f32 	%f1, [%rd1];
	ld.f32 	%f2, [%rd2];
	setp.lt.f32 	%p1, %f1, %f2;
	selp.u32 	%r1, 1, 0, %p1;
	st.param.b32 	[func_retval0], %r1;
	ret;

}
.func  (.param .b32 func_retval0) _Z7greaterIfEbRKT_S2_(
	.param .b64 _Z7greaterIfEbRKT_S2__param_0,
	.param .b64 _Z7greaterIfEbRKT_S2__param_1
)
{
	.reg .pred 	%p<2>;
	.reg .b32 	%r<2>;
	.reg .b32 	%f<3>;
	.reg .b64 	%rd<3>;

	ld.param.u64 	%rd1, [_Z7greaterIfEbRKT_S2__param_0];
	ld.param.u64 	%rd2, [_Z7greaterIfEbRKT_S2__param_1];
	ld.f32 	%f1, [%rd1];
	ld.f32 	%f2, [%rd2];
	setp.gt.f32 	%p1, %f1, %f2;
	selp.u32 	%r1, 1, 0, %p1;
	st.param.b32 	[func_retval0], %r1;
	ret;

}
.func  (.param .b32 func_retval0) _Z10less_equalIfEbRKT_S2_(
	.param .b64 _Z10less_equalIfEbRKT_S2__param_0,
	.param .b64 _Z10less_equalIfEbRKT_S2__param_1
)
{
	.reg .pred 	%p<2>;
	.reg .b32 	%r<2>;
	.reg .b32 	%f<3>;
	.reg .b64 	%rd<3>;

	ld.param.u64 	%rd1, [_Z10less_equalIfEbRKT_S2__param_0];
	ld.param.u64 	%rd2, [_Z10less_equalIfEbRKT_S2__param_1];
	ld.f32 	%f1, [%rd1];
	ld.f32 	%f2, [%rd2];
	setp.le.f32 	%p1, %f1, %f2;
	selp.u32 	%r1, 1, 0, %p1;
	st.param.b32 	[func_retval0], %r1;
	ret;

}
.func  (.param .b32 func_retval0) _Z13greater_equalIfEbRKT_S2_(
	.param .b64 _Z13greater_equalIfEbRKT_S2__param_0,
	.param .b64 _Z13greater_equalIfEbRKT_S2__param_1
)
{
	.reg .pred 	%p<2>;
	.reg .b32 	%r<2>;
	.reg .b32 	%f<3>;
	.reg .b64 	%rd<3>;

	ld.param.u64 	%rd1, [_Z13greater_equalIfEbRKT_S2__param_0];
	ld.param.u64 	%rd2, [_Z13greater_equalIfEbRKT_S2__param_1];
	ld.f32 	%f1, [%rd1];
	ld.f32 	%f2, [%rd2];
	setp.ge.f32 	%p1, %f1, %f2;
	selp.u32 	%r1, 1, 0, %p1;
	st.param.b32 	[func_retval0], %r1;
	ret;

}
.func  (.param .b32 func_retval0) _Z5equalIfEbRKT_S2_(
	.param .b64 _Z5equalIfEbRKT_S2__param_0,
	.param .b64 _Z5equalIfEbRKT_S2__param_1
)
{
	.reg .pred 	%p<2>;
	.reg .b32 	%r<2>;
	.reg .b32 	%f<3>;
	.reg .b64 	%rd<3>;

	ld.param.u64 	%rd1, [_Z5equalIfEbRKT_S2__param_0];
	ld.param.u64 	%rd2, [_Z5equalIfEbRKT_S2__param_1];
	ld.f32 	%f1, [%rd1];
	ld.f32 	%f2, [%rd2];
	setp.eq.f32 	%p1, %f1, %f2;
	selp.u32 	%r1, 1, 0, %p1;
	st.param.b32 	[func_retval0], %r1;
	ret;

}
.func  (.param .b32 func_retval0) _Z9not_equalIfEbRKT_S2_(
	.param .b64 _Z9not_equalIfEbRKT_S2__param_0,
	.param .b64 _Z9not_equalIfEbRKT_S2__param_1
)
{
	.reg .pred 	%p<2>;
	.reg .b32 	%r<2>;
	.reg .b32 	%f<3>;
	.reg .b64 	%rd<3>;

	ld.param.u64 	%rd1, [_Z9not_equalIfEbRKT_S2__param_0];
	ld.param.u64 	%rd2, [_Z9not_equalIfEbRKT_S2__param_1];
	ld.f32 	%f1, [%rd1];
	ld.f32 	%f2, [%rd2];
	setp.neu.f32 	%p1, %f1, %f2;
	selp.u32 	%r1, 1, 0, %p1;
	st.param.b32 	[func_retval0], %r1;
	ret;

}
.func  (.param .b32 func_retval0) _Z4lessIdEbRKT_S2_(
	.param .b64 _Z4lessIdEbRKT_S2__param_0,
	.param .b64 _Z4lessIdEbRKT_S2__param_1
)
{
	.reg .pred 	%p<2>;
	.reg .b32 	%r<2>;
	.reg .b64 	%rd<3>;
	.reg .b64 	%fd<3>;

	ld.param.u64 	%rd1, [_Z4lessIdEbRKT_S2__param_0];
	ld.param.u64 	%rd2, [_Z4lessIdEbRKT_S2__param_1];
	ld.f64 	%fd1, [%rd1];
	ld.f64 	%fd2, [%rd2];
	setp.lt.f64 	%p1, %fd1, %fd2;
	selp.u32 	%r1, 1, 0, %p1;
	st.param.b32 	[func_retval0], %r1;
	ret;

}
.func  (.param .b32 func_retval0) _Z7greaterIdEbRKT_S2_(
	.param .b64 _Z7greaterIdEbRKT_S2__param_0,
	.param .b64 _Z7greaterIdEbRKT_S2__param_1
)
{
	.reg .pred 	%p<2>;
	.reg .b32 	%r<2>;
	.reg .b64 	%rd<3>;
	.reg .b64 	%fd<3>;

	ld.param.u64 	%rd1, [_Z7greaterIdEbRKT_S2__param_0];
	ld.param.u64 	%rd2, [_Z7greaterIdEbRKT_S2__param_1];
	ld.f64 	%fd1, [%rd1];
	ld.f64 	%fd2, [%rd2];
	setp.gt.f64 	%p1, %fd1, %fd2;
	selp.u32 	%r1, 1, 0, %p1;
	st.param.b32 	[func_retval0], %r1;
	ret;

}
.func  (.param .b32 func_retval0) _Z10less_equalIdEbRKT_S2_(
	.param .b64 _Z10less_equalIdEbRKT_S2__param_0,
	.param .b64 _Z10less_equalIdEbRKT_S2__param_1
)
{
	.reg .pred 	%p<2>;
	.reg .b32 	%r<2>;
	.reg .b64 	%rd<3>;
	.reg .b64 	%fd<3>;

	ld.param.u64 	%rd1, [_Z10less_equalIdEbRKT_S2__param_0];
	ld.param.u64 	%rd2, [_Z10less_equalIdEbRKT_S2__param_1];
	ld.f64 	%fd1, [%rd1];
	ld.f64 	%fd2, [%rd2];
	setp.le.f64 	%p1, %fd1, %fd2;
	selp.u32 	%r1, 1, 0, %p1;
	st.param.b32 	[func_retval0], %r1;
	ret;

}
.func  (.param .b32 func_retval0) _Z13greater_equalIdEbRKT_S2_(
	.param .b64 _Z13greater_equalIdEbRKT_S2__param_0,
	.param .b64 _Z13greater_equalIdEbRKT_S2__param_1
)
{
	.reg .pred 	%p<2>;
	.reg .b32 	%r<2>;
	.reg .b64 	%rd<3>;
	.reg .b64 	%fd<3>;

	ld.param.u64 	%rd1, [_Z13greater_equalIdEbRKT_S2__param_0];
	ld.param.u64 	%rd2, [_Z13greater_equalIdEbRKT_S2__param_1];
	ld.f64 	%fd1, [%rd1];
	ld.f64 	%fd2, [%rd2];
	setp.ge.f64 	%p1, %fd1, %fd2;
	selp.u32 	%r1, 1, 0, %p1;
	st.param.b32 	[func_retval0], %r1;
	ret;

}
.func  (.param .b32 func_retval0) _Z5equalIdEbRKT_S2_(
	.param .b64 _Z5equalIdEbRKT_S2__param_0,
	.param .b64 _Z5equalIdEbRKT_S2__param_1
)
{
	.reg .pred 	%p<2>;
	.reg .b32 	%r<2>;
	.reg .b64 	%rd<3>;
	.reg .b64 	%fd<3>;

	ld.param.u64 	%rd1, [_Z5equalIdEbRKT_S2__param_0];
	ld.param.u64 	%rd2, [_Z5equalIdEbRKT_S2__param_1];
	ld.f64 	%fd1, [%rd1];
	ld.f64 	%fd2, [%rd2];
	setp.eq.f64 	%p1, %fd1, %fd2;
	selp.u32 	%r1, 1, 0, %p1;
	st.param.b32 	[func_retval0], %r1;
	ret;

}
.func  (.param .b32 func_retval0) _Z9not_equalIdEbRKT_S2_(
	.param .b64 _Z9not_equalIdEbRKT_S2__param_0,
	.param .b64 _Z9not_equalIdEbRKT_S2__param_1
)
{
	.reg .pred 	%p<2>;
	.reg .b32 	%r<2>;
	.reg .b64 	%rd<3>;
	.reg .b64 	%fd<3>;

	ld.param.u64 	%rd1, [_Z9not_equalIdEbRKT_S2__param_0];
	ld.param.u64 	%rd2, [_Z9not_equalIdEbRKT_S2__param_1];
	ld.f64 	%fd1, [%rd1];
	ld.f64 	%fd2, [%rd2];
	setp.neu.f64 	%p1, %fd1, %fd2;
	selp.u32 	%r1, 1, 0, %p1;
	st.param.b32 	[func_retval0], %r1;
	ret;

}
	// .globl	_cupy_boolrelextrema_1D_int32
.visible .entry _cupy_boolrelextrema_1D_int32(
	.param .u32 _cupy_boolrelextrema_1D_int32_param_0,
	.param .u32 _cupy_boolrelextrema_1D_int32_param_1,
	.param .u8 _cupy_boolrelextrema_1D_int32_param_2,
	.param .u32 _cupy_boolrelextrema_1D_int32_param_3,
	.param .u64 .ptr .align 1 _cupy_boolrelextrema_1D_int32_param_4,
	.param .u64 .ptr .align 1 _cupy_boolrelextrema_1D_int32_param_5
)
.maxntid 512
{
	.local .align 4 .b8 	__local_depot24[4];
	.reg .b64 	%SP;
	.reg .b64 	%SPL;
	.reg .pred 	%p<79>;
	.reg .b16 	%rs<111>;
	.reg .b32 	%r<181>;
	.reg .b64 	%rd<85>;

	mov.u64 	%SPL, __local_depot24;
	cvta.local.u64 	%SP, %SPL;
	ld.param.u32 	%r22, [_cupy_boolrelextrema_1D_int32_param_0];
	ld.param.u32 	%r23, [_cupy_boolrelextrema_1D_int32_param_1];
	ld.param.s8 	%rs17, [_cupy_boolrelextrema_1D_int32_param_2];
	ld.param.u32 	%r24, [_cupy_boolrelextrema_1D_int32_param_3];
	ld.param.u64 	%rd5, [_cupy_boolrelextrema_1D_int32_param_4];
	ld.param.u64 	%rd6, [_cupy_boolrelextrema_1D_int32_param_5];
	cvta.to.global.u64 	%rd1, %rd6;
	cvta.to.global.u64 	%rd2, %rd5;
	add.u64 	%rd7, %SP, 0;
	add.u64 	%rd3, %SPL, 0;
	mul.wide.s32 	%rd8, %r24, 8;
	mov.u64 	%rd9, func_i;
	add.s64 	%rd10, %rd9, %rd8;
	ld.global.nc.u64 	%rd4, [%rd10];
	mov.u32 	%r25, %ctaid.x;
	mov.u32 	%r26, %ntid.x;
	mov.u32 	%r27, %tid.x;
	mad.lo.s32 	%r174, %r25, %r26, %r27;
	mov.u32 	%r28, %nctaid.x;
	mul.lo.s32 	%r2, %r26, %r28;
	setp.ge.s32 	%p1, %r174, %r22;
	@%p1 bra 	$L__BB24_22;
	setp.gt.s32 	%p2, %r23, 0;
	add.s32 	%r3, %r22, -1;
	@%p2 bra 	$L__BB24_3;
$L__BB24_2:
	cvt.s64.s32 	%rd83, %r174;
	add.s64 	%rd84, %rd1, %rd83;
	mov.b16 	%rs102, 1;
	st.global.u8 	[%rd84], %rs102;
	add.s32 	%r174, %r174, %r2;
	setp.lt.s32 	%p78, %r174, %r22;
	@%p78 bra 	$L__BB24_2;
	bra.uni 	$L__BB24_22;
$L__BB24_3:
	setp.eq.s16 	%p3, %rs17, 0;
	@%p3 bra 	$L__BB24_13;
	and.b32  	%r6, %r23, 3;
	and.b32  	%r7, %r23, 2147483644;
$L__BB24_5:
	setp.lt.u32 	%p4, %r23, 4;
	mul.wide.s32 	%rd11, %r174, 4;
	add.s64 	%rd12, %rd2, %rd11;
	ld.global.u32 	%r30, [%rd12];
	st.local.u32 	[%rd3], %r30;
	mov.b16 	%rs110, 1;
	mov.b32 	%r180, 1;
	@%p4 bra 	$L__BB24_8;
	mov.b16 	%rs110, 1;
	mov.b32 	%r180, 1;
$L__BB24_7:
	add.s32 	%r32, %r180, %r174;
	sub.s32 	%r33, %r174, %r180;
	setp.lt.s32 	%p5, %r32, %r22;
	selp.b32 	%r34, %r32, %r3, %p5;
	max.s32 	%r35, %r33, 0;
	mul.wide.s32 	%rd13, %r34, 4;
	add.s64 	%rd14, %rd5, %rd13;
	{ // callseq 0, 0
	.param .b64 param0;
	st.param.b64 	[param0], %rd7;
	.param .b64 param1;
	st.param.b64 	[param1], %rd14;
	.param .b32 retval0;
	prototype_0 : .callprototype (.param .b32 _) _ (.param .b64 _, .param .b64 _);
	call (retval0), 
	%rd4, 
	(
	param0, 
	param1
	)
	, prototype_0;
	ld.param.b32 	%r36, [retval0];
	} // callseq 0
	cvt.u16.u32 	%rs21, %r36;
	and.b16  	%rs22, %rs21, %rs110;
	and.b16  	%rs23, %rs22, 255;
	setp.ne.s16 	%p6, %rs23, 0;
	mul.wide.u32 	%rd16, %r35, 4;
	add.s64 	%rd17, %rd5, %rd16;
	{ // callseq 1, 0
	.param .b64 param0;
	st.param.b64 	[param0], %rd7;
	.param .b64 param1;
	st.param.b64 	[param1], %rd17;
	.param .b32 retval0;
	prototype_1 : .callprototype (.param .b32 _) _ (.param .b64 _, .param .b64 _);
	call (retval0), 
	%rd4, 
	(
	param0, 
	param1
	)
	, prototype_1;
	ld.param.b32 	%r38, [retval0];
	} // callseq 1
	cvt.u16.u32 	%rs24, %r38;
	and.b16  	%rs26, %rs24, 1;
	setp.eq.b16 	%p7, %rs26, 1;
	and.pred  	%p8, %p6, %p7;
	not.b32 	%r40, %r180;
	add.s32 	%r41, %r32, 1;
	add.s32 	%r42, %r174, %r40;
	setp.lt.s32 	%p9, %r41, %r22;
	selp.b32 	%r43, %r41, %r3, %p9;
	max.s32 	%r44, %r42, 0;
	mul.wide.s32 	%rd18, %r43, 4;
	add.s64 	%rd19, %rd5, %rd18;
	{ // callseq 2, 0
	.param .b64 param0;
	st.param.b64 	[param0], %rd7;
	.param .b64 param1;
	st.param.b64 	[param1], %rd19;
	.param .b32 retval0;
	prototype_2 : .callprototype (.param .b32 _) _ (.param .b64 _, .param .b64 _);
	call (retval0), 
	%rd4, 
	(
	param0, 
	param1
	)
	, prototype_2;
	ld.param.b32 	%r45, [retval0];
	} // callseq 2
	cvt.u16.u32 	%rs27, %r45;
	and.b16  	%rs29, %rs27, 1;
	setp.eq.b16 	%p10, %rs29, 1;
	and.pred  	%p11, %p8, %p10;
	mul.wide.u32 	%rd20, %r44, 4;
	add.s64 	%rd21, %rd5, %rd20;
	{ // callseq 3, 0
	.param .b64 param0;
	st.param.b64 	[param0], %rd7;
	.param .b64 param1;
	st.param.b64 	[param1], %rd21;
	.param .b32 retval0;
	prototype_3 : .callprototype (.param .b32 _) _ (.param .b64 _, .param .b64 _);
	call (retval0), 
	%rd4, 
	(
	param0, 
	param1
	)
	, prototype_3;
	ld.param.b32 	%r47, [retval0];
	} // callseq 3
	cvt.u16.u32 	%rs30, %r47;
	and.b16  	%rs32, %rs30, 1;
	setp.eq.b16 	%p12, %rs32, 1;
	and.pred  	%p13, %p11, %p12;
	add.s32 	%r49, %r32, 2;
	add.s32 	%r50, %r33, -2;
	setp.lt.s32 	%p14, %r49, %r22;
	selp.b32 	%r51, %r49, %r3, %p14;
	max.s32 	%r52, %r50, 0;
	mul.wide.s32 	%rd22, %r51, 4;
	add.s64 	%rd23, %rd5, %rd22;
	{ // callseq 4, 0
	.param .b64 param0;
	st.param.b64 	[param0], %rd7;
	.param .b64 param1;
	st.param.b64 	[param1], %rd23;
	.param .b32 retval0;
	prototype_4 : .callprototype (.param .b32 _) _ (.param .b64 _, .param .b64 _);
	call (retval0), 
	%rd4, 
	(
	param0, 
	param1
	)
	, prototype_4;
	ld.param.b32 	%r53, [retval0];
	} // callseq 4
	cvt.u16.u32 	%rs33, %r53;
	and.b16  	%rs35, %rs33, 1;
	setp.eq.b16 	%p15, %rs35, 1;
	and.pred  	%p16, %p13, %p15;
	mul.wide.u32 	%rd24, %r52, 4;
	add.s64 	%rd25, %rd5, %rd24;
	{ // callseq 5, 0
	.param .b64 param0;
	st.param.b64 	[param0], %rd7;
	.param .b64 param1;
	st.param.b64 	[param1], %rd25;
	.param .b32 retval0;
	prototype_5 : .callprototype (.param .b32 _) _ (.param .b64 _, .param .b64 _);
	call (retval0), 
	%rd4, 
	(
	param0, 
	param1
	)
	, prototype_5;
	ld.param.b32 	%r55, [retval0];
	} // callseq 5
	cvt.u16.u32 	%rs36, %r55;
	and.b16  	%rs38, %rs36, 1;
	setp.eq.b16 	%p17, %rs38, 1;
	and.pred  	%p18, %p16, %p17;
	add.s32 	%r57, %r180, 3;
	add.s32 	%r58, %r32, 3;
	sub.s32 	%r59, %r174, %r57;
	setp.lt.s32 	%p19, %r58, %r22;
	selp.b32 	%r60, %r58, %r3, %p19;
	max.s32 	%r61, %r59, 0;
	mul.wide.s32 	%rd26, %r60, 4;
	add.s64 	%rd27, %rd5, %rd26;
	{ // callseq 6, 0
	.param .b64 param0;
	st.param.b64 	[param0], %rd7;
	.param .b64 param1;
	st.param.b64 	[param1], %rd27;
	.param .b32 retval0;
	prototype_6 : .callprototype (.param .b32 _) _ (.param .b64 _, .param .b64 _);
	call (retval0), 
	%rd4, 
	(
	param0, 
	param1
	)
	, prototype_6;
	ld.param.b32 	%r62, [retval0];
	} // callseq 6
	cvt.u16.u32 	%rs39, %r62;
	and.b16  	%rs41, %rs39, 1;
	setp.eq.b16 	%p20, %rs41, 1;
	and.pred  	%p21, %p18, %p20;
	mul.wide.u32 	%rd28, %r61, 4;
	add.s64 	%rd29, %rd5, %rd28;
	{ // callseq 7, 0
	.param .b64 param0;
	st.param.b64 	[param0], %rd7;
	.param .b64 param1;
	st.param.b64 	[param1], %rd29;
	.param .b32 retval0;
	prototype_7 : .callprototype (.param .b32 _) _ (.param .b64 _, .param .b64 _);
	call (retval0), 
	%rd4, 
	(
	param0, 
	param1
	)
	, prototype_7;
	ld.param.b32 	%r64, [retval0];
	} // callseq 7
	cvt.u16.u32 	%rs42, %r64;
	and.b16  	%rs44, %rs42, 1;
	setp.eq.b16 	%p22, %rs44, 1;
	and.pred  	%p23, %p21, %p22;
	selp.u16 	%rs110, 1, 0, %p23;
	add.s32 	%r180, %r180, 4;
	setp.ne.s32 	%p24, %r57, %r7;
	@%p24 bra 	$L__BB24_7;
$L__BB24_8:
	setp.eq.s32 	%p25, %r6, 0;
	@%p25 bra 	$L__BB24_12;
	setp.eq.s32 	%p26, %r6, 1;
	add.s32 	%r20, %r180, %r174;
	sub.s32 	%r66, %r174, %r180;
	setp.lt.s32 	%p27, %r20, %r22;
	selp.b32 	%r67, %r20, %r3, %p27;
	max.s32 	%r68, %r66, 0;
	mul.wide.s32 	%rd30, %r67, 4;
	add.s64 	%rd31, %rd5, %rd30;
	{ // callseq 8, 0
	.param .b64 param0;
	st.param.b64 	[param0], %rd7;
	.param .b64 param1;
	st.param.b64 	[param1], %rd31;
	.param .b32 retval0;
	prototype_8 : .callprototype (.param .b32 _) _ (.param .b64 _, .param .b64 _);
	call (retval0), 
	%rd4, 
	(
	param0, 
	param1
	)
	, prototype_8;
	ld.param.b32 	%r69, [retval0];
	} // callseq 8
	cvt.u16.u32 	%rs45, %r69;
	and.b16  	%rs46, %rs45, %rs110;
	setp.ne.s16 	%p28, %rs46, 0;
	mul.wide.u32 	%rd33, %r68, 4;
	add.s64 	%rd34, %rd5, %rd33;
	{ // callseq 9, 0
	.param .b64 param0;
	st.param.b64 	[param0], %rd7;
	.param .b64 param1;
	st.param.b64 	[param1], %rd34;
	.param .b32 retval0;
	prototype_9 : .callprototype (.param .b32 _) _ (.param .b64 _, .param .b64 _);
	call (retval0), 
	%rd4, 
	(
	param0, 
	param1
	)
	, prototype_9;
	ld.param.b32 	%r71, [retval0];
	} // callseq 9
	cvt.u16.u32 	%rs47, %r71;
	and.b16  	%rs49, %rs47, 1;
	setp.eq.b16 	%p29, %rs49, 1;
	and.pred  	%p30, %p28, %p29;
	selp.u16 	%rs110, 1, 0, %p30;
	@%p26 bra 	$L__BB24_12;
	setp.eq.s32 	%p31, %r6, 2;
	not.b32 	%r73, %r180;
	add.s32 	%r74, %r20, 1;
	add.s32 	%r75, %r174, %r73;
	setp.lt.s32 	%p32, %r74, %r22;
	selp.b32 	%r76, %r74, %r3, %p32;
	max.s32 	%r77, %r75, 0;
	mul.wide.s32 	%rd35, %r76, 4;
	add.s64 	%rd36, %rd5, %rd35;
	{ // callseq 10, 0
	.param .b64 param0;
	st.param.b64 	[param0], %rd7;
	.param .b64 param1;
	st.param.b64 	[param1], %rd36;
	.param .b32 retval0;
	prototype_10 : .callprototype (.param .b32 _) _ (.param .b64 _, .param .b64 _);
	call (retval0), 
	%rd4, 
	(
	param0, 
	param1
	)
	, prototype_10;
	ld.param.b32 	%r78, [retval0];
	} // callseq 10
	cvt.u16.u32 	%rs50, %r78;
	and.b16  	%rs51, %rs50, %rs110;
	setp.ne.s16 	%p33, %rs51, 0;
	mul.wide.u32 	%rd38, %r77, 4;
	add.s64 	%rd39, %rd5, %rd38;
	{ // callseq 11, 0
	.param .b64 param0;
	st.param.b64 	[param0], %rd7;
	.param .b64 param1;
	st.param.b64 	[param1], %rd39;
	.param .b32 retval0;
	prototype_11 : .callprototype (.param .b32 _) _ (.param .b64 _, .param .b64 _);
	call (retval0), 
	%rd4, 
	(
	param0, 
	param1
	)
	, prototype_11;
	ld.param.b32 	%r80, [retval0];
	} // callseq 11
	cvt.u16.u32 	%rs52, %r80;
	and.b16  	%rs54, %rs52, 1;
	setp.eq.b16 	%p34, %rs54, 1;
	and.pred  	%p35, %p33, %p34;
	selp.u16 	%rs110, 1, 0, %p35;
	@%p31 bra 	$L__BB24_12;
	add.s32 	%r82, %r20, 2;
	add.s32 	%r84, %r66, -2;
	setp.lt.s32 	%p36, %r82, %r22;
	selp.b32 	%r85, %r82, %r3, %p36;
	max.s32 	%r86, %r84, 0;
	mul.wide.s32 	%rd40, %r85, 4;
	add.s64 	%rd41, %rd5, %rd40;
	{ // callseq 12, 0
	.param .b64 param0;
	st.param.b64 	[param0], %rd7;
	.param .b64 param1;
	st.param.b64 	[param1], %rd41;
	.param .b32 retval0;
	prototype_12 : .callprototype (.param .b32 _) _ (.param .b64 _, .param .b64 _);
	call (retval0), 
	%rd4, 
	(
	param0, 
	param1
	)
	, prototype_12;
	ld.param.b32 	%r87, [retval0];
	} // callseq 12
	cvt.u16.u32 	%rs55, %r87;
	and.b16  	%rs56, %rs55, %rs110;
	setp.ne.s16 	%p37, %rs56, 0;
	mul.wide.u32 	%rd43, %r86, 4;
	add.s64 	%rd44, %rd5, %rd43;
	{ // callseq 13, 0
	.param .b64 param0;
	st.param.b64 	[param0], %rd7;
	.param .b64 param1;
	st.param.b64 	[param1], %rd44;
	.param .b32 retval0;
	prototype_13 : .callprototype (.param .b32 _) _ (.param .b64 _, .param .b64 _);
	call (retval0), 
	%rd4, 
	(
	param0, 
	param1
	)
	, prototype_13;
	ld.param.b32 	%r89, [retval0];
	} // callseq 13
	cvt.u16.u32 	%rs57, %r89;
	and.b16  	%rs59, %rs57, 1;
	setp.eq.b16 	%p38, %rs59, 1;
	and.pred  	%p39, %p37, %p38;
	selp.u16 	%rs110, 1, 0, %p39;
$L__BB24_12:
	cvt.s64.s32 	%rd45, %r174;
	add.s64 	%rd46, %rd1, %rd45;
	st.global.u8 	[%rd46], %rs110;
	add.s32 	%r174, %r174, %r2;
	setp.lt.s32 	%p40, %r174, %r22;
	@%p40 bra 	$L__BB24_5;
	bra.uni 	$L__BB24_22;
$L__BB24_13:
	and.b32  	%r8, %r23, 3;
	and.b32  	%r9, %r23, 2147483644;
$L__BB24_14:
	setp.lt.u32 	%p41, %r23, 4;
	mul.wide.s32 	%rd47, %r174, 4;
	add.s64 	%rd48, %rd2, %rd47;
	ld.global.u32 	%r92, [%rd48];
	st.local.u32 	[%rd3], %r92;
	mov.b16 	%rs106, 1;
	mov.b32 	%r177, 1;
	@%p41 bra 	$L__BB24_17;
	mov.b16 	%rs106, 1;
	mov.b32 	%r177, 1;
$L__BB24_16:
	add.s32 	%r94, %r177, %r174;
	sub.s32 	%r95, %r174, %r177;
	setp.lt.s32 	%p42, %r94, %r22;
	selp.b32 	%r96, 0, %r22, %p42;
	sub.s32 	%r97, %r94, %r96;
	shr.s32 	%r98, %r95, 31;
	and.b32  	%r99, %r98, %r22;
	add.s32 	%r100, %r99, %r95;
	mul.wide.s32 	%rd49, %r97, 4;
	add.s64 	%rd50, %rd5, %rd49;
	{ // callseq 14, 0
	.param .b64 param0;
	st.param.b64 	[param0], %rd7;
	.param .b64 param1;
	st.param.b64 	[param1], %rd50;
	.param .b32 retval0;
	prototype_14 : .callprototype (.param .b32 _) _ (.param .b64 _, .param .b64 _);
	call (retval0), 
	%rd4, 
	(
	param0, 
	param1
	)
	, prototype_14;
	ld.param.b32 	%r101, [retval0];
	} // callseq 14
	cvt.u16.u32 	%rs63, %r101;
	and.b16  	%rs64, %rs63, %rs106;
	and.b16  	%rs65, %rs64, 255;
	setp.ne.s16 	%p43, %rs65, 0;
	mul.wide.s32 	%rd52, %r100, 4;
	add.s64 	%rd53, %rd5, %rd52;
	{ // callseq 15, 0
	.param .b64 param0;
	st.param.b64 	[param0], %rd7;
	.param .b64 param1;
	st.param.b64 	[param1], %rd53;
	.param .b32 retval0;
	prototype_15 : .callprototype (.param .b32 _) _ (.param .b64 _, .param .b64 _);
	call (retval0), 
	%rd4, 
	(
	param0, 
	param1
	)
	, prototype_15;
	ld.param.b32 	%r103, [retval0];
	} // callseq 15
	cvt.u16.u32 	%rs66, %r103;
	and.b16  	%rs68, %rs66, 1;
	setp.eq.b16 	%p44, %rs68, 1;
	and.pred  	%p45, %p43, %p44;
	not.b32 	%r105, %r177;
	add.s32 	%r106, %r94, 1;
	add.s32 	%r107, %r174, %r105;
	setp.lt.s32 	%p46, %r106, %r22;
	selp.b32 	%r108, 0, %r22, %p46;
	sub.s32 	%r109, %r106, %r108;
	shr.s32 	%r110, %r107, 31;
	and.b32  	%r111, %r110, %r22;
	add.s32 	%r112, %r111, %r107;
	mul.wide.s32 	%rd54, %r109, 4;
	add.s64 	%rd55, %rd5, %rd54;
	{ // callseq 16, 0
	.param .b64 param0;
	st.param.b64 	[param0], %rd7;
	.param .b64 param1;
	st.param.b64 	[param1], %rd55;
	.param .b32 retval0;
	prototype_16 : .callprototype (.param .b32 _) _ (.param .b64 _, .param .b64 _);
	call (retval0), 
	%rd4, 
	(
	param0, 
	param1
	)
	, prototype_16;
	ld.param.b32 	%r113, [retval0];
	} // callseq 16
	cvt.u16.u32 	%rs69, %r113;
	and.b16  	%rs71, %rs69, 1;
	setp.eq.b16 	%p47, %rs71, 1;
	and.pred  	%p48, %p45, %p47;
	mul.wide.s32 	%rd56, %r112, 4;
	add.s64 	%rd57, %rd5, %rd56;
	{ // callseq 17, 0
	.param .b64 param0;
	st.param.b64 	[param0], %rd7;
	.param .b64 param1;
	st.param.b64 	[param1], %rd57;
	.param .b32 retval0;
	prototype_17 : .callprototype (.param .b32 _) _ (.param .b64 _, .param .b64 _);
	call (retval0), 
	%rd4, 
	(
	param0, 
	param1
	)
	, prototype_17;
	ld.param.b32 	%r115, [retval0];
	} // callseq 17
	cvt.u16.u32 	%rs72, %r115;
	and.b16  	%rs74, %rs72, 1;
	setp.eq.b16 	%p49, %rs74, 1;
	and.pred  	%p50, %p48, %p49;
	add.s32 	%r117, %r94, 2;
	add.s32 	%r118, %r95, -2;
	setp.lt.s32 	%p51, %r117, %r22;
	selp.b32 	%r119, 0, %r22, %p51;
	sub.s32 	%r120, %r117, %r119;
	shr.s32 	%r121, %r118, 31;
	and.b32  	%r122, %r121, %r22;
	add.s32 	%r123, %r122, %r118;
	mul.wide.s32 	%rd58, %r120, 4;
	add.s64 	%rd59, %rd5, %rd58;
	{ // callseq 18, 0
	.param .b64 param0;
	st.param.b64 	[param0], %rd7;
	.param .b64 param1;
	st.param.b64 	[param1], %rd59;
	.param .b32 retval0;
	prototype_18 : .callprototype (.param .b32 _) _ (.param .b64 _, .param .b64 _);
	call (retval0), 
	%rd4, 
	(
	param0, 
	param1
	)
	, prototype_18;
	ld.param.b32 	%r124, [retval0];
	} // callseq 18
	cvt.u16.u32 	%rs75, %r124;
	and.b16  	%rs77, %rs75, 1;
	setp.eq.b16 	%p52, %rs77, 1;
	and.pred  	%p53, %p50, %p52;
	mul.wide.s32 	%rd60, %r123, 4;
	add.s64 	%rd61, %rd5, %rd60;
	{ // callseq 19, 0
	.param .b64 param0;
	st.param.b64 	[param0], %rd7;
	.param .b64 param1;
	st.param.b64 	[param1], %rd61;
	.param .b32 retval0;
	prototype_19 : .callprototype (.param .b32 _) _ (.param .b64 _, .param .b64 _);
	call (retval0), 
	%rd4, 
	(
	param0, 
	param1
	)
	, prototype_19;
	ld.param.b32 	%r126, [retval0];
	} // callseq 19
	cvt.u16.u32 	%rs78, %r126;
	and.b16  	%rs80, %rs78, 1;
	setp.eq.b16 	%p54, %rs80, 1;
	and.pred  	%p55, %p53, %p54;
	add.s32 	%r128, %r177, 3;
	add.s32 	%r129, %r94, 3;
	sub.s32 	%r130, %r174, %r128;
	setp.lt.s32 	%p56, %r129, %r22;
	selp.b32 	%r131, 0, %r22, %p56;
	sub.s32 	%r132, %r129, %r131;
	shr.s32 	%r133, %r130, 31;
	and.b32  	%r134, %r133, %r22;
	add.s32 	%r135, %r134, %r130;
	mul.wide.s32 	%rd62, %r132, 4;
	add.s64 	%rd63, %rd5, %rd62;
	{ // callseq 20, 0
	.param .b64 param0;
	st.param.b64 	[param0], %rd7;
	.param .b64 param1;
	st.param.b64 	[param1], %rd63;
	.param .b32 retval0;
	prototype_20 : .callprototype (.param .b32 _) _ (.param .b64 _, .param .b64 _);
	call (retval0), 
	%rd4, 
	(
	param0, 
	param1
	)
	, prototype_20;
	ld.param.b32 	%r136, [retval0];
	} // callseq 20
	cvt.u16.u32 	%rs81, %r136;
	and.b16  	%rs83, %rs81, 1;
	setp.eq.b16 	%p57, %rs83, 1;
	and.pred  	%p58, %p55, %p57;
	mul.wide.s32 	%rd64, %r135, 4;
	add.s64 	%rd65, %rd5, %rd64;
	{ // callseq 21, 0
	.param .b64 param0;
	st.param.b64 	[param0], %rd7;
	.param .b64 param1;
	st.param.b64 	[param1], %rd65;
	.param .b32 retval0;
	prototype_21 : .callprototype (.param .b32 _) _ (.param .b64 _, .param .b64 _);
	call (retval0), 
	%rd4, 
	(
	param0, 
	param1
	)
	, prototype_21;
	ld.param.b32 	%r138, [retval0];
	} // callseq 21
	cvt.u16.u32 	%rs84, %r138;
	and.b16  	%rs86, %rs84, 1;
	setp.eq.b16 	%p59, %rs86, 1;
	and.pred  	%p60, %p58, %p59;
	selp.u16 	%rs106, 1, 0, %p60;
	add.s32 	%r177, %r177, 4;
	setp.ne.s32 	%p61, %r128, %r9;
	@%p61 bra 	$L__BB24_16;
$L__BB24_17:
	setp.eq.s32 	%p62, %r8, 0;
	@%p62 bra 	$L__BB24_21;
	setp.eq.s32 	%p63, %r8, 1;
	add.s32 	%r14, %r177, %r174;
	sub.s32 	%r140, %r174, %r177;
	setp.lt.s32 	%p64, %r14, %r22;
	selp.b32 	%r141, 0, %r22, %p64;
	sub.s32 	%r142, %r14, %r141;
	shr.s32 	%r143, %r140, 31;
	and.b32  	%r144, %r143, %r22;
	add.s32 	%r145, %r144, %r140;
	mul.wide.s32 	%rd66, %r142, 4;
	add.s64 	%rd67, %rd5, %rd66;
	{ // callseq 22, 0
	.param .b64 param0;
	st.param.b64 	[param0], %rd7;
	.param .b64 param1;
	st.param.b64 	[param1], %rd67;
	.param .b32 retval0;
	prototype_22 : .callprototype (.param .b32 _) _ (.param .b64 _, .param .b64 _);
	call (retval0), 
	%rd4, 
	(
	param0, 
	param1
	)
	, prototype_22;
	ld.param.b32 	%r146, [retval0];
	} // callseq 22
	cvt.u16.u32 	%rs87, %r146;
	and.b16  	%rs88, %rs87, %rs106;
	setp.ne.s16 	%p65, %rs88, 0;
	mul.wide.s32 	%rd69, %r145, 4;
	add.s64 	%rd70, %rd5, %rd69;
	{ // callseq 23, 0
	.param .b64 param0;
	st.param.b64 	[param0], %rd7;
	.param .b64 param1;
	st.param.b64 	[param1], %rd70;
	.param .b32 retval0;
	prototype_23 : .callprototype (.param .b32 _) _ (.param .b64 _, .param .b64 _);
	call (retval0), 
	%rd4, 
	(
	param0, 
	param1
	)
	, prototype_23;
	ld.param.b32 	%r148, [retval0];
	} // callseq 23
	cvt.u16.u32 	%rs89, %r148;
	and.b16  	%rs91, %rs89, 1;
	setp.eq.b16 	%p66, %rs91, 1;
	and.pred  	%p67, %p65, %p66;
	selp.u16 	%rs106, 1, 0, %p67;
	@%p63 bra 	$L__BB24_21;
	setp.eq.s32 	%p68, %r8, 2;
	not.b32 	%r150, %r177;
	add.s32 	%r151, %r14, 1;
	add.s32 	%r152, %r174, %r150;
	setp.lt.s32 	%p69, %r151, %r22;
	selp.b32 	%r153, 0, %r22, %p69;
	sub.s32 	%r154, %r151, %r153;
	shr.s32 	%r155, %r152, 31;
	and.b32  	%r156, %r155, %r22;
	add.s32 	%r157, %r156, %r152;
	mul.wide.s32 	%rd71, %r154, 4;
	add.s64 	%rd72, %rd5, %rd71;
	{ // callseq 24, 0
	.param .b64 param0;
	st.param.b64 	[param0], %rd7;
	.param .b64 param1;
	st.param.b64 	[param1], %rd72;
	.param .b32 retval0;
	prototype_24 : .callprototype (.param .b32 _) _ (.param .b64 _, .param .b64 _);
	call (retval0), 
	%rd4, 
	(
	param0, 
	param1
	)
	, prototype_24;
	ld.param.b32 	%r158, [retval0];
	} // callseq 24
	cvt.u16.u32 	%rs92, %r158;
	and.b16  	%rs93, %rs92, %rs106;
	setp.ne.s16 	%p70, %rs93, 0;
	mul.wide.s32 	%rd74, %r157, 4;
	add.s64 	%rd75, %rd5, %rd74;
	{ // callseq 25, 0
	.param .b64 param0;
	st.param.b64 	[param0], %rd7;
	.param .b64 param1;
	st.param.b64 	[param1], %rd75;
	.param .b32 retval0;
	prototype_25 : .callprototype (.param .b32 _) _ (.param .b64 _, .param .b64 _);
	call (retval0), 
	%rd4, 
	(
	param0, 
	param1
	)
	, prototype_25;
	ld.param.b32 	%r160, [retval0];
	} // callseq 25
	cvt.u16.u32 	%rs94, %r160;
	and.b16  	%rs96, %rs94, 1;
	setp.eq.b16 	%p71, %rs96, 1;
	and.pred  	%p72, %p70, %p71;
	selp.u16 	%rs106, 1, 0, %p72;
	@%p68 bra 	$L__BB24_21;
	add.s32 	%r162, %r14, 2;
	add.s32 	%r164, %r140, -2;
	setp.lt.s32 	%p73, %r162, %r22;
	selp.b32 	%r165, 0, %r22, %p73;
	sub.s32 	%r166, %r162, %r165;
	shr.s32 	%r167, %r164, 31;
	and.b32  	%r168, %r167, %r22;
	add.s32 	%r169, %r168, %r164;
	mul.wide.s32 	%rd76, %r166, 4;
	add.s64 	%rd77, %rd5, %rd76;
	{ // callseq 26, 0
	.param .b64 param0;
	st.param.b64 	[param0], %rd7;
	.param .b64 param1;
	st.param.b64 	[param1], %rd77;
	.param .b32 retval0;
	prototype_26 : .callprototype (.param .b32 _) _ (.param .b64 _, .param .b64 _);
	call (retval0), 
	%rd4, 
	(
	param0, 
	param1
	)
	, prototype_26;
	ld.param.b32 	%r170, [retval0];
	} // callseq 26
	cvt.u16.u32 	%rs97, %r170;
	and.b16  	%rs98, %rs97, %rs106;
	setp.ne.s16 	%p74, %rs98, 0;
	mul.wide.s32 	%rd79, %r169, 4;
	add.s64 	%rd80, %rd5, %rd79;
	{ // callseq 27, 0
	.param .b64 param0;
	st.param.b64 	[param0], %rd7;
	.param .b64 param1;
	st.param.b64 	[param1], %rd80;
	.param .b32 retval0;
	prototype_27 : .callprototype (.param .b32 _) _ (.param .b64 _, .param .b64 _);
	call (retval0), 
	%rd4, 
	(
	param0, 
	param1
	)
	, prototype_27;
	ld.param.b32 	%r172, [retval0];
	} // callseq 27
	cvt.u16.u32 	%rs99, %r172;
	and.b16  	%rs101, %rs99, 1;
	setp.eq.b16 	%p75, %rs101, 1;
	and.pred  	%p76, %p74, %p75;
	selp.u16 	%rs106, 1, 0, %p76;
$L__BB24_21:
	cvt.s64.s32 	%rd81, %r174;
	add.s64 	%rd82, %rd1, %rd81;
	st.global.u8 	[%rd82], %rs106;
	add.s32 	%r174, %r174, %r2;
	setp.lt.s32 	%p77, %r174, %r22;
	@%p77 bra 	$L__BB24_14;
$L__BB24_22:
	ret;

}
	// .globl	_cupy_boolrelextrema_1D_int64
.visible .entry _cupy_boolrelextrema_1D_int64(
	.param .u32 _cupy_boolrelextrema_1D_int64_param_0,
	.param .u32 _cupy_boolrelextrema_1D_int64_param_1,
	.param .u8 _cupy_boolrelextrema_1D_int64_param_2,
	.param .u32 _cupy_boolrelextrema_1D_int64_param_3,
	.param .u64 .ptr .align 1 _cupy_boolrelextrema_1D_int64_param_4,
	.param .u64 .ptr .align 1 _cupy_boolrelextrema_1D_int64_param_5
)
.maxntid 512
{
	.local .align 8 .b8 	__local_depot25[8];
	.reg .b64 	%SP;
	.reg .b64 	%SPL;
	.reg .pred 	%p<79>;
	.reg .b16 	%rs<111>;
	.reg .b32 	%r<179>;
	.reg .b64 	%rd<87>;

	mov.u64 	%SPL, __local_depot25;
	cvta.local.u64 	%SP, %SPL;
	ld.param.u32 	%r22, [_cupy_boolrelextrema_1D_int64_param_0];
	ld.param.u32 	%r23, [_cupy_boolrelextrema_1D_int64_param_1];
	ld.param.s8 	%rs17, [_cupy_boolrelextrema_1D_int64_param_2];
	ld.param.u32 	%r24, [_cupy_boolrelextrema_1D_int64_param_3];
	ld.param.u64 	%rd5, [_cupy_boolrelextrema_1D_int64_param_4];
	ld.param.u64 	%rd6, [_cupy_boolrelextrema_1D_int64_param_5];
	cvta.to.global.u64 	%rd1, %rd6;
	cvta.to.global.u64 	%rd2, %rd5;
	add.u64 	%rd7, %SP, 0;
	add.u64 	%rd3, %SPL, 0;
	mul.wide.s32 	%rd8, %r24, 8;
	mov.u64 	%rd9, func_l;
	add.s64 	%rd10, %rd9, %rd8;
	ld.global.nc.u64 	%rd4, [%rd10];
	mov.u32 	%r25, %ctaid.x;
	mov.u32 	%r26, %ntid.x;
	mov.u32 	%r27, %tid.x;
	mad.lo.s32 	%r172, %r25, %r26, %r27;
	mov.u32 	%r28, %nctaid.x;
	mul.lo.s32 	%r2, %r26, %r28;
	setp.ge.s32 	%p1, %r172, %r22;
	@%p1 bra 	$L__BB25_22;
	setp.gt.s32 	%p2, %r23, 0;
	add.s32 	%r3, %r22, -1;
	@%p2 bra 	$L__BB25_3;
$L__BB25_2:
	cvt.s64.s32 	%rd85, %r172;
	add.s64 	%rd86, %rd1, %rd85;
	mov.b16 	%rs102, 1;
	st.global.u8 	[%rd86], %rs102;
	add.s32 	%r172, %r172, %r2;
	setp.lt.s32 	%p78, %r172, %r22;
	@%p78 bra 	$L__BB25_2;
	bra.uni 	$L__BB25_22;
$L__BB25_3:
	setp.eq.s16 	%p3, %rs17, 0;
	@%p3 bra 	$L__BB25_13;
	and.b32  	%r6, %r23, 3;
	and.b32  	%r7, %r23, 2147483644;
$L__BB25_5:
	setp.lt.u32 	%p4, %r23, 4;
	mul.wide.s32 	%rd11, %r172, 8;
	add.s64 	%rd12, %rd2, %rd11;
	ld.global.u64 	%rd13, [%rd12];
	st.local.u64 	[%rd3], %rd13;
	mov.b16 	%rs110, 1;
	mov.b32 	%r178, 1;
	@%p4 bra 	$L__BB25_8;
	mov.b16 	%rs110, 1;
	mov.b32 	%r178, 1;
$L__BB25_7:
	add.s32 	%r31, %r178, %r172;
	sub.s32 	%r32, %r172, %r178;
	setp.lt.s32 	%p5, %r31, %r22;
	selp.b32 	%r33, %r31, %r3, %p5;
	max.s32 	%r34, %r32, 0;
	mul.wide.s32 	%rd14, %r33, 8;
	add.s64 	%rd15, %rd5, %rd14;
	{ // callseq 28, 0
	.param .b64 param0;
	st.param.b64 	[param0], %rd7;
	.param .b64 param1;
	st.param.b64 	[param1], %rd15;
	.param .b32 retval0;
	prototype_28 : .callprototype (.param .b32 _) _ (.param .b64 _, .param .b64 _);
	call (retval0), 
	%rd4, 
	(
	param0, 
	param1
	)
	, prototype_28;
	ld.param.b32 	%r35, [retval0];
	} // callseq 28
	cvt.u16.u32 	%rs21, %r35;
	and.b16  	%rs22, %rs21, %rs110;
	and.b16  	%rs23, %rs22, 255;
	setp.ne.s16 	%p6, %rs23, 0;
	mul.wide.u32 	%rd17, %r34, 8;
	add.s64 	%rd18, %rd5, %rd17;
	{ // callseq 29, 0
	.param .b64 param0;
	st.param.b64 	[param0], %rd7;
	.param .b64 param1;
	st.param.b64 	[param1], %rd18;
	.param .b32 retval0;
	prototype_29 : .callprototype (.param .b32 _) _ (.param .b64 _, .param .b64 _);
	call (retval0), 
	%rd4, 
	(
	param0, 
	param1
	)
	, prototype_29;
	ld.param.b32 	%r37, [retval0];
	} // callseq 29
	cvt.u16.u32 	%rs24, %r37;
	and.b16  	%rs26, %rs24, 1;
	setp.eq.b16 	%p7, %rs26, 1;
	and.pred  	%p8, %p6, %p7;
	not.b32 	%r39, %r178;
	add.s32 	%r40, %r31, 1;
	add.s32 	%r41, %r172, %r39;
	setp.lt.s32 	%p9, %r40, %r22;
	selp.b32 	%r42, %r40, %r3, %p9;
	max.s32 	%r43, %r41, 0;
	mul.wide.s32 	%rd19, %r42, 8;
	add.s64 	%rd20, %rd5, %rd19;
	{ // callseq 30, 0
	.param .b64 param0;
	st.param.b64 	[param0], %rd7;
	.param .b64 param1;
	st.param.b64 	[param1], %rd20;
	.param .b32 retval0;
	prototype_30 : .callprototype (.param .b32 _) _ (.param .b64 _, .param .b64 _);
	call (retval0), 
	%rd4, 
	(
	param0, 
	param1
	)
	, prototype_30;
	ld.param.b32 	%r44, [retval0];
	} // callseq 30
	cvt.u16.u32 	%rs27, %r44;
	and.b16  	%rs29, %rs27, 1;
	setp.eq.b16 	%p10, %rs29, 1;
	and.pred  	%p11, %p8, %p10;
	mul.wide.u32 	%rd21, %r43, 8;
	add.s64 	%rd22, %rd5, %rd21;
	{ // callseq 31, 0
	.param .b64 param0;
	st.param.b64 	[param0], %rd7;
	.param .b64 param1;
	st.param.b64 	[param1], %rd22;
	.param .b32 retval0;
	prototype_31 : .callprototype (.param .b32 _) _ (.param .b64 _, .param .b64 _);
	call (retval0), 
	%rd4, 
	(
	param0, 
	param1
	)
	, prototype_31;
	ld.param.b32 	%r46, [retval0];
	} // callseq 31
	cvt.u16.u32 	%rs30, %r46;
	and.b16  	%rs32, %rs30, 1;
	setp.eq.b16 	%p12, %rs32, 1;
	and.pred  	%p13, %p11, %p12;
	add.s32 	%r48, %r31, 2;
	add.s32 	%r49, %r32, -2;
	setp.lt.s32 	%p14, %r48, %r22;
	selp.b32 	%r50, %r48, %r3, %p14;
	max.s32 	%r51, %r49, 0;
	mul.wide.s32 	%rd23, %r50, 8;
	add.s64 	%rd24, %rd5, %rd23;
	{ // callseq 32, 0
	.param .b64 param0;
	st.param.b64 	[param0], %rd7;
	.param .b64 param1;
	st.param.b64 	[param1], %rd24;
	.param .b32 retval0;
	prototype_32 : .callprototype (.param .b32 _) _ (.param .b64 _, .param .b64 _);
	call (retval0), 
	%rd4, 
	(
	param0, 
	param1
	)
	, prototype_32;
	ld.param.b32 	%r52, [retval0];
	} // callseq 32
	cvt.u16.u32 	%rs33, %r52;
	and.b16  	%rs35, %rs33, 1;
	setp.eq.b16 	%p15, %rs35, 1;
	and.pred  	%p16, %p13, %p15;
	mul.wide.u32 	%rd25, %r51, 8;
	add.s64 	%rd26, %rd5, %rd25;
	{ // callseq 33, 0
	.param .b64 param0;
	st.param.b64 	[param0], %rd7;
	.param .b64 param1;
	st.param.b64 	[param1], %rd26;
	.param .b32 retval0;
	prototype_33 : .callprototype (.param .b32 _) _ (.param .b64 _, .param .b64 _);
	call (retval0), 
	%rd4, 
	(
	param0, 
	param1
	)
	, prototype_33;
	ld.param.b32 	%r54, [retval0];
	} // callseq 33
	cvt.u16.u32 	%rs36, %r54;
	and.b16  	%rs38, %rs36, 1;
	setp.eq.b16 	%p17, %rs38, 1;
	and.pred  	%p18, %p16, %p17;
	add.s32 	%r56, %r178, 3;
	add.s32 	%r57, %r31, 3;
	sub.s32 	%r58, %r172, %r56;
	setp.lt.s32 	%p19, %r57, %r22;
	selp.b32 	%r59, %r57, %r3, %p19;
	max.s32 	%r60, %r58, 0;
	mul.wide.s32 	%rd27, %r59, 8;
	add.s64 	%rd28, %rd5, %rd27;
	{ // callseq 34, 0
	.param .b64 param0;
	st.param.b64 	[param0], %rd7;
	.param .b64 param1;
	st.param.b64 	[param1], %rd28;
	.param .b32 retval0;
	prototype_34 : .callprototype (.param .b32 _) _ (.param .b64 _, .param .b64 _);
	call (retval0), 
	%rd4, 
	(
	param0, 
	param1
	)
	, prototype_34;
	ld.param.b32 	%r61, [retval0];
	} // callseq 34
	cvt.u16.u32 	%rs39, %r61;
	and.b16  	%rs41, %rs39, 1;
	setp.eq.b16 	%p20, %rs41, 1;
	and.pred  	%p21, %p18, %p20;
	mul.wide.u32 	%rd29, %r60, 8;
	add.s64 	%rd30, %rd5, %rd29;
	{ // callseq 35, 0
	.param .b64 param0;
	st.param.b64 	[param0], %rd7;
	.param .b64 param1;
	st.param.b64 	[param1], %rd30;
	.param .b32 retval0;
	prototype_35 : .callprototype (.param .b32 _) _ (.param .b64 _, .param .b64 _);
	call (retval0), 
	%rd4, 
	(
	param0, 
	param1
	)
	, prototype_35;
	ld.param.b32 	%r63, [retval0];
	} // callseq 35
	cvt.u16.u32 	%rs42, %r63;
	and.b16  	%rs44, %rs42, 1;
	setp.eq.b16 	%p22, %rs44, 1;
	and.pred  	%p23, %p21, %p22;
	selp.u16 	%rs110, 1, 0, %p23;
	add.s32 	%r178, %r178, 4;
	setp.ne.s32 	%p24, %r56, %r7;
	@%p24 bra 	$L__BB25_7;
$L__BB25_8:
	setp.eq.s32 	%p25, %r6, 0;
	@%p25 bra 	$L__BB25_12;
	setp.eq.s32 	%p26, %r6, 1;
	add.s32 	%r20, %r178, %r172;
	sub.s32 	%r65, %r172, %r178;
	setp.lt.s32 	%p27, %r20, %r22;
	selp.b32 	%r66, %r20, %r3, %p27;
	max.s32 	%r67, %r65, 0;
	mul.wide.s32 	%rd31, %r66, 8;
	add.s64 	%rd32, %rd5, %rd31;
	{ // callseq 36, 0
	.param .b64 param0;
	st.param.b64 	[param0], %rd7;
	.param .b64 param1;
	st.param.b64 	[param1], %rd32;
	.param .b32 retval0;
	prototype_36 : .callprototype (.param .b32 _) _ (.param .b64 _, .param .b64 _);
	call (retval0), 
	%rd4, 
	(
	param0, 
	param1
	)
	, prototype_36;
	ld.param.b32 	%r68, [retval0];
	} // callseq 36
	cvt.u16.u32 	%rs45, %r68;
	and.b16  	%rs46, %rs45, %rs110;
	setp.ne.s16 	%p28, %rs46, 0;
	mul.wide.u32 	%rd34, %r67, 8;
	add.s64 	%rd35, %rd5, %rd34;
	{ // callseq 37, 0
	.param .b64 param0;
	st.param.b64 	[param0], %rd7;
	.param .b64 param1;
	st.param.b64 	[param1], %rd35;
	.param .b32 retval0;
	prototype_37 : .callprototype (.param .b32 _) _ (.param .b64 _, .param .b64 _);
	call (retval0), 
	%rd4, 
	(
	param0, 
	param1
	)
	, prototype_37;
	ld.param.b32 	%r70, [retval0];
	} // callseq 37
	cvt.u16.u32 	%rs47, %r70;
	and.b16  	%rs49, %rs47, 1;
	setp.eq.b16 	%p29, %rs49, 1;
	and.pred  	%p30, %p28, %p29;
	selp.u16 	%rs110, 1, 0, %p30;
	@%p26 bra 	$L__BB25_12;
	setp.eq.s32 	%p31, %r6, 2;
	not.b32 	%r72, %r178;
	add.s32 	%r73, %r20, 1;
	add.s32 	%r74, %r172, %r72;
	setp.lt.s32 	%p32, %r73, %r22;
	selp.b32 	%r75, %r73, %r3, %p32;
	max.s32 	%r76, %r74, 0;
	mul.wide.s32 	%rd36, %r75, 8;
	add.s64 	%rd37, %rd5, %rd36;
	{ // callseq 38, 0
	.param .b64 param0;
	st.param.b64 	[param0], %rd7;
	.param .b64 param1;
	st.param.b64 	[param1], %rd37;
	.param .b32 retval0;
	prototype_38 : .callprototype (.param .b32 _) _ (.param .b64 _, .param .b64 _);
	call (retval0), 
	%rd4, 
	(
	param0, 
	param1
	)
	, prototype_38;
	ld.param.b32 	%r77, [retval0];
	} // callseq 38
	cvt.u16.u32 	%rs50, %r77;
	and.b16  	%rs51, %rs50, %rs110;
	setp.ne.s16 	%p33, %rs51, 0;
	mul.wide.u32 	%rd39, %r76, 8;
	add.s64 	%rd40, %rd5, %rd39;
	{ // callseq 39, 0
	.param .b64 param0;
	st.param.b64 	[param0], %rd7;
	.param .b64 param1;
	st.param.b64 	[param1], %rd40;
	.param .b32 retval0;
	prototype_39 : .callprototype (.param .b32 _) _ (.param .b64 _, .param .b64 _);
	call (retval0), 
	%rd4, 
	(
	param0, 
	param1
	)
	, prototype_39;
	ld.param.b32 	%r79, [retval0];
	} // callseq 39
	cvt.u16.u32 	%rs52, %r79;
	and.b16  	%rs54, %rs52, 1;
	setp.eq.b16 	%p34, %rs54, 1;
	and.pred  	%p35, %p33, %p34;
	selp.u16 	%rs110, 1, 0, %p35;
	@%p31 bra 	$L__BB25_12;
	add.s32 	%r81, %r20, 2;
	add.s32 	%r83, %r65, -2;
	setp.lt.s32 	%p36, %r81, %r22;
	selp.b32 	%r84, %r81, %r3, %p36;
	max.s32 	%r85, %r83, 0;
	mul.wide.s32 	%rd41, %r84, 8;
	add.s64 	%rd42, %rd5, %rd41;
	{ // callseq 40, 0
	.param .b64 param0;
	st.param.b64 	[param0], %rd7;
	.param .b64 param1;
	st.param.b64 	[param1], %rd42;
	.param .b32 retval0;
	prototype_40 : .callprototype (.param .b32 _) _ (.param .b64 _, .param .b64 _);
	call (retval0), 
	%rd4, 
	(
	param0, 
	param1
	)
	, prototype_40;
	ld.param.b32 	%r86, [retval0];
	} // callseq 40
	cvt.u16.u32 	%rs55, %r86;
	and.b16  	%rs56, %rs55, %rs110;
	setp.ne.s16 	%p37, %rs56, 0;
	mul.wide.u32 	%rd44, %r85, 8;
	add.s64 	%rd45, %rd5, %rd44;
	{ // callseq 41, 0
	.param .b64 param0;
	st.param.b64 	[param0], %rd7;
	.param .b64 param1;
	st.param.b64 	[param1], %rd45;
	.param .b32 retval0;
	prototype_41 : .callprototype (.param .b32 _) _ (.param .b64 _, .param .b64 _);
	call (retval0), 
	%rd4, 
	(
	param0, 
	param1
	)
	, prototype_41;
	ld.param.b32 	%r88, [retval0];
	} // callseq 41
	cvt.u16.u32 	%rs57, %r88;
	and.b16  	%rs59, %rs57, 1;
	setp.eq.b16 	%p38, %rs59, 1;
	and.pred  	%p39, %p37, %p38;
	selp.u16 	%rs110, 1, 0, %p39;
$L__BB25_12:
	cvt.s64.s32 	%rd46, %r172;
	add.s64 	%rd47, %rd1, %rd46;
	st.global.u8 	[%rd47], %rs110;
	add.s32 	%r172, %r172, %r2;
	setp.lt.s32 	%p40, %r172, %r22;
	@%p40 bra 	$L__BB25_5;
	bra.uni 	$L__BB25_22;
$L__BB25_13:
	and.b32  	%r8, %r23, 3;
	and.b32  	%r9, %r23, 2147483644;
$L__BB25_14:
	setp.lt.u32 	%p41, %r23, 4;
	mul.wide.s32 	%rd48, %r172, 8;
	add.s64 	%rd49, %rd2, %rd48;
	ld.global.u64 	%rd50, [%rd49];
	st.local.u64 	[%rd3], %rd50;
	mov.b16 	%rs106, 1;
	mov.b32 	%r175, 1;
	@%p41 bra 	$L__BB25_17;
	mov.b16 	%rs106, 1;
	mov.b32 	%r175, 1;
$L__BB25_16:
	add.s32 	%r92, %r175, %r172;
	sub.s32 	%r93, %r172, %r175;
	setp.lt.s32 	%p42, %r92, %r22;
	selp.b32 	%r94, 0, %r22, %p42;
	sub.s32 	%r95, %r92, %r94;
	shr.s32 	%r96, %r93, 31;
	and.b32  	%r97, %r96, %r22;
	add.s32 	%r98, %r97, %r93;
	mul.wide.s32 	%rd51, %r95, 8;
	add.s64 	%rd52, %rd5, %rd51;
	{ // callseq 42, 0
	.param .b64 param0;
	st.param.b64 	[param0], %rd7;
	.param .b64 param1;
	st.param.b64 	[param1], %rd52;
	.param .b32 retval0;
	prototype_42 : .callprototype (.param .b32 _) _ (.param .b64 _, .param .b64 _);
	call (retval0), 
	%rd4, 
	(
	param0, 
	param1
	)
	, prototype_42;
	ld.param.b32 	%r99, [retval0];
	} // callseq 42
	cvt.u16.u32 	%rs63, %r99;
	and.b16  	%rs64, %rs63, %rs106;
	and.b16  	%rs65, %rs64, 255;
	setp.ne.s16 	%p43, %rs65, 0;
	mul.wide.s32 	%rd54, %r98, 8;
	add.s64 	%rd55, %rd5, %rd54;
	{ // callseq 43, 0
	.param .b64 param0;
	st.param.b64 	[param0], %rd7;
	.param .b64 param1;
	st.param.b64 	[param1], %rd55;
	.param .b32 retval0;
	prototype_43 : .callprototype (.param .b32 _) _ (.param .b64 _, .param .b64 _);
	call (retval0), 
	%rd4, 
	(
	param0, 
	param1
	)
	, prototype_43;
	ld.param.b32 	%r101, [retval0];
	} // callseq 43
	cvt.u16.u32 	%rs66, %r101;
	and.b16  	%rs68, %rs66, 1;
	setp.eq.b16 	%p44, %rs68, 1;
	and.pred  	%p45, %p43, %p44;
	not.b32 	%r103, %r175;
	add.s32 	%r104, %r92, 1;
	add.s32 	%r105, %r172, %r103;
	setp.lt.s32 	%p46, %r104, %r22;
	selp.b32 	%r106, 0, %r22, %p46;
	sub.s32 	%r107, %r104, %r106;
	shr.s32 	%r108, %r105, 31;
	and.b32  	%r109, %r108, %r22;
	add.s32 	%r110, %r109, %r105;
	mul.wide.s32 	%rd56, %r107, 8;
	add.s64 	%rd57, %rd5, %rd56;
	{ // callseq 44, 0
	.param .b64 param0;
	st.param.b64 	[param0], %rd7;
	.param .b64 param1;
	st.param.b64 	[param1], %rd57;
	.param .b32 retval0;
	prototype_44 : .callprototype (.param .b32 _) _ (.param .b64 _, .param .b64 _);
	call (retval0), 
	%rd4, 
	(
	param0, 
	param1
	)
	, prototype_44;
	ld.param.b32 	%r111, [retval0];
	} // callseq 44
	cvt.u16.u32 	%rs69, %r111;
	and.b16  	%rs71, %rs69, 1;
	setp.eq.b16 	%p47, %rs71, 1;
	and.pred  	%p48, %p45, %p47;
	mul.wide.s32 	%rd58, %r110, 8;
	add.s64 	%rd59, %rd5, %rd58;
	{ // callseq 45, 0
	.param .b64 param0;
	st.param.b64 	[param0], %rd7;
	.param .b64 param1;
	st.param.b64 	[param1], %rd59;
	.param .b32 retval0;
	prototype_45 : .callprototype (.param .b32 _) _ (.param .b64 _, .param .b64 _);
	call (retval0), 
	%rd4, 
	(
	param0, 
	param1
	)
	, prototype_45;
	ld.param.b32 	%r113, [retval0];
	} // callseq 45
	cvt.u16.u32 	%rs72, %r113;
	and.b16  	%rs74, %rs72, 1;
	setp.eq.b16 	%p49, %rs74, 1;
	and.pred  	%p50, %p48, %p49;
	add.s32 	%r115, %r92, 2;
	add.s32 	%r116, %r93, -2;
	setp.lt.s32 	%p51, %r115, %r22;
	selp.b32 	%r117, 0, %r22, %p51;
	sub.s32 	%r118, %r115, %r117;
	shr.s32 	%r119, %r116, 31;
	and.b32  	%r120, %r119, %r22;
	add.s32 	%r121, %r120, %r116;
	mul.wide.s32 	%rd60, %r118, 8;
	add.s64 	%rd61, %rd5, %rd60;
	{ // callseq 46, 0
	.param .b64 param0;
	st.param.b64 	[param0], %rd7;
	.param .b64 param1;
	st.param.b64 	[param1], %rd61;
	.param .b32 retval0;
	prototype_46 : .callprototype (.param .b32 _) _ (.param .b64 _, .param .b64 _);
	call (retval0), 
	%rd4, 
	(
	param0, 
	param1
	)
	, prototype_46;
	ld.param.b32 	%r122, [retval0];
	} // callseq 46
	cvt.u16.u32 	%rs75, %r122;
	and.b16  	%rs77, %rs75, 1;
	setp.eq.b16 	%p52, %rs77, 1;
	and.pred  	%p53, %p50, %p52;
	mul.wide.s32 	%rd62, %r121, 8;
	add.s64 	%rd63, %rd5, %rd62;
	{ // callseq 47, 0
	.param .b64 param0;
	st.param.b64 	[param0], %rd7;
	.param .b64 param1;
	st.param.b64 	[param1], %rd63;
	.param .b32 retval0;
	prototype_47 : .callprototype (.param .b32 _) _ (.param .b64 _, .param .b64 _);
	call (retval0), 
	%rd4, 
	(
	param0, 
	param1
	)
	, prototype_47;
	ld.param.b32 	%r124, [retval0];
	} // callseq 47
	cvt.u16.u32 	%rs78, %r124;
	and.b16  	%rs80, %rs78, 1;
	setp.eq.b16 	%p54, %rs80, 1;
	and.pred  	%p55, %p53, %p54;
	add.s32 	%r126, %r175, 3;
	add.s32 	%r127, %r92, 3;
	sub.s32 	%r128, %r172, %r126;
	setp.lt.s32 	%p56, %r127, %r22;
	selp.b32 	%r129, 0, %r22, %p56;
	sub.s32 	%r130, %r127, %r129;
	shr.s32 	%r131, %r128, 31;
	and.b32  	%r132, %r131, %r22;
	add.s32 	%r133, %r132, %r128;
	mul.wide.s32 	%rd64, %r130, 8;
	add.s64 	%rd65, %rd5, %rd64;
	{ // callseq 48, 0
	.param .b64 param0;
	st.param.b64 	[param0], %rd7;
	.param .b64 param1;
	st.param.b64 	[param1], %rd65;
	.param .b32 retval0;
	prototype_48 : .callprototype (.param .b32 _) _ (.param .b64 _, .param .b64 _);
	call (retval0), 
	%rd4, 
	(
	param0, 
	param1
	)
	, prototype_48;
	ld.param.b32 	%r134, [retval0];
	} // callseq 48
	cvt.u16.u32 	%rs81, %r134;
	and.b16  	%rs83, %rs81, 1;
	setp.eq.b16 	%p57, %rs83, 1;
	and.pred  	%p58, %p55, %p57;
	mul.wide.s32 	%rd66, %r133, 8;
	add.s64 	%rd67, %rd5, %rd66;
	{ // callseq 49, 0
	.param .b64 param0;
	st.param.b64 	[param0], %rd7;
	.param .b64 param1;
	st.param.b64 	[param1], %rd67;
	.param .b32 retval0;
	prototype_49 : .callprototype (.param .b32 _) _ (.param .b64 _, .param .b64 _);
	call (retval0), 
	%rd4, 
	(
	param0, 
	param1
	)
	, prototype_49;
	ld.param.b32 	%r136, [retval0];
	} // callseq 49
	cvt.u16.u32 	%rs84, %r136;
	and.b16  	%rs86, %rs84, 1;
	setp.eq.b16 	%p59, %rs86, 1;
	and.pred  	%p60, %p58, %p59;
	selp.u16 	%rs106, 1, 0, %p60;
	add.s32 	%r175, %r175, 4;
	setp.ne.s32 	%p61, %r126, %r9;
	@%p61 bra 	$L__BB25_16;
$L__BB25_17:
	setp.eq.s32 	%p62, %r8, 0;
	@%p62 bra 	$L__BB25_21;
	setp.eq.s32 	%p63, %r8, 1;
	add.s32 	%r14, %r175, %r172;
	sub.s32 	%r138, %r172, %r175;
	setp.lt.s32 	%p64, %r14, %r22;
	selp.b32 	%r139, 0, %r22, %p64;
	sub.s32 	%r140, %r14, %r139;
	shr.s32 	%r141, %r138, 31;
	and.b32  	%r142, %r141, %r22;
	add.s32 	%r143, %r142, %r138;
	mul.wide.s32 	%rd68, %r140, 8;
	add.s64 	%rd69, %rd5, %rd68;
	{ // callseq 50, 0
	.param .b64 param0;
	st.param.b64 	[param0], %rd7;
	.param .b64 param1;
	st.param.b64 	[param1], %rd69;
	.param .b32 retval0;
	prototype_50 : .callprototype (.param .b32 _) _ (.param .b64 _, .param .b64 _);
	call (retval0), 
	%rd4, 
	(
	param0, 
	param1
	)
	, prototype_50;
	ld.param.b32 	%r144, [retval0];
	} // callseq 50
	cvt.u16.u32 	%rs87, %r144;
	and.b16  	%rs88, %rs87, %rs106;
	setp.ne.s16 	%p65, %rs88, 0;
	mul.wide.s32 	%rd71, %r143, 8;
	add.s64 	%rd72, %rd5, %rd71;
	{ // callseq 51, 0
	.param .b64 param0;
	st.param.b64 	[param0], %rd7;
	.param .b64 param1;
	st.param.b64 	[param1], %rd72;
	.param .b32 retval0;
	prototype_51 : .callprototype (.param .b32 _) _ (.param .b64 _, .param .b64 _);
	call (retval0), 
	%rd4, 
	(
	param0, 
	param1
	)
	, prototype_51;
	ld.param.b32 	%r146, [retval0];
	} // callseq 51
	cvt.u16.u32 	%rs89, %r146;
	and.b16  	%rs91, %rs89, 1;
	setp.eq.b16 	%p66, %rs91, 1;
	and.pred  	%p67, %p65, %p66;
	selp.u16 	%rs106, 1, 0, %p67;
	@%p63 bra 	$L__BB25_21;
	setp.eq.s32 	%p68, %r8, 2;
	not.b32 	%r148, %r175;
	add.s32 	%r149, %r14, 1;
	add.s32 	%r150, %r172, %r148;
	setp.lt.s32 	%p69, %r149, %r22;
	selp.b32 	%r151, 0, %r22, %p69;
	sub.s32 	%r152, %r149, %r151;
	shr.s32 	%r153, %r150, 31;
	and.b32  	%r154, %r153, %r22;
	add.s32 	%r155, %r154, %r150;
	mul.wide.s32 	%rd73, %r152, 8;
	add.s64 	%rd74, %rd5, %rd73;
	{ // callseq 52, 0
	.param .b64 param0;
	st.param.b64 	[param0], %rd7;
	.param .b64 param1;
	st.param.b64 	[param1], %rd74;
	.param .b32 retval0;
	prototype_52 : .callprototype (.param .b32 _) _ (.param .b64 _, .param .b64 _);
	call (retval0), 
	%rd4, 
	(
	param0, 
	param1
	)
	, prototype_52;
	ld.param.b32 	%r156, [retval0];
	} // callseq 52
	cvt.u16.u32 	%rs92, %r156;
	and.b16  	%rs93, %rs92, %rs106;
	setp.ne.s16 	%p70, %rs93, 0;
	mul.wide.s32 	%rd76, %r155, 8;
	add.s64 	%rd77, %rd5, %rd76;
	{ // callseq 53, 0
	.param .b64 param0;
	st.param.b64 	[param0], %rd7;
	.param .b64 param1;
	st.param.b64 	[param1], %rd77;
	.param .b32 retval0;
	prototype_53 : .callprototype (.param .b32 _) _ (.param .b64 _, .param .b64 _);
	call (retval0), 
	%rd4, 
	(
	param0, 
	param1
	)
	, prototype_53;
	ld.param.b32 	%r158, [retval0];
	} // callseq 53
	cvt.u16.u32 	%rs94, %r158;
	and.b16  	%rs96, %rs94, 1;
	setp.eq.b16 	%p71, %rs96, 1;
	and.pred  	%p72, %p70, %p71;
	selp.u16 	%rs106, 1, 0, %p72;
	@%p68 bra 	$L__BB25_21;
	add.s32 	%r160, %r14, 2;
	add.s32 	%r162, %r138, -2;
	setp.lt.s32 	%p73, %r160, %r22;
	selp.b32 	%r163, 0, %r22, %p73;
	sub.s32 	%r164, %r160, %r163;
	shr.s32 	%r165, %r162, 31;
	and.b32  	%r166, %r165, %r22;
	add.s32 	%r167, %r166, %r162;
	mul.wide.s32 	%rd78, %r164, 8;
	add.s64 	%rd79, %rd5, %rd78;
	{ // callseq 54, 0
	.param .b64 param0;
	st.param.b64 	[param0], %rd7;
	.param .b64 param1;
	st.param.b64 	[param1], %rd79;
	.param .b32 retval0;
	prototype_54 : .callprototype (.param .b32 _) _ (.param .b64 _, .param .b64 _);
	call (retval0), 
	%rd4, 
	(
	param0, 
	param1
	)
	, prototype_54;
	ld.param.b32 	%r168, [retval0];
	} // callseq 54
	cvt.u16.u32 	%rs97, %r168;
	and.b16  	%rs98, %rs97, %rs106;
	setp.ne.s16 	%p74, %rs98, 0;
	mul.wide.s32 	%rd81, %r167, 8;
	add.s64 	%rd82, %rd5, %rd81;
	{ // callseq 55, 0
	.param .b64 param0;
	st.param.b64 	[param0], %rd7;
	.param .b64 param1;
	st.param.b64 	[param1], %rd82;
	.param .b32 retval0;
	prototype_55 : .callprototype (.param .b32 _) _ (.param .b64 _, .param .b64 _);
	call (retval0), 
	%rd4, 
	(
	param0, 
	param1
	)
	, prototype_55;
	ld.param.b32 	%r170, [retval0];
	} // callseq 55
	cvt.u16.u32 	%rs99, %r170;
	and.b16  	%rs101, %rs99, 1;
	setp.eq.b16 	%p75, %rs101, 1;
	and.pred  	%p76, %p74, %p75;
	selp.u16 	%rs106, 1, 0, %p76;
$L__BB25_21:
	cvt.s64.s32 	%rd83, %r172;
	add.s64 	%rd84, %rd1, %rd83;
	st.global.u8 	[%rd84], %rs106;
	add.s32 	%r172, %r172, %r2;
	setp.lt.s32 	%p77, %r172, %r22;
	@%p77 bra 	$L__BB25_14;
$L__BB25_22:
	ret;

}
	// .globl	_cupy_boolrelextrema_1D_float32
.visible .entry _cupy_boolrelextrema_1D_float32(
	.param .u32 _cupy_boolrelextrema_1D_float32_param_0,
	.param .u32 _cupy_boolrelextrema_1D_float32_param_1,
	.param .u8 _cupy_boolrelextrema_1D_float32_param_2,
	.param .u32 _cupy_boolrelextrema_1D_float32_param_3,
	.param .u64 .ptr .align 1 _cupy_boolrelextrema_1D_float32_param_4,
	.param .u64 .ptr .align 1 _cupy_boolrelextrema_1D_float32_param_5
)
.maxntid 512
{
	.local .align 4 .b8 	__local_depot26[4];
	.reg .b64 	%SP;
	.reg .b64 	%SPL;
	.reg .pred 	%p<79>;
	.reg .b16 	%rs<111>;
	.reg .b32 	%r<179>;
	.reg .b32 	%f<3>;
	.reg .b64 	%rd<85>;

	mov.u64 	%SPL, __local_depot26;
	cvta.local.u64 	%SP, %SPL;
	ld.param.u32 	%r22, [_cupy_boolrelextrema_1D_float32_param_0];
	ld.param.u32 	%r23, [_cupy_boolrelextrema_1D_float32_param_1];
	ld.param.s8 	%rs17, [_cupy_boolrelextrema_1D_float32_param_2];
	ld.param.u32 	%r24, [_cupy_boolrelextrema_1D_float32_param_3];
	ld.param.u64 	%rd5, [_cupy_boolrelextrema_1D_float32_param_4];
	ld.param.u64 	%rd6, [_cupy_boolrelextrema_1D_float32_param_5];
	cvta.to.global.u64 	%rd1, %rd6;
	cvta.to.global.u64 	%rd2, %rd5;
	add.u64 	%rd7, %SP, 0;
	add.u64 	%rd3, %SPL, 0;
	mul.wide.s32 	%rd8, %r24, 8;
	mov.u64 	%rd9, func_f;
	add.s64 	%rd10, %rd9, %rd8;
	ld.global.nc.u64 	%rd4, [%rd10];
	mov.u32 	%r25, %ctaid.x;
	mov.u32 	%r26, %ntid.x;
	mov.u32 	%r27, %tid.x;
	mad.lo.s32 	%r172, %r25, %r26, %r27;
	mov.u32 	%r28, %nctaid.x;
	mul.lo.s32 	%r2, %r26, %r28;
	setp.ge.s32 	%p1, %r172, %r22;
	@%p1 bra 	$L__BB26_22;
	setp.gt.s32 	%p2, %r23, 0;
	add.s32 	%r3, %r22, -1;
	@%p2 bra 	$L__BB26_3;
$L__BB26_2:
	cvt.s64.s32 	%rd83, %r172;
	add.s64 	%rd84, %rd1, %rd83;
	mov.b16 	%rs102, 1;
	st.global.u8 	[%rd84], %rs102;
	add.s32 	%r172, %r172, %r2;
	setp.lt.s32 	%p78, %r172, %r22;
	@%p78 bra 	$L__BB26_2;
	bra.uni 	$L__BB26_22;
$L__BB26_3:
	setp.eq.s16 	%p3, %rs17, 0;
	@%p3 bra 	$L__BB26_13;
	and.b32  	%r6, %r23, 3;
	and.b32  	%r7, %r23, 2147483644;
$L__BB26_5:
	setp.lt.u32 	%p4, %r23, 4;
	mul.wide.s32 	%rd11, %r172, 4;
	add.s64 	%rd12, %rd2, %rd11;
	ld.global.f32 	%f1, [%rd12];
	st.local.f32 	[%rd3], %f1;
	mov.b16 	%rs110, 1;
	mov.b32 	%r178, 1;
	@%p4 bra 	$L__BB26_8;
	mov.b16 	%rs110, 1;
	mov.b32 	%r178, 1;
$L__BB26_7:
	add.s32 	%r31, %r178, %r172;
	sub.s32 	%r32, %r172, %r178;
	setp.lt.s32 	%p5, %r31, %r22;
	selp.b32 	%r33, %r31, %r3, %p5;
	max.s32 	%r34, %r32, 0;
	mul.wide.s32 	%rd13, %r33, 4;
	add.s64 	%rd14, %rd5, %rd13;
	{ // callseq 56, 0
	.param .b64 param0;
	st.param.b64 	[param0], %rd7;
	.param .b64 param1;
	st.param.b64 	[param1], %rd14;
	.param .b32 retval0;
	prototype_56 : .callprototype (.param .b32 _) _ (.param .b64 _, .param .b64 _);
	call (retval0), 
	%rd4, 
	(
	param0, 
	param1
	)
	, prototype_56;
	ld.param.b32 	%r35, [retval0];
	} // callseq 56
	cvt.u16.u32 	%rs21, %r35;
	and.b16  	%rs22, %rs21, %rs110;
	and.b16  	%rs23, %rs22, 255;
	setp.ne.s16 	%p6, %rs23, 0;
	mul.wide.u32 	%rd16, %r34, 4;
	add.s64 	%rd17, %rd5, %rd16;
	{ // callseq 57, 0
	.param .b64 param0;
	st.param.b64 	[param0], %rd7;
	.param .b64 param1;
	st.param.b64 	[param1], %rd17;
	.param .b32 retval0;
	prototype_57 : .callprototype (.param .b32 _) _ (.param .b64 _, .param .b64 _);
	call (retval0), 
	%rd4, 
	(
	param0, 
	param1
	)
	, prototype_57;
	ld.param.b32 	%r37, [retval0];
	} // callseq 57
	cvt.u16.u32 	%rs24, %r37;
	and.b16  	%rs26, %rs24, 1;
	setp.eq.b16 	%p7, %rs26, 1;
	and.pred  	%p8, %p6, %p7;
	not.b32 	%r39, %r178;
	add.s32 	%r40, %r31, 1;
	add.s32 	%r41, %r172, %r39;
	setp.lt.s32 	%p9, %r40, %r22;
	selp.b32 	%r42, %r40, %r3, %p9;
	max.s32 	%r43, %r41, 0;
	mul.wide.s32 	%rd18, %r42, 4;
	add.s64 	%rd19, %rd5, %rd18;
	{ // callseq 58, 0
	.param .b64 param0;
	st.param.b64 	[param0], %rd7;
	.param .b64 param1;
	st.param.b64 	[param1], %rd19;
	.param .b32 retval0;
	prototype_58 : .callprototype (.param .b32 _) _ (.param .b64 _, .param .b64 _);
	call (retval0), 
	%rd4, 
	(
	param0, 
	param1
	)
	, prototype_58;
	ld.param.b32 	%r44, [retval0];
	} // callseq 58
	cvt.u16.u32 	%rs27, %r44;
	and.b16  	%rs29, %rs27, 1;
	setp.eq.b16 	%p10, %rs29, 1;
	and.pred  	%p11, %p8, %p10;
	mul.wide.u32 	%rd20, %r43, 4;
	add.s64 	%rd21, %rd5, %rd20;
	{ // callseq 59, 0
	.param .b64 param0;
	st.param.b64 	[param0], %rd7;
	.param .b64 param1;
	st.param.b64 	[param1], %rd21;
	.param .b32 retval0;
	prototype_59 : .callprototype (.param .b32 _) _ (.param .b64 _, .param .b64 _);
	call (retval0), 
	%rd4, 
	(
	param0, 
	param1
	)
	, prototype_59;
	ld.param.b32 	%r46, [retval0];
	} // callseq 59
	cvt.u16.u32 	%rs30, %r46;
	and.b16  	%rs32, %rs30, 1;
	setp.eq.b16 	%p12, %rs32, 1;
	and.pred  	%p13, %p11, %p12;
	add.s32 	%r48, %r31, 2;
	add.s32 	%r49, %r32, -2;
	setp.lt.s32 	%p14, %r48, %r22;
	selp.b32 	%r50, %r48, %r3, %p14;
	max.s32 	%r51, %r49, 0;
	mul.wide.s32 	%rd22, %r50, 4;
	add.s64 	%rd23, %rd5, %rd22;
	{ // callseq 60, 0
	.param .b64 param0;
	st.param.b64 	[param0], %rd7;
	.param .b64 param1;
	st.param.b64 	[param1], %rd23;
	.param .b32 retval0;
	prototype_60 : .callprototype (.param .b32 _) _ (.param .b64 _, .param .b64 _);
	call (retval0), 
	%rd4, 
	(
	param0, 
	param1
	)
	, prototype_60;
	ld.param.b32 	%r52, [retval0];
	} // callseq 60
	cvt.u16.u32 	%rs33, %r52;
	and.b16  	%rs35, %rs33, 1;
	setp.eq.b16 	%p15, %rs35, 1;
	and.pred  	%p16, %p13, %p15;
	mul.wide.u32 	%rd24, %r51, 4;
	add.s64 	%rd25, %rd5, %rd24;
	{ // callseq 61, 0
	.param .b64 param0;
	st.param.b64 	[param0], %rd7;
	.param .b64 param1;
	st.param.b64 	[param1], %rd25;
	.param .b32 retval0;
	prototype_61 : .callprototype (.param .b32 _) _ (.param .b64 _, .param .b64 _);
	call (retval0), 
	%rd4, 
	(
	param0, 
	param1
	)
	, prototype_61;
	ld.param.b32 	%r54, [retval0];
	} // callseq 61
	cvt.u16.u32 	%rs36, %r54;
	and.b16  	%rs38, %rs36, 1;
	setp.eq.b16 	%p17, %rs38, 1;
	and.pred  	%p18, %p16, %p17;
	add.s32 	%r56, %r178, 3;
	add.s32 	%r57, %r31, 3;
	sub.s32 	%r58, %r172, %r56;
	setp.lt.s32 	%p19, %r57, %r22;
	selp.b32 	%r59, %r57, %r3, %p19;
	max.s32 	%r60, %r58, 0;
	mul.wide.s32 	%rd26, %r59, 4;
	add.s64 	%rd27, %rd5, %rd26;
	{ // callseq 62, 0
	.param .b64 param0;
	st.param.b64 	[param0], %rd7;
	.param .b64 param1;
	st.param.b64 	[param1], %rd27;
	.param .b32 retval0;
	prototype_62 : .callprototype (.param .b32 _) _ (.param .b64 _, .param .b64 _);
	call (retval0), 
	%rd4, 
	(
	param0, 
	param1
	)
	, prototype_62;
	ld.param.b32 	%r61, [retval0];
	} // callseq 62
	cvt.u16.u32 	%rs39, %r61;
	and.b16  	%rs41, %rs39, 1;
	setp.eq.b16 	%p20, %rs41, 1;
	and.pred  	%p21, %p18, %p20;
	mul.wide.u32 	%rd28, %r60, 4;
	add.s64 	%rd29, %rd5, %rd28;
	{ // callseq 63, 0
	.param .b64 param0;
	st.param.b64 	[param0], %rd7;
	.param .b64 param1;
	st.param.b64 	[param1], %rd29;
	.param .b32 retval0;
	prototype_63 : .callprototype (.param .b32 _) _ (.param .b64 _, .param .b64 _);
	call (retval0), 
	%rd4, 
	(
	param0, 
	param1
	)
	, prototype_63;
	ld.param.b32 	%r63, [retval0];
	} // callseq 63
	cvt.u16.u32 	%rs42, %r63;
	and.b16  	%rs44, %rs42, 1;
	setp.eq.b16 	%p22, %rs44, 1;
	and.pred  	%p23, %p21, %p22;
	selp.u16 	%rs110, 1, 0, %p23;
	add.s32 	%r178, %r178, 4;
	setp.ne.s32 	%p24, %r56, %r7;
	@%p24 bra 	$L__BB26_7;
$L__BB26_8:
	setp.eq.s32 	%p25, %r6, 0;
	@%p25 bra 	$L__BB26_12;
	setp.eq.s32 	%p26, %r6, 1;
	add.s32 	%r20, %r178, %r172;
	sub.s32 	%r65, %r172, %r178;
	setp.lt.s32 	%p27, %r20, %r22;
	selp.b32 	%r66, %r20, %r3, %p27;
	max.s32 	%r67, %r65, 0;
	mul.wide.s32 	%rd30, %r66, 4;
	add.s64 	%rd31, %rd5, %rd30;
	{ // callseq 64, 0
	.param .b64 param0;
	st.param.b64 	[param0], %rd7;
	.param .b64 param1;
	st.param.b64 	[param1], %rd31;
	.param .b32 retval0;
	prototype_64 : .callprototype (.param .b32 _) _ (.param .b64 _, .param .b64 _);
	call (retval0), 
	%rd4, 
	(
	param0, 
	param1
	)
	, prototype_64;
	ld.param.b32 	%r68, [retval0];
	} // callseq 64
	cvt.u16.u32 	%rs45, %r68;
	and.b16  	%rs46, %rs45, %rs110;
	setp.ne.s16 	%p28, %rs46, 0;
	mul.wide.u32 	%rd33, %r67, 4;
	add.s64 	%rd34, %rd5, %rd33;
	{ // callseq 65, 0
	.param .b64 param0;
	st.param.b64 	[param0], %rd7;
	.param .b64 param1;
	st.param.b64 	[param1], %rd34;
	.param .b32 retval0;
	prototype_65 : .callprototype (.param .b32 _) _ (.param .b64 _, .param .b64 _);
	call (retval0), 
	%rd4, 
	(
	param0, 
	param1
	)
	, prototype_65;
	ld.param.b32 	%r70, [retval0];
	} // callseq 65
	cvt.u16.u32 	%rs47, %r70;
	and.b16  	%rs49, %rs47, 1;
	setp.eq.b16 	%p29, %rs49, 1;
	and.pred  	%p30, %p28, %p29;
	selp.u16 	%rs110, 1, 0, %p30;
	@%p26 bra 	$L__BB26_12;
	setp.eq.s32 	%p31, %r6, 2;
	not.b32 	%r72, %r178;
	add.s32 	%r73, %r20, 1;
	add.s32 	%r74, %r172, %r72;
	setp.lt.s32 	%p32, %r73, %r22;
	selp.b32 	%r75, %r73, %r3, %p32;
	max.s32 	%r76, %r74, 0;
	mul.wide.s32 	%rd35, %r75, 4;
	add.s64 	%rd36, %rd5, %rd35;
	{ // callseq 66, 0
	.param .b64 param0;
	st.param.b64 	[param0], %rd7;
	.param .b64 param1;
	st.param.b64 	[param1], %rd36;
	.param .b32 retval0;
	prototype_66 : .callprototype (.param .b32 _) _ (.param .b64 _, .param .b64 _);
	call (retval0), 
	%rd4, 
	(
	param0, 
	param1
	)
	, prototype_66;
	ld.param.b32 	%r77, [retval0];
	} // callseq 66
	cvt.u16.u32 	%rs50, %r77;
	and.b16  	%rs51, %rs50, %rs110;
	setp.ne.s16 	%p33, %rs51, 0;
	mul.wide.u32 	%rd38, %r76, 4;
	add.s64 	%rd39, %rd5, %rd38;
	{ // callseq 67, 0
	.param .b64 param0;
	st.param.b64 	[param0], %rd7;
	.param .b64 param1;
	st.param.b64 	[param1], %rd39;
	.param .b32 retval0;
	prototype_67 : .callprototype (.param .b32 _) _ (.param .b64 _, .param .b64 _);
	call (retval0), 
	%rd4, 
	(
	param0, 
	param1
	)
	, prototype_67;
	ld.param.b32 	%r79, [retval0];
	} // callseq 67
	cvt.u16.u32 	%rs52, %r79;
	and.b16  	%rs54, %rs52, 1;
	setp.eq.b16 	%p34, %rs54, 1;
	and.pred  	%p35, %p33, %p34;
	selp.u16 	%rs110, 1, 0, %p35;
	@%p31 bra 	$L__BB26_12;
	add.s32 	%r81, %r20, 2;
	add.s32 	%r83, %r65, -2;
	setp.lt.s32 	%p36, %r81, %r22;
	selp.b32 	%r84, %r81, %r3, %p36;
	max.s32 	%r85, %r83, 0;
	mul.wide.s32 	%rd40, %r84, 4;
	add.s64 	%rd41, %rd5, %rd40;
	{ // callseq 68, 0
	.param .b64 param0;
	st.param.b64 	[param0], %rd7;
	.param .b64 param1;
	st.param.b64 	[param1], %rd41;
	.param .b32 retval0;
	prototype_68 : .callprototype (.param .b32 _) _ (.param .b64 _, .param .b64 _);
	call (retval0), 
	%rd4, 
	(
	param0, 
	param1
	)
	, prototype_68;
	ld.param.b32 	%r86, [retval0];
	} // callseq 68
	cvt.u16.u32 	%rs55, %r86;
	and.b16  	%rs56, %rs55, %rs110;
	setp.ne.s16 	%p37, %rs56, 0;
	mul.wide.u32 	%rd43, %r85, 4;
	add.s64 	%rd44, %rd5, %rd43;
	{ // callseq 69, 0
	.param .b64 param0;
	st.param.b64 	[param0], %rd7;
	.param .b64 param1;
	st.param.b64 	[param1], %rd44;
	.param .b32 retval0;
	prototype_69 : .callprototype (.param .b32 _) _ (.param .b64 _, .param .b64 _);
	call (retval0), 
	%rd4, 
	(
	param0, 
	param1
	)
	, prototype_69;
	ld.param.b32 	%r88, [retval0];
	} // callseq 69
	cvt.u16.u32 	%rs57, %r88;
	and.b16  	%rs59, %rs57, 1;
	setp.eq.b16 	%p38, %rs59, 1;
	and.pred  	%p39, %p37, %p38;
	selp.u16 	%rs110, 1, 0, %p39;
$L__BB26_12:
	cvt.s64.s32 	%rd45, %r172;
	add.s64 	%rd46, %rd1, %rd45;
	st.global.u8 	[%rd46], %rs110;
	add.s32 	%r172, %r172, %r2;
	setp.lt.s32 	%p40, %r172, %r22;
	@%p40 bra 	$L__BB26_5;
	bra.uni 	$L__BB26_22;
$L__BB26_13:
	and.b32  	%r8, %r23, 3;
	and.b32  	%r9, %r23, 2147483644;
$L__BB26_14:
	setp.lt.u32 	%p41, %r23, 4;
	mul.wide.s32 	%rd47, %r172, 4;
	add.s64 	%rd48, %rd2, %rd47;
	ld.global.f32 	%f2, [%rd48];
	st.local.f32 	[%rd3], %f2;
	mov.b16 	%rs106, 1;
	mov.b32 	%r175, 1;
	@%p41 bra 	$L__BB26_17;
	mov.b16 	%rs106, 1;
	mov.b32 	%r175, 1;
$L__BB26_16:
	add.s32 	%r92, %r175, %r172;
	sub.s32 	%r93, %r172, %r175;
	setp.lt.s32 	%p42, %r92, %r22;
	selp.b32 	%r94, 0, %r22, %p42;
	sub.s32 	%r95, %r92, %r94;
	shr.s32 	%r96, %r93, 31;
	and.b32  	%r97, %r96, %r22;
	add.s32 	%r98, %r97, %r93;
	mul.wide.s32 	%rd49, %r95, 4;
	add.s64 	%rd50, %rd5, %rd49;
	{ // callseq 70, 0
	.param .b64 param0;
	st.param.b64 	[param0], %rd7;
	.param .b64 param1;
	st.param.b64 	[param1], %rd50;
	.param .b32 retval0;
	prototype_70 : .callprototype (.param .b32 _) _ (.param .b64 _, .param .b64 _);
	call (retval0), 
	%rd4, 
	(
	param0, 
	param1
	)
	, prototype_70;
	ld.param.b32 	%r99, [retval0];
	} // callseq 70
	cvt.u16.u32 	%rs63, %r99;
	and.b16  	%rs64, %rs63, %rs106;
	and.b16  	%rs65, %rs64, 255;
	setp.ne.s16 	%p43, %rs65, 0;
	mul.wide.s32 	%rd52, %r98, 4;
	add.s64 	%rd53, %rd5, %rd52;
	{ // callseq 71, 0
	.param .b64 param0;
	st.param.b64 	[param0], %rd7;
	.param .b64 param1;
	st.param.b64 	[param1], %rd53;
	.param .b32 retval0;
	prototype_71 : .callprototype (.param .b32 _) _ (.param .b64 _, .param .b64 _);
	call (retval0), 
	%rd4, 
	(
	param0, 
	param1
	)
	, prototype_71;
	ld.param.b32 	%r101, [retval0];
	} // callseq 71
	cvt.u16.u32 	%rs66, %r101;
	and.b16  	%rs68, %rs66, 1;
	setp.eq.b16 	%p44, %rs68, 1;
	and.pred  	%p45, %p43, %p44;
	not.b32 	%r103, %r175;
	add.s32 	%r104, %r92, 1;
	add.s32 	%r105, %r172, %r103;
	setp.lt.s32 	%p46, %r104, %r22;
	selp.b32 	%r106, 0, %r22, %p46;
	sub.s32 	%r107, %r104, %r106;
	shr.s32 	%r108, %r105, 31;
	and.b32  	%r109, %r108, %r22;
	add.s32 	%r110, %r109, %r105;
	mul.wide.s32 	%rd54, %r107, 4;
	add.s64 	%rd55, %rd5, %rd54;
	{ // callseq 72, 0
	.param .b64 param0;
	st.param.b64 	[param0], %rd7;
	.param .b64 param1;
	st.param.b64 	[param1], %rd55;
	.param .b32 retval0;
	prototype_72 : .callprototype (.param .b32 _) _ (.param .b64 _, .param .b64 _);
	call (retval0), 
	%rd4, 
	(
	param0, 
	param1
	)
	, prototype_72;
	ld.param.b32 	%r111, [retval0];
	} // callseq 72
	cvt.u16.u32 	%rs69, %r111;
	and.b16  	%rs71, %rs69, 1;
	setp.eq.b16 	%p47, %rs71, 1;
	and.pred  	%p48, %p45, %p47;
	mul.wide.s32 	%rd56, %r110, 4;
	add.s64 	%rd57, %rd5, %rd56;
	{ // callseq 73, 0
	.param .b64 param0;
	st.param.b64 	[param0], %rd7;
	.param .b64 param1;
	st.param.b64 	[param1], %rd57;
	.param .b32 retval0;
	prototype_73 : .callprototype (.param .b32 _) _ (.param .b64 _, .param .b64 _);
	call (retval0), 
	%rd4, 
	(
	param0, 
	param1
	)
	, prototype_73;
	ld.param.b32 	%r113, [retval0];
	} // callseq 73
	cvt.u16.u32 	%rs72, %r113;
	and.b16  	%rs74, %rs72, 1;
	setp.eq.b16 	%p49, %rs74, 1;
	and.pred  	%p50, %p48, %p49;
	add.s32 	%r115, %r92, 2;
	add.s32 	%r116, %r93, -2;
	setp.lt.s32 	%p51, %r115, %r22;
	selp.b32 	%r117, 0, %r22, %p51;
	sub.s32 	%r118, %r115, %r117;
	shr.s32 	%r119, %r116, 31;
	and.b32  	%r120, %r119, %r22;
	add.s32 	%r121, %r120, %r116;
	mul.wide.s32 	%rd58, %r118, 4;
	add.s64 	%rd59, %rd5, %rd58;
	{ // callseq 74, 0
	.param .b64 param0;
	st.param.b64 	[param0], %rd7;
	.param .b64 param1;
	st.param.b64 	[param1], %rd59;
	.param .b32 retval0;
	prototype_74 : .callprototype (.param .b32 _) _ (.param .b64 _, .param .b64 _);
	call (retval0), 
	%rd4, 
	(
	param0, 
	param1
	)
	, prototype_74;
	ld.param.b32 	%r122, [retval0];
	} // callseq 74
	cvt.u16.u32 	%rs75, %r122;
	and.b16  	%rs77, %rs75, 1;
	setp.eq.b16 	%p52, %rs77, 1;
	and.pred  	%p53, %p50, %p52;
	mul.wide.s32 	%rd60, %r121, 4;
	add.s64 	%rd61, %rd5, %rd60;
	{ // callseq 75, 0
	.param .b64 param0;
	st.param.b64 	[param0], %rd7;
	.param .b64 param1;
	st.param.b64 	[param1], %rd61;
	.param .b32 retval0;
	prototype_75 : .callprototype (.param .b32 _) _ (.param .b64 _, .param .b64 _);
	call (retval0), 
	%rd4, 
	(
	param0, 
	param1
	)
	, prototype_75;
	ld.param.b32 	%r124, [retval0];
	} // callseq 75
	cvt.u16.u32 	%rs78, %r124;
	and.b16  	%rs80, %rs78, 1;
	setp.eq.b16 	%p54, %rs80, 1;
	and.pred  	%p55, %p53, %p54;
	add.s32 	%r126, %r175, 3;
	add.s32 	%r127, %r92, 3;
	sub.s32 	%r128, %r172, %r126;
	setp.lt.s32 	%p56, %r127, %r22;
	selp.b32 	%r129, 0, %r22, %p56;
	sub.s32 	%r130, %r127, %r129;
	shr.s32 	%r131, %r128, 31;
	and.b32  	%r132, %r131, %r22;
	add.s32 	%r133, %r132, %r128;
	mul.wide.s32 	%rd62, %r130, 4;
	add.s64 	%rd63, %rd5, %rd62;
	{ // callseq 76, 0
	.param .b64 param0;
	st.param.b64 	[param0], %rd7;
	.param .b64 param1;
	st.param.b64 	[param1], %rd63;
	.param .b32 retval0;
	prototype_76 : .callprototype (.param .b32 _) _ (.param .b64 _, .param .b64 _);
	call (retval0), 
	%rd4, 
	(
	param0, 
	param1
	)
	, prototype_76;
	ld.param.b32 	%r134, [retval0];
	} // callseq 76
	cvt.u16.u32 	%rs81, %r134;
	and.b16  	%rs83, %rs81, 1;
	setp.eq.b16 	%p57, %rs83, 1;
	and.pred  	%p58, %p55, %p57;
	mul.wide.s32 	%rd64, %r133, 4;
	add.s64 	%rd65, %rd5, %rd64;
	{ // callseq 77, 0
	.param .b64 param0;
	st.param.b64 	[param0], %rd7;
	.param .b64 param1;
	st.param.b64 	[param1], %rd65;
	.param .b32 retval0;
	prototype_77 : .callprototype (.param .b32 _) _ (.param .b64 _, .param .b64 _);
	call (retval0), 
	%rd4, 
	(
	param0, 
	param1
	)
	, prototype_77;
	ld.param.b32 	%r136, [retval0];
	} // callseq 77
	cvt.u16.u32 	%rs84, %r136;
	and.b16  	%rs86, %rs84, 1;
	setp.eq.b16 	%p59, %rs86, 1;
	and.pred  	%p60, %p58, %p59;
	selp.u16 	%rs106, 1, 0, %p60;
	add.s32 	%r175, %r175, 4;
	setp.ne.s32 	%p61, %r126, %r9;
	@%p61 bra 	$L__BB26_16;
$L__BB26_17:
	setp.eq.s32 	%p62, %r8, 0;
	@%p62 bra 	$L__BB26_21;
	setp.eq.s32 	%p63, %r8, 1;
	add.s32 	%r14, %r175, %r172;
	sub.s32 	%r138, %r172, %r175;
	setp.lt.s32 	%p64, %r14, %r22;
	selp.b32 	%r139, 0, %r22, %p64;
	sub.s32 	%r140, %r14, %r139;
	shr.s32 	%r141, %r138, 31;
	and.b32  	%r142, %r141, %r22;
	add.s32 	%r143, %r142, %r138;
	mul.wide.s32 	%rd66, %r140, 4;
	add.s64 	%rd67, %rd5, %rd66;
	{ // callseq 78, 0
	.param .b64 param0;
	st.param.b64 	[param0], %rd7;
	.param .b64 param1;
	st.param.b64 	[param1], %rd67;
	.param .b32 retval0;
	prototype_78 : .callprototype (.param .b32 _) _ (.param .b64 _, .param .b64 _);
	call (retval0), 
	%rd4, 
	(
	param0, 
	param1
	)
	, prototype_78;
	ld.param.b32 	%r144, [retval0];
	} // callseq 78
	cvt.u16.u32 	%rs87, %r144;
	and.b16  	%rs88, %rs87, %rs106;
	setp.ne.s16 	%p65, %rs88, 0;
	mul.wide.s32 	%rd69, %r143, 4;
	add.s64 	%rd70, %rd5, %rd69;
	{ // callseq 79, 0
	.param .b64 param0;
	st.param.b64 	[param0], %rd7;
	.param .b64 param1;
	st.param.b64 	[param1], %rd70;
	.param .b32 retval0;
	prototype_79 : .callprototype (.param .b32 _) _ (.param .b64 _, .param .b64 _);
	call (retval0), 
	%rd4, 
	(
	param0, 
	param1
	)
	, prototype_79;
	ld.param.b32 	%r146, [retval0];
	} // callseq 79
	cvt.u16.u32 	%rs89, %r146;
	and.b16  	%rs91, %rs89, 1;
	setp.eq.b16 	%p66, %rs91, 1;
	and.pred  	%p67, %p65, %p66;
	selp.u16 	%rs106, 1, 0, %p67;
	@%p63 bra 	$L__BB26_21;
	setp.eq.s32 	%p68, %r8, 2;
	not.b32 	%r148, %r175;
	add.s32 	%r149, %r14, 1;
	add.s32 	%r150, %r172, %r148;
	setp.lt.s32 	%p69, %r149, %r22;
	selp.b32 	%r151, 0, %r22, %p69;
	sub.s32 	%r152, %r149, %r151;
	shr.s32 	%r153, %r150, 31;
	and.b32  	%r154, %r153, %r22;
	add.s32 	%r155, %r154, %r150;
	mul.wide.s32 	%rd71, %r152, 4;
	add.s64 	%rd72, %rd5, %rd71;
	{ // callseq 80, 0
	.param .b64 param0;
	st.param.b64 	[param0], %rd7;
	.param .b64 param1;
	st.param.b64 	[param1], %rd72;
	.param .b32 retval0;
	prototype_80 : .callprototype (.param .b32 _) _ (.param .b64 _, .param .b64 _);
	call (retval0), 
	%rd4, 
	(
	param0, 
	param1
	)
	, prototype_80;
	ld.param.b32 	%r156, [retval0];
	} // callseq 80
	cvt.u16.u32 	%rs92, %r156;
	and.b16  	%rs93, %rs92, %rs106;
	setp.ne.s16 	%p70, %rs93, 0;
	mul.wide.s32 	%rd74, %r155, 4;
	add.s64 	%rd75, %rd5, %rd74;
	{ // callseq 81, 0
	.param .b64 param0;
	st.param.b64 	[param0], %rd7;
	.param .b64 param1;
	st.param.b64 	[param1], %rd75;
	.param .b32 retval0;
	prototype_81 : .callprototype (.param .b32 _) _ (.param .b64 _, .param .b64 _);
	call (retval0), 
	%rd4, 
	(
	param0, 
	param1
	)
	, prototype_81;
	ld.param.b32 	%r158, [retval0];
	} // callseq 81
	cvt.u16.u32 	%rs94, %r158;
	and.b16  	%rs96, %rs94, 1;
	setp.eq.b16 	%p71, %rs96, 1;
	and.pred  	%p72, %p70, %p71;
	selp.u16 	%rs106, 1, 0, %p72;
	@%p68 bra 	$L__BB26_21;
	add.s32 	%r160, %r14, 2;
	add.s32 	%r162, %r138, -2;
	setp.lt.s32 	%p73, %r160, %r22;
	selp.b32 	%r163, 0, %r22, %p73;
	sub.s32 	%r164, %r160, %r163;
	shr.s32 	%r165, %r162, 31;
	and.b32  	%r166, %r165, %r22;
	add.s32 	%r167, %r166, %r162;
	mul.wide.s32 	%rd76, %r164, 4;
	add.s64 	%rd77, %rd5, %rd76;
	{ // callseq 82, 0
	.param .b64 param0;
	st.param.b64 	[param0], %rd7;
	.param .b64 param1;
	st.param.b64 	[param1], %rd77;
	.param .b32 retval0;
	prototype_82 : .callprototype (.param .b32 _) _ (.param .b64 _, .param .b64 _);
	call (retval0), 
	%rd4, 
	(
	param0, 
	param1
	)
	, prototype_82;
	ld.param.b32 	%r168, [retval0];
	} // callseq 82
	cvt.u16.u32 	%rs97, %r168;
	and.b16  	%rs98, %rs97, %rs106;
	setp.ne.s16 	%p74, %rs98, 0;
	mul.wide.s32 	%rd79, %r167, 4;
	add.s64 	%rd80, %rd5, %rd79;
	{ // callseq 83, 0
	.param .b64 param0;
	st.param.b64 	[param0], %rd7;
	.param .b64 param1;
	st.param.b64 	[param1], %rd80;
	.param .b32 retval0;
	prototype_83 : .callprototype (.param .b32 _) _ (.param .b64 _, .param .b64 _);
	call (retval0), 
	%rd4, 
	(
	param0, 
	param1
	)
	, prototype_83;
	ld.param.b32 	%r170, [retval0];
	} // callseq 83
	cvt.u16.u32 	%rs99, %r170;
	and.b16  	%rs101, %rs99, 1;
	setp.eq.b16 	%p75, %rs101, 1;
	and.pred  	%p76, %p74, %p75;
	selp.u16 	%rs106, 1, 0, %p76;
$L__BB26_21:
	cvt.s64.s32 	%rd81, %r172;
	add.s64 	%rd82, %rd1, %rd81;
	st.global.u8 	[%rd82], %rs106;
	add.s32 	%r172, %r172, %r2;
	setp.lt.s32 	%p77, %r172, %r22;
	@%p77 bra 	$L__BB26_14;
$L__BB26_22:
	ret;

}
	// .globl	_cupy_boolrelextrema_1D_float64
.visible .entry _cupy_boolrelextrema_1D_float64(
	.param .u32 _cupy_boolrelextrema_1D_float64_param_0,
	.param .u32 _cupy_boolrelextrema_1D_float64_param_1,
	.param .u8 _cupy_boolrelextrema_1D_float64_param_2,
	.param .u32 _cupy_boolrelextrema_1D_float64_param_3,
	.param .u64 .ptr .align 1 _cupy_boolrelextrema_1D_float64_param_4,
	.param .u64 .ptr .align 1 _cupy_boolrelextrema_1D_float64_param_5
)
.maxntid 512
{
	.local .align 8 .b8 	__local_depot27[8];
	.reg .b64 	%SP;
	.reg .b64 	%SPL;
	.reg .pred 	%p<79>;
	.reg .b16 	%rs<111>;
	.reg .b32 	%r<179>;
	.reg .b64 	%rd<85>;
	.reg .b64 	%fd<3>;

	mov.u64 	%SPL, __local_depot27;
	cvta.local.u64 	%SP, %SPL;
	ld.param.u32 	%r22, [_cupy_boolrelextrema_1D_float64_param_0];
	ld.param.u32 	%r23, [_cupy_boolrelextrema_1D_float64_param_1];
	ld.param.s8 	%rs17, [_cupy_boolrelextrema_1D_float64_param_2];
	ld.param.u32 	%r24, [_cupy_boolrelextrema_1D_float64_param_3];
	ld.param.u64 	%rd5, [_cupy_boolrelextrema_1D_float64_param_4];
	ld.param.u64 	%rd6, [_cupy_boolrelextrema_1D_float64_param_5];
	cvta.to.global.u64 	%rd1, %rd6;
	cvta.to.global.u64 	%rd2, %rd5;
	add.u64 	%rd7, %SP, 0;
	add.u64 	%rd3, %SPL, 0;
	mul.wide.s32 	%rd8, %r24, 8;
	mov.u64 	%rd9, func_d;
	add.s64 	%rd10, %rd9, %rd8;
	ld.global.nc.u64 	%rd4, [%rd10];
	mov.u32 	%r25, %ctaid.x;
	mov.u32 	%r26, %ntid.x;
	mov.u32 	%r27, %tid.x;
	mad.lo.s32 	%r172, %r25, %r26, %r27;
	mov.u32 	%r28, %nctaid.x;
	mul.lo.s32 	%r2, %r26, %r28;
	setp.ge.s32 	%p1, %r172, %r22;
	@%p1 bra 	$L__BB27_22;
	setp.gt.s32 	%p2, %r23, 0;
	add.s32 	%r3, %r22, -1;
	@%p2 bra 	$L__BB27_3;
$L__BB27_2:
	cvt.s64.s32 	%rd83, %r172;
	add.s64 	%rd84, %rd1, %rd83;
	mov.b16 	%rs102, 1;
	st.global.u8 	[%rd84], %rs102;
	add.s32 	%r172, %r172, %r2;
	setp.lt.s32 	%p78, %r172, %r22;
	@%p78 bra 	$L__BB27_2;
	bra.uni 	$L__BB27_22;
$L__BB27_3:
	setp.eq.s16 	%p3, %rs17, 0;
	@%p3 bra 	$L__BB27_13;
	and.b32  	%r6, %r23, 3;
	and.b32  	%r7, %r23, 2147483644;
$L__BB27_5:
	setp.lt.u32 	%p4, %r23, 4;
	mul.wide.s32 	%rd11, %r172, 8;
	add.s64 	%rd12, %rd2, %rd11;
	ld.global.f64 	%fd1, [%rd12];
	st.local.f64 	[%rd3], %fd1;
	mov.b16 	%rs110, 1;
	mov.b32 	%r178, 1;
	@%p4 bra 	$L__BB27_8;
	mov.b16 	%rs110, 1;
	mov.b32 	%r178, 1;
$L__BB27_7:
	add.s32 	%r31, %r178, %r172;
	sub.s32 	%r32, %r172, %r178;
	setp.lt.s32 	%p5, %r31, %r22;
	selp.b32 	%r33, %r31, %r3, %p5;
	max.s32 	%r34, %r32, 0;
	mul.wide.s32 	%rd13, %r33, 8;
	add.s64 	%rd14, %rd5, %rd13;
	{ // callseq 84, 0
	.param .b64 param0;
	st.param.b64 	[param0], %rd7;
	.param .b64 param1;
	st.param.b64 	[param1], %rd14;
	.param .b32 retval0;
	prototype_84 : .callprototype (.param .b32 _) _ (.param .b64 _, .param .b64 _);
	call (retval0), 
	%rd4, 
	(
	param0, 
	param1
	)
	, prototype_84;
	ld.param.b32 	%r35, [retval0];
	} // callseq 84
	cvt.u16.u32 	%rs21, %r35;
	and.b16  	%rs22, %rs21, %rs110;
	and.b16  	%rs23, %rs22, 255;
	setp.ne.s16 	%p6, %rs23, 0;
	mul.wide.u32 	%rd16, %r34, 8;
	add.s64 	%rd17, %rd5, %rd16;
	{ // callseq 85, 0
	.param .b64 param0;
	st.param.b64 	[param0], %rd7;
	.param .b64 param1;
	st.param.b64 	[param1], %rd17;
	.param .b32 retval0;
	prototype_85 : .callprototype (.param .b32 _) _ (.param .b64 _, .param .b64 _);
	call (retval0), 
	%rd4, 
	(
	param0, 
	param1
	)
	, prototype_85;
	ld.param.b32 	%r37, [retval0];
	} // callseq 85
	cvt.u16.u32 	%rs24, %r37;
	and.b16  	%rs26, %rs24, 1;
	setp.eq.b16 	%p7, %rs26, 1;
	and.pred  	%p8, %p6, %p7;
	not.b32 	%r39, %r178;
	add.s32 	%r40, %r31, 1;
	add.s32 	%r41, %r172, %r39;
	setp.lt.s32 	%p9, %r40, %r22;
	selp.b32 	%r42, %r40, %r3, %p9;
	max.s32 	%r43, %r41, 0;
	mul.wide.s32 	%rd18, %r42, 8;
	add.s64 	%rd19, %rd5, %rd18;
	{ // callseq 86, 0
	.param .b64 param0;
	st.param.b64 	[param0], %rd7;
	.param .b64 param1;
	st.param.b64 	[param1], %rd19;
	.param .b32 retval0;
	prototype_86 : .callprototype (.param .b32 _) _ (.param .b64 _, .param .b64 _);
	call (retval0), 
	%rd4, 
	(
	param0, 
	param1
	)
	, prototype_86;
	ld.param.b32 	%r44, [retval0];
	} // callseq 86
	cvt.u16.u32 	%rs27, %r44;
	and.b16  	%rs29, %rs27, 1;
	setp.eq.b16 	%p10, %rs29, 1;
	and.pred  	%p11, %p8, %p10;
	mul.wide.u32 	%rd20, %r43, 8;
	add.s64 	%rd21, %rd5, %rd20;
	{ // callseq 87, 0
	.param .b64 param0;
	st.param.b64 	[param0], %rd7;
	.param .b64 param1;
	st.param.b64 	[param1], %rd21;
	.param .b32 retval0;
	prototype_87 : .callprototype (.param .b32 _) _ (.param .b64 _, .param .b64 _);
	call (retval0), 
	%rd4, 
	(
	param0, 
	param1
	)
	, prototype_87;
	ld.param.b32 	%r46, [retval0];
	} // callseq 87
	cvt.u16.u32 	%rs30, %r46;
	and.b16  	%rs32, %rs30, 1;
	setp.eq.b16 	%p12, %rs32, 1;
	and.pred  	%p13, %p11, %p12;
	add.s32 	%r48, %r31, 2;
	add.s32 	%r49, %r32, -2;
	setp.lt.s32 	%p14, %r48, %r22;
	selp.b32 	%r50, %r48, %r3, %p14;
	max.s32 	%r51, %r49, 0;
	mul.wide.s32 	%rd22, %r50, 8;
	add.s64 	%rd23, %rd5, %rd22;
	{ // callseq 88, 0
	.param .b64 param0;
	st.param.b64 	[param0], %rd7;
	.param .b64 param1;
	st.param.b64 	[param1], %rd23;
	.param .b32 retval0;
	prototype_88 : .callprototype (.param .b32 _) _ (.param .b64 _, .param .b64 _);
	call (retval0), 
	%rd4, 
	(
	param0, 
	param1
	)
	, prototype_88;
	ld.param.b32 	%r52, [retval0];
	} // callseq 88
	cvt.u16.u32 	%rs33, %r52;
	and.b16  	%rs35, %rs33, 1;
	setp.eq.b16 	%p15, %rs35, 1;
	and.pred  	%p16, %p13, %p15;
	mul.wide.u32 	%rd24, %r51, 8;
	add.s64 	%rd25, %rd5, %rd24;
	{ // callseq 89, 0
	.param .b64 param0;
	st.param.b64 	[param0], %rd7;
	.param .b64 param1;
	st.param.b64 	[param1], %rd25;
	.param .b32 retval0;
	prototype_89 : .callprototype (.param .b32 _) _ (.param .b64 _, .param .b64 _);
	call (retval0), 
	%rd4, 
	(
	param0, 
	param1
	)
	, prototype_89;
	ld.param.b32 	%r54, [retval0];
	} // callseq 89
	cvt.u16.u32 	%rs36, %r54;
	and.b16  	%rs38, %rs36, 1;
	setp.eq.b16 	%p17, %rs38, 1;
	and.pred  	%p18, %p16, %p17;
	add.s32 	%r56, %r178, 3;
	add.s32 	%r57, %r31, 3;
	sub.s32 	%r58, %r172, %r56;
	setp.lt.s32 	%p19, %r57, %r22;
	selp.b32 	%r59, %r57, %r3, %p19;
	max.s32 	%r60, %r58, 0;
	mul.wide.s32 	%rd26, %r59, 8;
	add.s64 	%rd27, %rd5, %rd26;
	{ // callseq 90, 0
	.param .b64 param0;
	st.param.b64 	[param0], %rd7;
	.param .b64 param1;
	st.param.b64 	[param1], %rd27;
	.param .b32 retval0;
	prototype_90 : .callprototype (.param .b32 _) _ (.param .b64 _, .param .b64 _);
	call (retval0), 
	%rd4, 
	(
	param0, 
	param1
	)
	, prototype_90;
	ld.param.b32 	%r61, [retval0];
	} // callseq 90
	cvt.u16.u32 	%rs39, %r61;
	and.b16  	%rs41, %rs39, 1;
	setp.eq.b16 	%p20, %rs41, 1;
	and.pred  	%p21, %p18, %p20;
	mul.wide.u32 	%rd28, %r60, 8;
	add.s64 	%rd29, %rd5, %rd28;
	{ // callseq 91, 0
	.param .b64 param0;
	st.param.b64 	[param0], %rd7;
	.param .b64 param1;
	st.param.b64 	[param1], %rd29;
	.param .b32 retval0;
	prototype_91 : .callprototype (.param .b32 _) _ (.param .b64 _, .param .b64 _);
	call (retval0), 
	%rd4, 
	(
	param0, 
	param1
	)
	, prototype_91;
	ld.param.b32 	%r63, [retval0];
	} // callseq 91
	cvt.u16.u32 	%rs42, %r63;
	and.b16  	%rs44, %rs42, 1;
	setp.eq.b16 	%p22, %rs44, 1;
	and.pred  	%p23, %p21, %p22;
	selp.u16 	%rs110, 1, 0, %p23;
	add.s32 	%r178, %r178, 4;
	setp.ne.s32 	%p24, %r56, %r7;
	@%p24 bra 	$L__BB27_7;
$L__BB27_8:
	setp.eq.s32 	%p25, %r6, 0;
	@%p25 bra 	$L__BB27_12;
	setp.eq.s32 	%p26, %r6, 1;
	add.s32 	%r20, %r178, %r172;
	sub.s32 	%r65, %r172, %r178;
	setp.lt.s32 	%p27, %r20, %r22;
	selp.b32 	%r66, %r20, %r3, %p27;
	max.s32 	%r67, %r65, 0;
	mul.wide.s32 	%rd30, %r66, 8;
	add.s64 	%rd31, %rd5, %rd30;
	{ // callseq 92, 0
	.param .b64 param0;
	st.param.b64 	[param0], %rd7;
	.param .b64 param1;
	st.param.b64 	[param1], %rd31;
	.param .b32 retval0;
	prototype_92 : .callprototype (.param .b32 _) _ (.param .b64 _, .param .b64 _);
	call (retval0), 
	%rd4, 
	(
	param0, 
	param1
	)
	, prototype_92;
	ld.param.b32 	%r68, [retval0];
	} // callseq 92
	cvt.u16.u32 	%rs45, %r68;
	and.b16  	%rs46, %rs45, %rs110;
	setp.ne.s16 	%p28, %rs46, 0;
	mul.wide.u32 	%rd33, %r67, 8;
	add.s64 	%rd34, %rd5, %rd33;
	{ // callseq 93, 0
	.param .b64 param0;
	st.param.b64 	[param0], %rd7;
	.param .b64 param1;
	st.param.b64 	[param1], %rd34;
	.param .b32 retval0;
	prototype_93 : .callprototype (.param .b32 _) _ (.param .b64 _, .param .b64 _);
	call (retval0), 
	%rd4, 
	(
	param0, 
	param1
	)
	, prototype_93;
	ld.param.b32 	%r70, [retval0];
	} // callseq 93
	cvt.u16.u32 	%rs47, %r70;
	and.b16  	%rs49, %rs47, 1;
	setp.eq.b16 	%p29, %rs49, 1;
	and.pred  	%p30, %p28, %p29;
	selp.u16 	%rs110, 1, 0, %p30;
	@%p26 bra 	$L__BB27_12;
	setp.eq.s32 	%p31, %r6, 2;
	not.b32 	%r72, %r178;
	add.s32 	%r73, %r20, 1;
	add.s32 	%r74, %r172, %r72;
	setp.lt.s32 	%p32, %r73, %r22;
	selp.b32 	%r75, %r73, %r3, %p32;
	max.s32 	%r76, %r74, 0;
	mul.wide.s32 	%rd35, %r75, 8;
	add.s64 	%rd36, %rd5, %rd35;
	{ // callseq 94, 0
	.param .b64 param0;
	st.param.b64 	[param0], %rd7;
	.param .b64 param1;
	st.param.b64 	[param1], %rd36;
	.param .b32 retval0;
	prototype_94 : .callprototype (.param .b32 _) _ (.param .b64 _, .param .b64 _);
	call (retval0), 
	%rd4, 
	(
	param0, 
	param1
	)
	, prototype_94;
	ld.param.b32 	%r77, [retval0];
	} // callseq 94
	cvt.u16.u32 	%rs50, %r77;
	and.b16  	%rs51, %rs50, %rs110;
	setp.ne.s16 	%p33, %rs51, 0;
	mul.wide.u32 	%rd38, %r76, 8;
	add.s64 	%rd39, %rd5, %rd38;
	{ // callseq 95, 0
	.param .b64 param0;
	st.param.b64 	[param0], %rd7;
	.param .b64 param1;
	st.param.b64 	[param1], %rd39;
	.param .b32 retval0;
	prototype_95 : .callprototype (.param .b32 _) _ (.param .b64 _, .param .b64 _);
	call (retval0), 
	%rd4, 
	(
	param0, 
	param1
	)
	, prototype_95;
	ld.param.b32 	%r79, [retval0];
	} // callseq 95
	cvt.u16.u32 	%rs52, %r79;
	and.b16  	%rs54, %rs52, 1;
	setp.eq.b16 	%p34, %rs54, 1;
	and.pred  	%p35, %p33, %p34;
	selp.u16 	%rs110, 1, 0, %p35;
	@%p31 bra 	$L__BB27_12;
	add.s32 	%r81, %r20, 2;
	add.s32 	%r83, %r65, -2;
	setp.lt.s32 	%p36, %r81, %r22;
	selp.b32 	%r84, %r81, %r3, %p36;
	max.s32 	%r85, %r83, 0;
	mul.wide.s32 	%rd40, %r84, 8;
	add.s64 	%rd41, %rd5, %rd40;
	{ // callseq 96, 0
	.param .b64 param0;
	st.param.b64 	[param0], %rd7;
	.param .b64 param1;
	st.param.b64 	[param1], %rd41;
	.param .b32 retval0;
	prototype_96 : .callprototype (.param .b32 _) _ (.param .b64 _, .param .b64 _);
	call (retval0), 
	%rd4, 
	(
	param0, 
	param1
	)
	, prototype_96;
	ld.param.b32 	%r86, [retval0];
	} // callseq 96
	cvt.u16.u32 	%rs55, %r86;
	and.b16  	%rs56, %rs55, %rs110;
	setp.ne.s16 	%p37, %rs56, 0;
	mul.wide.u32 	%rd43, %r85, 8;
	add.s64 	%rd44, %rd5, %rd43;
	{ // callseq 97, 0
	.param .b64 param0;
	st.param.b64 	[param0], %rd7;
	.param .b64 param1;
	st.param.b64 	[param1], %rd44;
	.param .b32 retval0;
	prototype_97 : .callprototype (.param .b32 _) _ (.param .b64 _, .param .b64 _);
	call (retval0), 
	%rd4, 
	(
	param0, 
	param1
	)
	, prototype_97;
	ld.param.b32 	%r88, [retval0];
	} // callseq 97
	cvt.u16.u32 	%rs57, %r88;
	and.b16  	%rs59, %rs57, 1;
	setp.eq.b16 	%p38, %rs59, 1;
	and.pred  	%p39, %p37, %p38;
	selp.u16 	%rs110, 1, 0, %p39;
$L__BB27_12:
	cvt.s64.s32 	%rd45, %r172;
	add.s64 	%rd46, %rd1, %rd45;
	st.global.u8 	[%rd46], %rs110;
	add.s32 	%r172, %r172, %r2;
	setp.lt.s32 	%p40, %r172, %r22;
	@%p40 bra 	$L__BB27_5;
	bra.uni 	$L__BB27_22;
$L__BB27_13:
	and.b32  	%r8, %r23, 3;
	and.b32  	%r9, %r23, 2147483644;
$L__BB27_14:
	setp.lt.u32 	%p41, %r23, 4;
	mul.wide.s32 	%rd47, %r172, 8;
	add.s64 	%rd48, %rd2, %rd47;
	ld.global.f64 	%fd2, [%rd48];
	st.local.f64 	[%rd3], %fd2;
	mov.b16 	%rs106, 1;
	mov.b32 	%r175, 1;
	@%p41 bra 	$L__BB27_17;
	mov.b16 	%rs106, 1;
	mov.b32 	%r175, 1;
$L__BB27_16:
	add.s32 	%r92, %r175, %r172;
	sub.s32 	%r93, %r172, %r175;
	setp.lt.s32 	%p42, %r92, %r22;
	selp.b32 	%r94, 0, %r22, %p42;
	sub.s32 	%r95, %r92, %r94;
	shr.s32 	%r96, %r93, 31;
	and.b32  	%r97, %r96, %r22;
	add.s32 	%r98, %r97, %r93;
	mul.wide.s32 	%rd49, %r95, 8;
	add.s64 	%rd50, %rd5, %rd49;
	{ // callseq 98, 0
	.param .b64 param0;
	st.param.b64 	[param0], %rd7;
	.param .b64 param1;
	st.param.b64 	[param1], %rd50;
	.param .b32 retval0;
	prototype_98 : .callprototype (.param .b32 _) _ (.param .b64 _, .param .b64 _);
	call (retval0), 
	%rd4, 
	(
	param0, 
	param1
	)
	, prototype_98;
	ld.param.b32 	%r99, [retval0];
	} // callseq 98
	cvt.u16.u32 	%rs63, %r99;
	and.b16  	%rs64, %rs63, %rs106;
	and.b16  	%rs65, %rs64, 255;
	setp.ne.s16 	%p43, %rs65, 0;
	mul.wide.s32 	%rd52, %r98, 8;
	add.s64 	%rd53, %rd5, %rd52;
	{ // callseq 99, 0
	.param .b64 param0;
	st.param.b64 	[param0], %rd7;
	.param .b64 param1;
	st.param.b64 	[param1], %rd53;
	.param .b32 retval0;
	prototype_99 : .callprototype (.param .b32 _) _ (.param .b64 _, .param .b64 _);
	call (retval0), 
	%rd4, 
	(
	param0, 
	param1
	)
	, prototype_99;
	ld.param.b32 	%r101, [retval0];
	} // callseq 99
	cvt.u16.u32 	%rs66, %r101;
	and.b16  	%rs68, %rs66, 1;
	setp.eq.b16 	%p44, %rs68, 1;
	and.pred  	%p45, %p43, %p44;
	not.b32 	%r103, %r175;
	add.s32 	%r104, %r92, 1;
	add.s32 	%r105, %r172, %r103;
	setp.lt.s32 	%p46, %r104, %r22;
	selp.b32 	%r106, 0, %r22, %p46;
	sub.s32 	%r107, %r104, %r106;
	shr.s32 	%r108, %r105, 31;
	and.b32  	%r109, %r108, %r22;
	add.s32 	%r110, %r109, %r105;
	mul.wide.s32 	%rd54, %r107, 8;
	add.s64 	%rd55, %rd5, %rd54;
	{ // callseq 100, 0
	.param .b64 param0;
	st.param.b64 	[param0], %rd7;
	.param .b64 param1;
	st.param.b64 	[param1], %rd55;
	.param .b32 retval0;
	prototype_100 : .callprototype (.param .b32 _) _ (.param .b64 _, .param .b64 _);
	call (retval0), 
	%rd4, 
	(
	param0, 
	param1
	)
	, prototype_100;
	ld.param.b32 	%r111, [retval0];
	} // callseq 100
	cvt.u16.u32 	%rs69, %r111;
	and.b16  	%rs71, %rs69, 1;
	setp.eq.b16 	%p47, %rs71, 1;
	and.pred  	%p48, %p45, %p47;
	mul.wide.s32 	%rd56, %r110, 8;
	add.s64 	%rd57, %rd5, %rd56;
	{ // callseq 101, 0
	.param .b64 param0;
	st.param.b64 	[param0], %rd7;
	.param .b64 param1;
	st.param.b64 	[param1], %rd57;
	.param .b32 retval0;
	prototype_101 : .callprototype (.param .b32 _) _ (.param .b64 _, .param .b64 _);
	call (retval0), 
	%rd4, 
	(
	param0, 
	param1
	)
	, prototype_101;
	ld.param.b32 	%r113, [retval0];
	} // callseq 101
	cvt.u16.u32 	%rs72, %r113;
	and.b16  	%rs74, %rs72, 1;
	setp.eq.b16 	%p49, %rs74, 1;
	and.pred  	%p50, %p48, %p49;
	add.s32 	%r115, %r92, 2;
	add.s32 	%r116, %r93, -2;
	setp.lt.s32 	%p51, %r115, %r22;
	selp.b32 	%r117, 0, %r22, %p51;
	sub.s32 	%r118, %r115, %r117;
	shr.s32 	%r119, %r116, 31;
	and.b32  	%r120, %r119, %r22;
	add.s32 	%r121, %r120, %r116;
	mul.wide.s32 	%rd58, %r118, 8;
	add.s64 	%rd59, %rd5, %rd58;
	{ // callseq 102, 0
	.param .b64 param0;
	st.param.b64 	[param0], %rd7;
	.param .b64 param1;
	st.param.b64 	[param1], %rd59;
	.param .b32 retval0;
	prototype_102 : .callprototype (.param .b32 _) _ (.param .b64 _, .param .b64 _);
	call (retval0), 
	%rd4, 
	(
	param0, 
	param1
	)
	, prototype_102;
	ld.param.b32 	%r122, [retval0];
	} // callseq 102
	cvt.u16.u32 	%rs75, %r122;
	and.b16  	%rs77, %rs75, 1;
	setp.eq.b16 	%p52, %rs77, 1;
	and.pred  	%p53, %p50, %p52;
	mul.wide.s32 	%rd60, %r121, 8;
	add.s64 	%rd61, %rd5, %rd60;
	{ // callseq 103, 0
	.param .b64 param0;
	st.param.b64 	[param0], %rd7;
	.param .b64 param1;
	st.param.b64 	[param1], %rd61;
	.param .b32 retval0;
	prototype_103 : .callprototype (.param .b32 _) _ (.param .b64 _, .param .b64 _);
	call (retval0), 
	%rd4, 
	(
	param0, 
	param1
	)
	, prototype_103;
	ld.param.b32 	%r124, [retval0];
	} // callseq 103
	cvt.u16.u32 	%rs78, %r124;
	and.b16  	%rs80, %rs78, 1;
	setp.eq.b16 	%p54, %rs80, 1;
	and.pred  	%p55, %p53, %p54;
	add.s32 	%r126, %r175, 3;
	add.s32 	%r127, %r92, 3;
	sub.s32 	%r128, %r172, %r126;
	setp.lt.s32 	%p56, %r127, %r22;
	selp.b32 	%r129, 0, %r22, %p56;
	sub.s32 	%r130, %r127, %r129;
	shr.s32 	%r131, %r128, 31;
	and.b32  	%r132, %r131, %r22;
	add.s32 	%r133, %r132, %r128;
	mul.wide.s32 	%rd62, %r130, 8;
	add.s64 	%rd63, %rd5, %rd62;
	{ // callseq 104, 0
	.param .b64 param0;
	st.param.b64 	[param0], %rd7;
	.param .b64 param1;
	st.param.b64 	[param1], %rd63;
	.param .b32 retval0;
	prototype_104 : .callprototype (.param .b32 _) _ (.param .b64 _, .param .b64 _);
	call (retval0), 
	%rd4, 
	(
	param0, 
	param1
	)
	, prototype_104;
	ld.param.b32 	%r134, [retval0];
	} // callseq 104
	cvt.u16.u32 	%rs81, %r134;
	and.b16  	%rs83, %rs81, 1;
	setp.eq.b16 	%p57, %rs83, 1;
	and.pred  	%p58, %p55, %p57;
	mul.wide.s32 	%rd64, %r133, 8;
	add.s64 	%rd65, %rd5, %rd64;
	{ // callseq 105, 0
	.param .b64 param0;
	st.param.b64 	[param0], %rd7;
	.param .b64 param1;
	st.param.b64 	[param1], %rd65;
	.param .b32 retval0;
	prototype_105 : .callprototype (.param .b32 _) _ (.param .b64 _, .param .b64 _);
	call (retval0), 
	%rd4, 
	(
	param0, 
	param1
	)
	, prototype_105;
	ld.param.b32 	%r136, [retval0];
	} // callseq 105
	cvt.u16.u32 	%rs84, %r136;
	and.b16  	%rs86, %rs84, 1;
	setp.eq.b16 	%p59, %rs86, 1;
	and.pred  	%p60, %p58, %p59;
	selp.u16 	%rs106, 1, 0, %p60;
	add.s32 	%r175, %r175, 4;
	setp.ne.s32 	%p61, %r126, %r9;
	@%p61 bra 	$L__BB27_16;
$L__BB27_17:
	setp.eq.s32 	%p62, %r8, 0;
	@%p62 bra 	$L__BB27_21;
	setp.eq.s32 	%p63, %r8, 1;
	add.s32 	%r14, %r175, %r172;
	sub.s32 	%r138, %r172, %r175;
	setp.lt.s32 	%p64, %r14, %r22;
	selp.b32 	%r139, 0, %r22, %p64;
	sub.s32 	%r140, %r14, %r139;
	shr.s32 	%r141, %r138, 31;
	and.b32  	%r142, %r141, %r22;
	add.s32 	%r143, %r142, %r138;
	mul.wide.s32 	%rd66, %r140, 8;
	add.s64 	%rd67, %rd5, %rd66;
	{ // callseq 106, 0
	.param .b64 param0;
	st.param.b64 	[param0], %rd7;
	.param .b64 param1;
	st.param.b64 	[param1], %rd67;
	.param .b32 retval0;
	prototype_106 : .callprototype (.param .b32 _) _ (.param .b64 _, .param .b64 _);
	call (retval0), 
	%rd4, 
	(
	param0, 
	param1
	)
	, prototype_106;
	ld.param.b32 	%r144, [retval0];
	} // callseq 106
	cvt.u16.u32 	%rs87, %r144;
	and.b16  	%rs88, %rs87, %rs106;
	setp.ne.s16 	%p65, %rs88, 0;
	mul.wide.s32 	%rd69, %r143, 8;
	add.s64 	%rd70, %rd5, %rd69;
	{ // callseq 107, 0
	.param .b64 param0;
	st.param.b64 	[param0], %rd7;
	.param .b64 param1;
	st.param.b64 	[param1], %rd70;
	.param .b32 retval0;
	prototype_107 : .callprototype (.param .b32 _) _ (.param .b64 _, .param .b64 _);
	call (retval0), 
	%rd4, 
	(
	param0, 
	param1
	)
	, prototype_107;
	ld.param.b32 	%r146, [retval0];
	} // callseq 107
	cvt.u16.u32 	%rs89, %r146;
	and.b16  	%rs91, %rs89, 1;
	setp.eq.b16 	%p66, %rs91, 1;
	and.pred  	%p67, %p65, %p66;
	selp.u16 	%rs106, 1, 0, %p67;
	@%p63 bra 	$L__BB27_21;
	setp.eq.s32 	%p68, %r8, 2;
	not.b32 	%r148, %r175;
	add.s32 	%r149, %r14, 1;
	add.s32 	%r150, %r172, %r148;
	setp.lt.s32 	%p69, %r149, %r22;
	selp.b32 	%r151, 0, %r22, %p69;
	sub.s32 	%r152, %r149, %r151;
	shr.s32 	%r153, %r150, 31;
	and.b32  	%r154, %r153, %r22;
	add.s32 	%r155, %r154, %r150;
	mul.wide.s32 	%rd71, %r152, 8;
	add.s64 	%rd72, %rd5, %rd71;
	{ // callseq 108, 0
	.param .b64 param0;
	st.param.b64 	[param0], %rd7;
	.param .b64 param1;
	st.param.b64 	[param1], %rd72;
	.param .b32 retval0;
	prototype_108 : .callprototype (.param .b32 _) _ (.param .b64 _, .param .b64 _);
	call (retval0), 
	%rd4, 
	(
	param0, 
	param1
	)
	, prototype_108;
	ld.param.b32 	%r156, [retval0];
	} // callseq 108
	cvt.u16.u32 	%rs92, %r156;
	and.b16  	%rs93, %rs92, %rs106;
	setp.ne.s16 	%p70, %rs93, 0;
	mul.wide.s32 	%rd74, %r155, 8;
	add.s64 	%rd75, %rd5, %rd74;
	{ // callseq 109, 0
	.param .b64 param0;
	st.param.b64 	[param0], %rd7;
	.param .b64 param1;
	st.param.b64 	[param1], %rd75;
	.param .b32 retval0;
	prototype_109 : .callprototype (.param .b32 _) _ (.param .b64 _, .param .b64 _);
	call (retval0), 
	%rd4, 
	(
	param0, 
	param1
	)
	, prototype_109;
	ld.param.b32 	%r158, [retval0];
	} // callseq 109
	cvt.u16.u32 	%rs94, %r158;
	and.b16  	%rs96, %rs94, 1;
	setp.eq.b16 	%p71, %rs96, 1;
	and.pred  	%p72, %p70, %p71;
	selp.u16 	%rs106, 1, 0, %p72;
	@%p68 bra 	$L__BB27_21;
	add.s32 	%r160, %r14, 2;
	add.s32 	%r162, %r138, -2;
	setp.lt.s32 	%p73, %r160, %r22;
	selp.b32 	%r163, 0, %r22, %p73;
	sub.s32 	%r164, %r160, %r163;
	shr.s32 	%r165, %r162, 31;
	and.b32  	%r166, %r165, %r22;
	add.s32 	%r167, %r166, %r162;
	mul.wide.s32 	%rd76, %r164, 8;
	add.s64 	%rd77, %rd5, %rd76;
	{ // callseq 110, 0
	.param .b64 param0;
	st.param.b64 	[param0], %rd7;
	.param .b64 param1;
	st.param.b64 	[param1], %rd77;
	.param .b32 retval0;
	prototype_110 : .callprototype (.param .b32 _) _ (.param .b64 _, .param .b64 _);
	call (retval0), 
	%rd4, 
	(
	param0, 
	param1
	)
	, prototype_110;
	ld.param.b32 	%r168, [retval0];
	} // callseq 110
	cvt.u16.u32 	%rs97, %r168;
	and.b16  	%rs98, %rs97, %rs106;
	setp.ne.s16 	%p74, %rs98, 0;
	mul.wide.s32 	%rd79, %r167, 8;
	add.s64 	%rd80, %rd5, %rd79;
	{ // callseq 111, 0
	.param .b64 param0;
	st.param.b64 	[param0], %rd7;
	.param .b64 param1;
	st.param.b64 	[param1], %rd80;
	.param .b32 retval0;
	prototype_111 : .callprototype (.param .b32 _) _ (.param .b64 _, .param .b64 _);
	call (retval0), 
	%rd4, 
	(
	param0, 
	param1
	)
	, prototype_111;
	ld.param.b32 	%r170, [retval0];
	} // callseq 111
	cvt.u16.u32 	%rs99, %r170;
	and.b16  	%rs101, %rs99, 1;
	setp.eq.b16 	%p75, %rs101, 1;
	and.pred  	%p76, %p74, %p75;
	selp.u16 	%rs106, 1, 0, %p76;
$L__BB27_21:
	cvt.s64.s32 	%rd81, %r172;
	add.s64 	%rd82, %rd1, %rd81;
	st.global.u8 	[%rd82], %rs106;
	add.s32 	%r172, %r172, %r2;
	setp.lt.s32 	%p77, %r172, %r22;
	@%p77 bra 	$L__BB27_14;
$L__BB27_22:
	ret;

}
	// .globl	_cupy_boolrelextrema_2D_int32
.visible .entry _cupy_boolrelextrema_2D_int32(
	.param .u32 _cupy_boolrelextrema_2D_int32_param_0,
	.param .u32 _cupy_boolrelextrema_2D_int32_param_1,
	.param .u32 _cupy_boolrelextrema_2D_int32_param_2,
	.param .u8 _cupy_boolrelextrema_2D_int32_param_3,
	.param .u32 _cupy_boolrelextrema_2D_int32_param_4,
	.param .u32 _cupy_boolrelextrema_2D_int32_param_5,
	.param .u64 .ptr .align 1 _cupy_boolrelextrema_2D_int32_param_6,
	.param .u64 .ptr .align 1 _cupy_boolrelextrema_2D_int32_param_7
)
.maxntid 256
{
	.local .align 4 .b8 	__local_depot28[4];
	.reg .b64 	%SP;
	.reg .b64 	%SPL;
	.reg .pred 	%p<116>;
	.reg .b16 	%rs<177>;
	.reg .b32 	%r<355>;
	.reg .b64 	%rd<103>;

	mov.u64 	%SPL, __local_depot28;
	cvta.local.u64 	%SP, %SPL;
	ld.param.u32 	%r83, [_cupy_boolrelextrema_2D_int32_param_0];
	ld.param.u32 	%r84, [_cupy_boolrelextrema_2D_int32_param_1];
	ld.param.u32 	%r85, [_cupy_boolrelextrema_2D_int32_param_2];
	ld.param.s8 	%rs26, [_cupy_boolrelextrema_2D_int32_param_3];
	ld.param.u32 	%r87, [_cupy_boolrelextrema_2D_int32_param_4];
	ld.param.u32 	%r86, [_cupy_boolrelextrema_2D_int32_param_5];
	ld.param.u64 	%rd2, [_cupy_boolrelextrema_2D_int32_param_6];
	ld.param.u64 	%rd3, [_cupy_boolrelextrema_2D_int32_param_7];
	mul.wide.s32 	%rd4, %r87, 8;
	mov.u64 	%rd5, func_i;
	add.s64 	%rd6, %rd5, %rd4;
	ld.global.nc.u64 	%rd1, [%rd6];
	mov.u32 	%r88, %ctaid.x;
	mov.u32 	%r89, %ntid.x;
	mul.lo.s32 	%r1, %r88, %r89;
	mov.u32 	%r2, %tid.x;
	add.s32 	%r3, %r1, %r2;
	mov.u32 	%r90, %ctaid.y;
	mov.u32 	%r91, %ntid.y;
	mul.lo.s32 	%r4, %r90, %r91;
	mov.u32 	%r5, %tid.y;
	add.s32 	%r6, %r4, %r5;
	setp.ge.s32 	%p1, %r6, %r84;
	setp.ge.s32 	%p2, %r3, %r83;
	or.pred  	%p3, %p2, %p1;
	@%p3 bra 	$L__BB28_32;
	add.u64 	%rd7, %SP, 0;
	add.u64 	%rd8, %SPL, 0;
	cvta.to.global.u64 	%rd9, %rd2;
	mul.lo.s32 	%r7, %r6, %r83;
	add.s32 	%r8, %r7, %r3;
	mul.wide.s32 	%rd10, %r8, 4;
	add.s64 	%rd11, %rd9, %rd10;
	ld.global.u32 	%r92, [%rd11];
	st.local.u32 	[%rd8], %r92;
	setp.lt.s32 	%p4, %r85, 1;
	mov.b16 	%rs176, 1;
	@%p4 bra 	$L__BB28_31;
	setp.ne.s32 	%p5, %r86, 0;
	add.s32 	%r9, %r83, -1;
	add.s32 	%r10, %r84, -1;
	@%p5 bra 	$L__BB28_17;
	setp.ne.s16 	%p61, %rs26, 0;
	@%p61 bra 	$L__BB28_10;
	and.b32  	%r11, %r85, 3;
	setp.lt.u32 	%p89, %r85, 4;
	mov.b16 	%rs176, 1;
	mov.b32 	%r330, 1;
	@%p89 bra 	$L__BB28_7;
	and.b32  	%r12, %r85, 2147483644;
	mov.b16 	%rs176, 1;
	mov.b32 	%r330, 1;
$L__BB28_6:
	add.s32 	%r263, %r330, %r6;
	sub.s32 	%r264, %r6, %r330;
	setp.lt.s32 	%p90, %r263, %r84;
	selp.b32 	%r265, 0, %r84, %p90;
	sub.s32 	%r266, %r263, %r265;
	shr.s32 	%r267, %r264, 31;
	and.b32  	%r268, %r267, %r84;
	add.s32 	%r269, %r268, %r264;
	mad.lo.s32 	%r270, %r266, %r83, %r3;
	mad.lo.s32 	%r271, %r269, %r83, %r3;
	mul.wide.s32 	%rd78, %r270, 4;
	add.s64 	%rd79, %rd2, %rd78;
	{ // callseq 142, 0
	.param .b64 param0;
	st.param.b64 	[param0], %rd7;
	.param .b64 param1;
	st.param.b64 	[param1], %rd79;
	.param .b32 retval0;
	prototype_142 : .callprototype (.param .b32 _) _ (.param .b64 _, .param .b64 _);
	call (retval0), 
	%rd1, 
	(
	param0, 
	param1
	)
	, prototype_142;
	ld.param.b32 	%r272, [retval0];
	} // callseq 142
	cvt.u16.u32 	%rs130, %r272;
	and.b16  	%rs131, %rs130, %rs176;
	and.b16  	%rs132, %rs131, 255;
	setp.ne.s16 	%p91, %rs132, 0;
	mul.wide.s32 	%rd81, %r271, 4;
	add.s64 	%rd82, %rd2, %rd81;
	{ // callseq 143, 0
	.param .b64 param0;
	st.param.b64 	[param0], %rd7;
	.param .b64 param1;
	st.param.b64 	[param1], %rd82;
	.param .b32 retval0;
	prototype_143 : .callprototype (.param .b32 _) _ (.param .b64 _, .param .b64 _);
	call (retval0), 
	%rd1, 
	(
	param0, 
	param1
	)
	, prototype_143;
	ld.param.b32 	%r274, [retval0];
	} // callseq 143
	cvt.u16.u32 	%rs133, %r274;
	and.b16  	%rs135, %rs133, 1;
	setp.eq.b16 	%p92, %rs135, 1;
	and.pred  	%p93, %p91, %p92;
	not.b32 	%r276, %r330;
	add.s32 	%r277, %r263, 1;
	add.s32 	%r278, %r6, %r276;
	setp.lt.s32 	%p94, %r277, %r84;
	selp.b32 	%r279, 0, %r84, %p94;
	sub.s32 	%r280, %r277, %r279;
	shr.s32 	%r281, %r278, 31;
	and.b32  	%r282, %r281, %r84;
	add.s32 	%r283, %r282, %r278;
	mad.lo.s32 	%r284, %r280, %r83, %r3;
	mad.lo.s32 	%r285, %r283, %r83, %r3;
	mul.wide.s32 	%rd83, %r284, 4;
	add.s64 	%rd84, %rd2, %rd83;
	{ // callseq 144, 0
	.param .b64 param0;
	st.param.b64 	[param0], %rd7;
	.param .b64 param1;
	st.param.b64 	[param1], %rd84;
	.param .b32 retval0;
	prototype_144 : .callprototype (.param .b32 _) _ (.param .b64 _, .param .b64 _);
	call (retval0), 
	%rd1, 
	(
	param0, 
	param1
	)
	, prototype_144;
	ld.param.b32 	%r286, [retval0];
	} // callseq 144
	cvt.u16.u32 	%rs136, %r286;
	and.b16  	%rs138, %rs136, 1;
	setp.eq.b16 	%p95, %rs138, 1;
	and.pred  	%p96, %p93, %p95;
	mul.wide.s32 	%rd85, %r285, 4;
	add.s64 	%rd86, %rd2, %rd85;
	{ // callseq 145, 0
	.param .b64 param0;
	st.param.b64 	[param0], %rd7;
	.param .b64 param1;
	st.param.b64 	[param1], %rd86;
	.param .b32 retval0;
	prototype_145 : .callprototype (.param .b32 _) _ (.param .b64 _, .param .b64 _);
	call (retval0), 
	%rd1, 
	(
	param0, 
	param1
	)
	, prototype_145;
	ld.param.b32 	%r288, [retval0];
	} // callseq 145
	cvt.u16.u32 	%rs139, %r288;
	and.b16  	%rs141, %rs139, 1;
	setp.eq.b16 	%p97, %rs141, 1;
	and.pred  	%p98, %p96, %p97;
	add.s32 	%r290, %r263, 2;
	add.s32 	%r291, %r264, -2;
	setp.lt.s32 	%p99, %r290, %r84;
	selp.b32 	%r292, 0, %r84, %p99;
	sub.s32 	%r293, %r290, %r292;
	shr.s32 	%r294, %r291, 31;
	and.b32  	%r295, %r294, %r84;
	add.s32 	%r296, %r295, %r291;
	mad.lo.s32 	%r297, %r293, %r83, %r3;
	mad.lo.s32 	%r298, %r296, %r83, %r3;
	mul.wide.s32 	%rd87, %r297, 4;
	add.s64 	%rd88, %rd2, %rd87;
	{ // callseq 146, 0
	.param .b64 param0;
	st.param.b64 	[param0], %rd7;
	.param .b64 param1;
	st.param.b64 	[param1], %rd88;
	.param .b32 retval0;
	prototype_146 : .callprototype (.param .b32 _) _ (.param .b64 _, .param .b64 _);
	call (retval0), 
	%rd1, 
	(
	param0, 
	param1
	)
	, prototype_146;
	ld.param.b32 	%r299, [retval0];
	} // callseq 146
	cvt.u16.u32 	%rs142, %r299;
	and.b16  	%rs144, %rs142, 1;
	setp.eq.b16 	%p100, %rs144, 1;
	and.pred  	%p101, %p98, %p100;
	mul.wide.s32 	%rd89, %r298, 4;
	add.s64 	%rd90, %rd2, %rd89;
	{ // callseq 147, 0
	.param .b64 param0;
	st.param.b64 	[param0], %rd7;
	.param .b64 param1;
	st.param.b64 	[param1], %rd90;
	.param .b32 retval0;
	prototype_147 : .callprototype (.param .b32 _) _ (.param .b64 _, .param .b64 _);
	call (retval0), 
	%rd1, 
	(
	param0, 
	param1
	)
	, prototype_147;
	ld.param.b32 	%r301, [retval0];
	} // callseq 147
	cvt.u16.u32 	%rs145, %r301;
	and.b16  	%rs147, %rs145, 1;
	setp.eq.b16 	%p102, %rs147, 1;
	and.pred  	%p103, %p101, %p102;
	add.s32 	%r303, %r330, 3;
	add.s32 	%r304, %r263, 3;
	sub.s32 	%r305, %r6, %r303;
	setp.lt.s32 	%p104, %r304, %r84;
	selp.b32 	%r306, 0, %r84, %p104;
	sub.s32 	%r307, %r304, %r306;
	shr.s32 	%r308, %r305, 31;
	and.b32  	%r309, %r308, %r84;
	add.s32 	%r310, %r309, %r305;
	mad.lo.s32 	%r311, %r307, %r83, %r3;
	mad.lo.s32 	%r312, %r310, %r83, %r3;
	mul.wide.s32 	%rd91, %r311, 4;
	add.s64 	%rd92, %rd2, %rd91;
	{ // callseq 148, 0
	.param .b64 param0;
	st.param.b64 	[param0], %rd7;
	.param .b64 param1;
	st.param.b64 	[param1], %rd92;
	.param .b32 retval0;
	prototype_148 : .callprototype (.param .b32 _) _ (.param .b64 _, .param .b64 _);
	call (retval0), 
	%rd1, 
	(
	param0, 
	param1
	)
	, prototype_148;
	ld.param.b32 	%r313, [retval0];
	} // callseq 148
	cvt.u16.u32 	%rs148, %r313;
	and.b16  	%rs150, %rs148, 1;
	setp.eq.b16 	%p105, %rs150, 1;
	and.pred  	%p106, %p103, %p105;
	mul.wide.s32 	%rd93, %r312, 4;
	add.s64 	%rd94, %rd2, %rd93;
	{ // callseq 149, 0
	.param .b64 param0;
	st.param.b64 	[param0], %rd7;
	.param .b64 param1;
	st.param.b64 	[param1], %rd94;
	.param .b32 retval0;
	prototype_149 : .callprototype (.param .b32 _) _ (.param .b64 _, .param .b64 _);
	call (retval0), 
	%rd1, 
	(
	param0, 
	param1
	)
	, prototype_149;
	ld.param.b32 	%r315, [retval0];
	} // callseq 149
	cvt.u16.u32 	%rs151, %r315;
	and.b16  	%rs153, %rs151, 1;
	setp.eq.b16 	%p107, %rs153, 1;
	and.pred  	%p108, %p106, %p107;
	selp.u16 	%rs176, 1, 0, %p108;
	add.s32 	%r330, %r330, 4;
	setp.ne.s32 	%p109, %r303, %r12;
	@%p109 bra 	$L__BB28_6;
$L__BB28_7:
	setp.eq.s32 	%p110, %r11, 0;
	@%p110 bra 	$L__BB28_31;
	sub.s32 	%r333, %r6, %r330;
	add.s32 	%r317, %r5, %r330;
	add.s32 	%r332, %r317, %r4;
	neg.s32 	%r331, %r11;
$L__BB28_9:
	.pragma "nounroll";
	setp.lt.s32 	%p111, %r332, %r84;
	selp.b32 	%r318, 0, %r84, %p111;
	sub.s32 	%r319, %r332, %r318;
	shr.s32 	%r320, %r333, 31;
	and.b32  	%r321, %r320, %r84;
	add.s32 	%r322, %r321, %r333;
	mad.lo.s32 	%r323, %r319, %r83, %r3;
	mad.lo.s32 	%r324, %r322, %r83, %r3;
	mul.wide.s32 	%rd95, %r323, 4;
	add.s64 	%rd96, %rd2, %rd95;
	{ // callseq 150, 0
	.param .b64 param0;
	st.param.b64 	[param0], %rd7;
	.param .b64 param1;
	st.param.b64 	[param1], %rd96;
	.param .b32 retval0;
	prototype_150 : .callprototype (.param .b32 _) _ (.param .b64 _, .param .b64 _);
	call (retval0), 
	%rd1, 
	(
	param0, 
	param1
	)
	, prototype_150;
	ld.param.b32 	%r325, [retval0];
	} // callseq 150
	cvt.u16.u32 	%rs154, %r325;
	and.b16  	%rs155, %rs154, %rs176;
	and.b16  	%rs156, %rs155, 255;
	setp.ne.s16 	%p112, %rs156, 0;
	mul.wide.s32 	%rd98, %r324, 4;
	add.s64 	%rd99, %rd2, %rd98;
	{ // callseq 151, 0
	.param .b64 param0;
	st.param.b64 	[param0], %rd7;
	.param .b64 param1;
	st.param.b64 	[param1], %rd99;
	.param .b32 retval0;
	prototype_151 : .callprototype (.param .b32 _) _ (.param .b64 _, .param .b64 _);
	call (retval0), 
	%rd1, 
	(
	param0, 
	param1
	)
	, prototype_151;
	ld.param.b32 	%r327, [retval0];
	} // callseq 151
	cvt.u16.u32 	%rs157, %r327;
	and.b16  	%rs159, %rs157, 1;
	setp.eq.b16 	%p113, %rs159, 1;
	and.pred  	%p114, %p112, %p113;
	selp.u16 	%rs176, 1, 0, %p114;
	add.s32 	%r333, %r333, -1;
	add.s32 	%r332, %r332, 1;
	add.s32 	%r331, %r331, 1;
	setp.eq.s32 	%p115, %r331, 0;
	@%p115 bra 	$L__BB28_31;
	bra.uni 	$L__BB28_9;
$L__BB28_10:
	and.b32  	%r25, %r85, 3;
	setp.lt.u32 	%p62, %r85, 4;
	mov.b16 	%rs176, 1;
	mov.b32 	%r338, 1;
	@%p62 bra 	$L__BB28_14;
	add.s32 	%r337, %r6, -4;
	and.b32  	%r213, %r85, 2147483644;
	neg.s32 	%r335, %r213;
	mov.b16 	%rs176, 1;
	mov.b32 	%r336, 2;
	mov.u32 	%r334, %r6;
$L__BB28_12:
	add.s32 	%r214, %r334, 1;
	add.s32 	%r215, %r337, 2;
	add.s32 	%r216, %r337, 3;
	setp.lt.s32 	%p63, %r214, %r84;
	selp.b32 	%r217, %r214, %r10, %p63;
	max.s32 	%r218, %r216, 0;
	mad.lo.s32 	%r219, %r217, %r83, %r3;
	mad.lo.s32 	%r220, %r218, %r83, %r3;
	mul.wide.s32 	%rd56, %r219, 4;
	add.s64 	%rd57, %rd2, %rd56;
	{ // callseq 132, 0
	.param .b64 param0;
	st.param.b64 	[param0], %rd7;
	.param .b64 param1;
	st.param.b64 	[param1], %rd57;
	.param .b32 retval0;
	prototype_132 : .callprototype (.param .b32 _) _ (.param .b64 _, .param .b64 _);
	call (retval0), 
	%rd1, 
	(
	param0, 
	param1
	)
	, prototype_132;
	ld.param.b32 	%r221, [retval0];
	} // callseq 132
	cvt.u16.u32 	%rs97, %r221;
	and.b16  	%rs98, %rs97, %rs176;
	and.b16  	%rs99, %rs98, 255;
	setp.ne.s16 	%p64, %rs99, 0;
	mul.wide.s32 	%rd59, %r220, 4;
	add.s64 	%rd60, %rd2, %rd59;
	{ // callseq 133, 0
	.param .b64 param0;
	st.param.b64 	[param0], %rd7;
	.param .b64 param1;
	st.param.b64 	[param1], %rd60;
	.param .b32 retval0;
	prototype_133 : .callprototype (.param .b32 _) _ (.param .b64 _, .param .b64 _);
	call (retval0), 
	%rd1, 
	(
	param0, 
	param1
	)
	, prototype_133;
	ld.param.b32 	%r223, [retval0];
	} // callseq 133
	cvt.u16.u32 	%rs100, %r223;
	and.b16  	%rs102, %rs100, 1;
	setp.eq.b16 	%p65, %rs102, 1;
	and.pred  	%p66, %p64, %p65;
	add.s32 	%r225, %r334, 2;
	setp.lt.s32 	%p67, %r225, %r84;
	selp.b32 	%r226, %r225, %r10, %p67;
	max.s32 	%r227, %r215, 0;
	mad.lo.s32 	%r228, %r226, %r83, %r3;
	mad.lo.s32 	%r229, %r227, %r83, %r3;
	mul.wide.s32 	%rd61, %r228, 4;
	add.s64 	%rd62, %rd2, %rd61;
	{ // callseq 134, 0
	.param .b64 param0;
	st.param.b64 	[param0], %rd7;
	.param .b64 param1;
	st.param.b64 	[param1], %rd62;
	.param .b32 retval0;
	prototype_134 : .callprototype (.param .b32 _) _ (.param .b64 _, .param .b64 _);
	call (retval0), 
	%rd1, 
	(
	param0, 
	param1
	)
	, prototype_134;
	ld.param.b32 	%r230, [retval0];
	} // callseq 134
	cvt.u16.u32 	%rs103, %r230;
	and.b16  	%rs105, %rs103, 1;
	setp.eq.b16 	%p68, %rs105, 1;
	and.pred  	%p69, %p66, %p68;
	mul.wide.s32 	%rd63, %r229, 4;
	add.s64 	%rd64, %rd2, %rd63;
	{ // callseq 135, 0
	.param .b64 param0;
	st.param.b64 	[param0], %rd7;
	.param .b64 param1;
	st.param.b64 	[param1], %rd64;
	.param .b32 retval0;
	prototype_135 : .callprototype (.param .b32 _) _ (.param .b64 _, .param .b64 _);
	call (retval0), 
	%rd1, 
	(
	param0, 
	param1
	)
	, prototype_135;
	ld.param.b32 	%r232, [retval0];
	} // callseq 135
	cvt.u16.u32 	%rs106, %r232;
	and.b16  	%rs108, %rs106, 1;
	setp.eq.b16 	%p70, %rs108, 1;
	and.pred  	%p71, %p69, %p70;
	add.s32 	%r234, %r334, 3;
	add.s32 	%r235, %r337, 1;
	setp.lt.s32 	%p72, %r234, %r84;
	selp.b32 	%r236, %r234, %r10, %p72;
	max.s32 	%r237, %r235, 0;
	mad.lo.s32 	%r238, %r236, %r83, %r3;
	mad.lo.s32 	%r239, %r237, %r83, %r3;
	mul.wide.s32 	%rd65, %r238, 4;
	add.s64 	%rd66, %rd2, %rd65;
	{ // callseq 136, 0
	.param .b64 param0;
	st.param.b64 	[param0], %rd7;
	.param .b64 param1;
	st.param.b64 	[param1], %rd66;
	.param .b32 retval0;
	prototype_136 : .callprototype (.param .b32 _) _ (.param .b64 _, .param .b64 _);
	call (retval0), 
	%rd1, 
	(
	param0, 
	param1
	)
	, prototype_136;
	ld.param.b32 	%r240, [retval0];
	} // callseq 136
	cvt.u16.u32 	%rs109, %r240;
	and.b16  	%rs111, %rs109, 1;
	setp.eq.b16 	%p73, %rs111, 1;
	and.pred  	%p74, %p71, %p73;
	mul.wide.s32 	%rd67, %r239, 4;
	add.s64 	%rd68, %rd2, %rd67;
	{ // callseq 137, 0
	.param .b64 param0;
	st.param.b64 	[param0], %rd7;
	.param .b64 param1;
	st.param.b64 	[param1], %rd68;
	.param .b32 retval0;
	prototype_137 : .callprototype (.param .b32 _) _ (.param .b64 _, .param .b64 _);
	call (retval0), 
	%rd1, 
	(
	param0, 
	param1
	)
	, prototype_137;
	ld.param.b32 	%r242, [retval0];
	} // callseq 137
	cvt.u16.u32 	%rs112, %r242;
	and.b16  	%rs114, %rs112, 1;
	setp.eq.b16 	%p75, %rs114, 1;
	and.pred  	%p76, %p74, %p75;
	add.s32 	%r334, %r334, 4;
	setp.lt.s32 	%p77, %r334, %r84;
	selp.b32 	%r244, %r334, %r10, %p77;
	max.s32 	%r245, %r337, 0;
	mad.lo.s32 	%r246, %r244, %r83, %r3;
	mad.lo.s32 	%r247, %r245, %r83, %r3;
	mul.wide.s32 	%rd69, %r246, 4;
	add.s64 	%rd70, %rd2, %rd69;
	{ // callseq 138, 0
	.param .b64 param0;
	st.param.b64 	[param0], %rd7;
	.param .b64 param1;
	st.param.b64 	[param1], %rd70;
	.param .b32 retval0;
	prototype_138 : .callprototype (.param .b32 _) _ (.param .b64 _, .param .b64 _);
	call (retval0), 
	%rd1, 
	(
	param0, 
	param1
	)
	, prototype_138;
	ld.param.b32 	%r248, [retval0];
	} // callseq 138
	cvt.u16.u32 	%rs115, %r248;
	and.b16  	%rs117, %rs115, 1;
	setp.eq.b16 	%p78, %rs117, 1;
	and.pred  	%p79, %p76, %p78;
	mul.wide.s32 	%rd71, %r247, 4;
	add.s64 	%rd72, %rd2, %rd71;
	{ // callseq 139, 0
	.param .b64 param0;
	st.param.b64 	[param0], %rd7;
	.param .b64 param1;
	st.param.b64 	[param1], %rd72;
	.param .b32 retval0;
	prototype_139 : .callprototype (.param .b32 _) _ (.param .b64 _, .param .b64 _);
	call (retval0), 
	%rd1, 
	(
	param0, 
	param1
	)
	, prototype_139;
	ld.param.b32 	%r250, [retval0];
	} // callseq 139
	cvt.u16.u32 	%rs118, %r250;
	and.b16  	%rs120, %rs118, 1;
	setp.eq.b16 	%p80, %rs120, 1;
	and.pred  	%p81, %p79, %p80;
	selp.u16 	%rs176, 1, 0, %p81;
	add.s32 	%r337, %r337, -4;
	add.s32 	%r336, %r336, 4;
	add.s32 	%r335, %r335, 4;
	setp.ne.s32 	%p82, %r335, 0;
	@%p82 bra 	$L__BB28_12;
	add.s32 	%r338, %r336, -1;
$L__BB28_14:
	setp.eq.s32 	%p83, %r25, 0;
	@%p83 bra 	$L__BB28_31;
	sub.s32 	%r341, %r6, %r338;
	add.s32 	%r252, %r5, %r338;
	add.s32 	%r340, %r252, %r4;
	neg.s32 	%r339, %r25;
$L__BB28_16:
	.pragma "nounroll";
	setp.lt.s32 	%p84, %r340, %r84;
	selp.b32 	%r253, %r340, %r10, %p84;
	max.s32 	%r254, %r341, 0;
	mad.lo.s32 	%r255, %r253, %r83, %r3;
	mad.lo.s32 	%r256, %r254, %r83, %r3;
	mul.wide.s32 	%rd73, %r255, 4;
	add.s64 	%rd74, %rd2, %rd73;
	{ // callseq 140, 0
	.param .b64 param0;
	st.param.b64 	[param0], %rd7;
	.param .b64 param1;
	st.param.b64 	[param1], %rd74;
	.param .b32 retval0;
	prototype_140 : .callprototype (.param .b32 _) _ (.param .b64 _, .param .b64 _);
	call (retval0), 
	%rd1, 
	(
	param0, 
	param1
	)
	, prototype_140;
	ld.param.b32 	%r257, [retval0];
	} // callseq 140
	cvt.u16.u32 	%rs121, %r257;
	and.b16  	%rs122, %rs121, %rs176;
	and.b16  	%rs123, %rs122, 255;
	setp.ne.s16 	%p85, %rs123, 0;
	mul.wide.s32 	%rd76, %r256, 4;
	add.s64 	%rd77, %rd2, %rd76;
	{ // callseq 141, 0
	.param .b64 param0;
	st.param.b64 	[param0], %rd7;
	.param .b64 param1;
	st.param.b64 	[param1], %rd77;
	.param .b32 retval0;
	prototype_141 : .callprototype (.param .b32 _) _ (.param .b64 _, .param .b64 _);
	call (retval0), 
	%rd1, 
	(
	param0, 
	param1
	)
	, prototype_141;
	ld.param.b32 	%r259, [retval0];
	} // callseq 141
	cvt.u16.u32 	%rs124, %r259;
	and.b16  	%rs126, %rs124, 1;
	setp.eq.b16 	%p86, %rs126, 1;
	and.pred  	%p87, %p85, %p86;
	selp.u16 	%rs176, 1, 0, %p87;
	add.s32 	%r341, %r341, -1;
	add.s32 	%r340, %r340, 1;
	add.s32 	%r339, %r339, 1;
	setp.eq.s32 	%p88, %r339, 0;
	@%p88 bra 	$L__BB28_31;
	bra.uni 	$L__BB28_16;
$L__BB28_17:
	setp.ne.s16 	%p6, %rs26, 0;
	@%p6 bra 	$L__BB28_24;
	and.b32  	%r47, %r85, 3;
	setp.lt.u32 	%p34, %r85, 4;
	mov.b16 	%rs176, 1;
	mov.b32 	%r343, 1;
	@%p34 bra 	$L__BB28_21;
	and.b32  	%r48, %r85, 2147483644;
	mov.b16 	%rs176, 1;
	mov.b32 	%r343, 1;
$L__BB28_20:
	add.s32 	%r145, %r343, %r3;
	sub.s32 	%r146, %r3, %r343;
	setp.lt.s32 	%p35, %r145, %r83;
	selp.b32 	%r147, 0, %r83, %p35;
	sub.s32 	%r148, %r145, %r147;
	shr.s32 	%r149, %r146, 31;
	and.b32  	%r150, %r149, %r83;
	add.s32 	%r151, %r150, %r146;
	add.s32 	%r152, %r148, %r7;
	add.s32 	%r153, %r151, %r7;
	mul.wide.s32 	%rd34, %r152, 4;
	add.s64 	%rd35, %rd2, %rd34;
	{ // callseq 122, 0
	.param .b64 param0;
	st.param.b64 	[param0], %rd7;
	.param .b64 param1;
	st.param.b64 	[param1], %rd35;
	.param .b32 retval0;
	prototype_122 : .callprototype (.param .b32 _) _ (.param .b64 _, .param .b64 _);
	call (retval0), 
	%rd1, 
	(
	param0, 
	param1
	)
	, prototype_122;
	ld.param.b32 	%r154, [retval0];
	} // callseq 122
	cvt.u16.u32 	%rs64, %r154;
	and.b16  	%rs65, %rs64, %rs176;
	and.b16  	%rs66, %rs65, 255;
	setp.ne.s16 	%p36, %rs66, 0;
	mul.wide.s32 	%rd37, %r153, 4;
	add.s64 	%rd38, %rd2, %rd37;
	{ // callseq 123, 0
	.param .b64 param0;
	st.param.b64 	[param0], %rd7;
	.param .b64 param1;
	st.param.b64 	[param1], %rd38;
	.param .b32 retval0;
	prototype_123 : .callprototype (.param .b32 _) _ (.param .b64 _, .param .b64 _);
	call (retval0), 
	%rd1, 
	(
	param0, 
	param1
	)
	, prototype_123;
	ld.param.b32 	%r156, [retval0];
	} // callseq 123
	cvt.u16.u32 	%rs67, %r156;
	and.b16  	%rs69, %rs67, 1;
	setp.eq.b16 	%p37, %rs69, 1;
	and.pred  	%p38, %p36, %p37;
	not.b32 	%r158, %r343;
	add.s32 	%r159, %r145, 1;
	add.s32 	%r160, %r3, %r158;
	setp.lt.s32 	%p39, %r159, %r83;
	selp.b32 	%r161, 0, %r83, %p39;
	sub.s32 	%r162, %r159, %r161;
	shr.s32 	%r163, %r160, 31;
	and.b32  	%r164, %r163, %r83;
	add.s32 	%r165, %r164, %r160;
	add.s32 	%r166, %r162, %r7;
	add.s32 	%r167, %r165, %r7;
	mul.wide.s32 	%rd39, %r166, 4;
	add.s64 	%rd40, %rd2, %rd39;
	{ // callseq 124, 0
	.param .b64 param0;
	st.param.b64 	[param0], %rd7;
	.param .b64 param1;
	st.param.b64 	[param1], %rd40;
	.param .b32 retval0;
	prototype_124 : .callprototype (.param .b32 _) _ (.param .b64 _, .param .b64 _);
	call (retval0), 
	%rd1, 
	(
	param0, 
	param1
	)
	, prototype_124;
	ld.param.b32 	%r168, [retval0];
	} // callseq 124
	cvt.u16.u32 	%rs70, %r168;
	and.b16  	%rs72, %rs70, 1;
	setp.eq.b16 	%p40, %rs72, 1;
	and.pred  	%p41, %p38, %p40;
	mul.wide.s32 	%rd41, %r167, 4;
	add.s64 	%rd42, %rd2, %rd41;
	{ // callseq 125, 0
	.param .b64 param0;
	st.param.b64 	[param0], %rd7;
	.param .b64 param1;
	st.param.b64 	[param1], %rd42;
	.param .b32 retval0;
	prototype_125 : .callprototype (.param .b32 _) _ (.param .b64 _, .param .b64 _);
	call (retval0), 
	%rd1, 
	(
	param0, 
	param1
	)
	, prototype_125;
	ld.param.b32 	%r170, [retval0];
	} // callseq 125
	cvt.u16.u32 	%rs73, %r170;
	and.b16  	%rs75, %rs73, 1;
	setp.eq.b16 	%p42, %rs75, 1;
	and.pred  	%p43, %p41, %p42;
	add.s32 	%r172, %r145, 2;
	add.s32 	%r173, %r146, -2;
	setp.lt.s32 	%p44, %r172, %r83;
	selp.b32 	%r174, 0, %r83, %p44;
	sub.s32 	%r175, %r172, %r174;
	shr.s32 	%r176, %r173, 31;
	and.b32  	%r177, %r176, %r83;
	add.s32 	%r178, %r177, %r173;
	add.s32 	%r179, %r175, %r7;
	add.s32 	%r180, %r178, %r7;
	mul.wide.s32 	%rd43, %r179, 4;
	add.s64 	%rd44, %rd2, %rd43;
	{ // callseq 126, 0
	.param .b64 param0;
	st.param.b64 	[param0], %rd7;
	.param .b64 param1;
	st.param.b64 	[param1], %rd44;
	.param .b32 retval0;
	prototype_126 : .callprototype (.param .b32 _) _ (.param .b64 _, .param .b64 _);
	call (retval0), 
	%rd1, 
	(
	param0, 
	param1
	)
	, prototype_126;
	ld.param.b32 	%r181, [retval0];
	} // callseq 126
	cvt.u16.u32 	%rs76, %r181;
	and.b16  	%rs78, %rs76, 1;
	setp.eq.b16 	%p45, %rs78, 1;
	and.pred  	%p46, %p43, %p45;
	mul.wide.s32 	%rd45, %r180, 4;
	add.s64 	%rd46, %rd2, %rd45;
	{ // callseq 127, 0
	.param .b64 param0;
	st.param.b64 	[param0], %rd7;
	.param .b64 param1;
	st.param.b64 	[param1], %rd46;
	.param .b32 retval0;
	prototype_127 : .callprototype (.param .b32 _) _ (.param .b64 _, .param .b64 _);
	call (retval0), 
	%rd1, 
	(
	param0, 
	param1
	)
	, prototype_127;
	ld.param.b32 	%r183, [retval0];
	} // callseq 127
	cvt.u16.u32 	%rs79, %r183;
	and.b16  	%rs81, %rs79, 1;
	setp.eq.b16 	%p47, %rs81, 1;
	and.pred  	%p48, %p46, %p47;
	add.s32 	%r185, %r343, 3;
	add.s32 	%r186, %r145, 3;
	sub.s32 	%r187, %r3, %r185;
	setp.lt.s32 	%p49, %r186, %r83;
	selp.b32 	%r188, 0, %r83, %p49;
	sub.s32 	%r189, %r186, %r188;
	shr.s32 	%r190, %r187, 31;
	and.b32  	%r191, %r190, %r83;
	add.s32 	%r192, %r191, %r187;
	add.s32 	%r193, %r189, %r7;
	add.s32 	%r194, %r192, %r7;
	mul.wide.s32 	%rd47, %r193, 4;
	add.s64 	%rd48, %rd2, %rd47;
	{ // callseq 128, 0
	.param .b64 param0;
	st.param.b64 	[param0], %rd7;
	.param .b64 param1;
	st.param.b64 	[param1], %rd48;
	.param .b32 retval0;
	prototype_128 : .callprototype (.param .b32 _) _ (.param .b64 _, .param .b64 _);
	call (retval0), 
	%rd1, 
	(
	param0, 
	param1
	)
	, prototype_128;
	ld.param.b32 	%r195, [retval0];
	} // callseq 128
	cvt.u16.u32 	%rs82, %r195;
	and.b16  	%rs84, %rs82, 1;
	setp.eq.b16 	%p50, %rs84, 1;
	and.pred  	%p51, %p48, %p50;
	mul.wide.s32 	%rd49, %r194, 4;
	add.s64 	%rd50, %rd2, %rd49;
	{ // callseq 129, 0
	.param .b64 param0;
	st.param.b64 	[param0], %rd7;
	.param .b64 param1;
	st.param.b64 	[param1], %rd50;
	.param .b32 retval0;
	prototype_129 : .callprototype (.param .b32 _) _ (.param .b64 _, .param .b64 _);
	call (retval0), 
	%rd1, 
	(
	param0, 
	param1
	)
	, prototype_129;
	ld.param.b32 	%r197, [retval0];
	} // callseq 129
	cvt.u16.u32 	%rs85, %r197;
	and.b16  	%rs87, %rs85, 1;
	setp.eq.b16 	%p52, %rs87, 1;
	and.pred  	%p53, %p51, %p52;
	selp.u16 	%rs176, 1, 0, %p53;
	add.s32 	%r343, %r343, 4;
	setp.ne.s32 	%p54, %r185, %r48;
	@%p54 bra 	$L__BB28_20;
$L__BB28_21:
	setp.eq.s32 	%p55, %r47, 0;
	@%p55 bra 	$L__BB28_31;
	sub.s32 	%r346, %r3, %r343;
	add.s32 	%r199, %r2, %r343;
	add.s32 	%r345, %r199, %r1;
	neg.s32 	%r344, %r47;
$L__BB28_23:
	.pragma "nounroll";
	setp.lt.s32 	%p56, %r345, %r83;
	selp.b32 	%r200, 0, %r83, %p56;
	shr.s32 	%r201, %r346, 31;
	and.b32  	%r202, %r201, %r83;
	add.s32 	%r203, %r7, %r345;
	sub.s32 	%r204, %r203, %r200;
	add.s32 	%r205, %r7, %r202;
	add.s32 	%r206, %r205, %r346;
	mul.wide.s32 	%rd51, %r204, 4;
	add.s64 	%rd52, %rd2, %rd51;
	{ // callseq 130, 0
	.param .b64 param0;
	st.param.b64 	[param0], %rd7;
	.param .b64 param1;
	st.param.b64 	[param1], %rd52;
	.param .b32 retval0;
	prototype_130 : .callprototype (.param .b32 _) _ (.param .b64 _, .param .b64 _);
	call (retval0), 
	%rd1, 
	(
	param0, 
	param1
	)
	, prototype_130;
	ld.param.b32 	%r207, [retval0];
	} // callseq 130
	cvt.u16.u32 	%rs88, %r207;
	and.b16  	%rs89, %rs88, %rs176;
	and.b16  	%rs90, %rs89, 255;
	setp.ne.s16 	%p57, %rs90, 0;
	mul.wide.s32 	%rd54, %r206, 4;
	add.s64 	%rd55, %rd2, %rd54;
	{ // callseq 131, 0
	.param .b64 param0;
	st.param.b64 	[param0], %rd7;
	.param .b64 param1;
	st.param.b64 	[param1], %rd55;
	.param .b32 retval0;
	prototype_131 : .callprototype (.param .b32 _) _ (.param .b64 _, .param .b64 _);
	call (retval0), 
	%rd1, 
	(
	param0, 
	param1
	)
	, prototype_131;
	ld.param.b32 	%r209, [retval0];
	} // callseq 131
	cvt.u16.u32 	%rs91, %r209;
	and.b16  	%rs93, %rs91, 1;
	setp.eq.b16 	%p58, %rs93, 1;
	and.pred  	%p59, %p57, %p58;
	selp.u16 	%rs176, 1, 0, %p59;
	add.s32 	%r346, %r346, -1;
	add.s32 	%r345, %r345, 1;
	add.s32 	%r344, %r344, 1;
	setp.eq.s32 	%p60, %r344, 0;
	@%p60 bra 	$L__BB28_31;
	bra.uni 	$L__BB28_23;
$L__BB28_24:
	and.b32  	%r61, %r85, 3;
	setp.lt.u32 	%p7, %r85, 4;
	mov.b16 	%rs176, 1;
	mov.b32 	%r351, 1;
	@%p7 bra 	$L__BB28_28;
	add.s32 	%r350, %r3, -4;
	and.b32  	%r95, %r85, 2147483644;
	neg.s32 	%r348, %r95;
	mov.b16 	%rs176, 1;
	mov.b32 	%r349, 2;
	mov.u32 	%r347, %r3;
$L__BB28_26:
	add.s32 	%r96, %r347, 1;
	add.s32 	%r97, %r350, 2;
	add.s32 	%r98, %r350, 3;
	setp.lt.s32 	%p8, %r96, %r83;
	selp.b32 	%r99, %r96, %r9, %p8;
	max.s32 	%r100, %r98, 0;
	add.s32 	%r101, %r99, %r7;
	add.s32 	%r102, %r100, %r7;
	mul.wide.s32 	%rd12, %r101, 4;
	add.s64 	%rd13, %rd2, %rd12;
	{ // callseq 112, 0
	.param .b64 param0;
	st.param.b64 	[param0], %rd7;
	.param .b64 param1;
	st.param.b64 	[param1], %rd13;
	.param .b32 retval0;
	prototype_112 : .callprototype (.param .b32 _) _ (.param .b64 _, .param .b64 _);
	call (retval0), 
	%rd1, 
	(
	param0, 
	param1
	)
	, prototype_112;
	ld.param.b32 	%r103, [retval0];
	} // callseq 112
	cvt.u16.u32 	%rs31, %r103;
	and.b16  	%rs32, %rs31, %rs176;
	and.b16  	%rs33, %rs32, 255;
	setp.ne.s16 	%p9, %rs33, 0;
	mul.wide.s32 	%rd15, %r102, 4;
	add.s64 	%rd16, %rd2, %rd15;
	{ // callseq 113, 0
	.param .b64 param0;
	st.param.b64 	[param0], %rd7;
	.param .b64 param1;
	st.param.b64 	[param1], %rd16;
	.param .b32 retval0;
	prototype_113 : .callprototype (.param .b32 _) _ (.param .b64 _, .param .b64 _);
	call (retval0), 
	%rd1, 
	(
	param0, 
	param1
	)
	, prototype_113;
	ld.param.b32 	%r105, [retval0];
	} // callseq 113
	cvt.u16.u32 	%rs34, %r105;
	and.b16  	%rs36, %rs34, 1;
	setp.eq.b16 	%p10, %rs36, 1;
	and.pred  	%p11, %p9, %p10;
	add.s32 	%r107, %r347, 2;
	setp.lt.s32 	%p12, %r107, %r83;
	selp.b32 	%r108, %r107, %r9, %p12;
	max.s32 	%r109, %r97, 0;
	add.s32 	%r110, %r108, %r7;
	add.s32 	%r111, %r109, %r7;
	mul.wide.s32 	%rd17, %r110, 4;
	add.s64 	%rd18, %rd2, %rd17;
	{ // callseq 114, 0
	.param .b64 param0;
	st.param.b64 	[param0], %rd7;
	.param .b64 param1;
	st.param.b64 	[param1], %rd18;
	.param .b32 retval0;
	prototype_114 : .callprototype (.param .b32 _) _ (.param .b64 _, .param .b64 _);
	call (retval0), 
	%rd1, 
	(
	param0, 
	param1
	)
	, prototype_114;
	ld.param.b32 	%r112, [retval0];
	} // callseq 114
	cvt.u16.u32 	%rs37, %r112;
	and.b16  	%rs39, %rs37, 1;
	setp.eq.b16 	%p13, %rs39, 1;
	and.pred  	%p14, %p11, %p13;
	mul.wide.s32 	%rd19, %r111, 4;
	add.s64 	%rd20, %rd2, %rd19;
	{ // callseq 115, 0
	.param .b64 param0;
	st.param.b64 	[param0], %rd7;
	.param .b64 param1;
	st.param.b64 	[param1], %rd20;
	.param .b32 retval0;
	prototype_115 : .callprototype (.param .b32 _) _ (.param .b64 _, .param .b64 _);
	call (retval0), 
	%rd1, 
	(
	param0, 
	param1
	)
	, prototype_115;
	ld.param.b32 	%r114, [retval0];
	} // callseq 115
	cvt.u16.u32 	%rs40, %r114;
	and.b16  	%rs42, %rs40, 1;
	setp.eq.b16 	%p15, %rs42, 1;
	and.pred  	%p16, %p14, %p15;
	add.s32 	%r116, %r347, 3;
	add.s32 	%r117, %r350, 1;
	setp.lt.s32 	%p17, %r116, %r83;
	selp.b32 	%r118, %r116, %r9, %p17;
	max.s32 	%r119, %r117, 0;
	add.s32 	%r120, %r118, %r7;
	add.s32 	%r121, %r119, %r7;
	mul.wide.s32 	%rd21, %r120, 4;
	add.s64 	%rd22, %rd2, %rd21;
	{ // callseq 116, 0
	.param .b64 param0;
	st.param.b64 	[param0], %rd7;
	.param .b64 param1;
	st.param.b64 	[param1], %rd22;
	.param .b32 retval0;
	prototype_116 : .callprototype (.param .b32 _) _ (.param .b64 _, .param .b64 _);
	call (retval0), 
	%rd1, 
	(
	param0, 
	param1
	)
	, prototype_116;
	ld.param.b32 	%r122, [retval0];
	} // callseq 116
	cvt.u16.u32 	%rs43, %r122;
	and.b16  	%rs45, %rs43, 1;
	setp.eq.b16 	%p18, %rs45, 1;
	and.pred  	%p19, %p16, %p18;
	mul.wide.s32 	%rd23, %r121, 4;
	add.s64 	%rd24, %rd2, %rd23;
	{ // callseq 117, 0
	.param .b64 param0;
	st.param.b64 	[param0], %rd7;
	.param .b64 param1;
	st.param.b64 	[param1], %rd24;
	.param .b32 retval0;
	prototype_117 : .callprototype (.param .b32 _) _ (.param .b64 _, .param .b64 _);
	call (retval0), 
	%rd1, 
	(
	param0, 
	param1
	)
	, prototype_117;
	ld.param.b32 	%r124, [retval0];
	} // callseq 117
	cvt.u16.u32 	%rs46, %r124;
	and.b16  	%rs48, %rs46, 1;
	setp.eq.b16 	%p20, %rs48, 1;
	and.pred  	%p21, %p19, %p20;
	add.s32 	%r347, %r347, 4;
	setp.lt.s32 	%p22, %r347, %r83;
	selp.b32 	%r126, %r347, %r9, %p22;
	max.s32 	%r127, %r350, 0;
	add.s32 	%r128, %r126, %r7;
	add.s32 	%r129, %r127, %r7;
	mul.wide.s32 	%rd25, %r128, 4;
	add.s64 	%rd26, %rd2, %rd25;
	{ // callseq 118, 0
	.param .b64 param0;
	st.param.b64 	[param0], %rd7;
	.param .b64 param1;
	st.param.b64 	[param1], %rd26;
	.param .b32 retval0;
	prototype_118 : .callprototype (.param .b32 _) _ (.param .b64 _, .param .b64 _);
	call (retval0), 
	%rd1, 
	(
	param0, 
	param1
	)
	, prototype_118;
	ld.param.b32 	%r130, [retval0];
	} // callseq 118
	cvt.u16.u32 	%rs49, %r130;
	and.b16  	%rs51, %rs49, 1;
	setp.eq.b16 	%p23, %rs51, 1;
	and.pred  	%p24, %p21, %p23;
	mul.wide.s32 	%rd27, %r129, 4;
	add.s64 	%rd28, %rd2, %rd27;
	{ // callseq 119, 0
	.param .b64 param0;
	st.param.b64 	[param0], %rd7;
	.param .b64 param1;
	st.param.b64 	[param1], %rd28;
	.param .b32 retval0;
	prototype_119 : .callprototype (.param .b32 _) _ (.param .b64 _, .param .b64 _);
	call (retval0), 
	%rd1, 
	(
	param0, 
	param1
	)
	, prototype_119;
	ld.param.b32 	%r132, [retval0];
	} // callseq 119
	cvt.u16.u32 	%rs52, %r132;
	and.b16  	%rs54, %rs52, 1;
	setp.eq.b16 	%p25, %rs54, 1;
	and.pred  	%p26, %p24, %p25;
	selp.u16 	%rs176, 1, 0, %p26;
	add.s32 	%r350, %r350, -4;
	add.s32 	%r349, %r349, 4;
	add.s32 	%r348, %r348, 4;
	setp.ne.s32 	%p27, %r348, 0;
	@%p27 bra 	$L__BB28_26;
	add.s32 	%r351, %r349, -1;
$L__BB28_28:
	setp.eq.s32 	%p28, %r61, 0;
	@%p28 bra 	$L__BB28_31;
	sub.s32 	%r354, %r3, %r351;
	add.s32 	%r134, %r2, %r351;
	add.s32 	%r353, %r134, %r1;
	neg.s32 	%r352, %r61;
$L__BB28_30:
	.pragma "nounroll";
	setp.lt.s32 	%p29, %r353, %r83;
	selp.b32 	%r135, %r353, %r9, %p29;
	max.s32 	%r136, %r354, 0;
	add.s32 	%r137, %r135, %r7;
	add.s32 	%r138, %r136, %r7;
	mul.wide.s32 	%rd29, %r137, 4;
	add.s64 	%rd30, %rd2, %rd29;
	{ // callseq 120, 0
	.param .b64 param0;
	st.param.b64 	[param0], %rd7;
	.param .b64 param1;
	st.param.b64 	[param1], %rd30;
	.param .b32 retval0;
	prototype_120 : .callprototype (.param .b32 _) _ (.param .b64 _, .param .b64 _);
	call (retval0), 
	%rd1, 
	(
	param0, 
	param1
	)
	, prototype_120;
	ld.param.b32 	%r139, [retval0];
	} // callseq 120
	cvt.u16.u32 	%rs55, %r139;
	and.b16  	%rs56, %rs55, %rs176;
	and.b16  	%rs57, %rs56, 255;
	setp.ne.s16 	%p30, %rs57, 0;
	mul.wide.s32 	%rd32, %r138, 4;
	add.s64 	%rd33, %rd2, %rd32;
	{ // callseq 121, 0
	.param .b64 param0;
	st.param.b64 	[param0], %rd7;
	.param .b64 param1;
	st.param.b64 	[param1], %rd33;
	.param .b32 retval0;
	prototype_121 : .callprototype (.param .b32 _) _ (.param .b64 _, .param .b64 _);
	call (retval0), 
	%rd1, 
	(
	param0, 
	param1
	)
	, prototype_121;
	ld.param.b32 	%r141, [retval0];
	} // callseq 121
	cvt.u16.u32 	%rs58, %r141;
	and.b16  	%rs60, %rs58, 1;
	setp.eq.b16 	%p31, %rs60, 1;
	and.pred  	%p32, %p30, %p31;
	selp.u16 	%rs176, 1, 0, %p32;
	add.s32 	%r354, %r354, -1;
	add.s32 	%r353, %r353, 1;
	add.s32 	%r352, %r352, 1;
	setp.ne.s32 	%p33, %r352, 0;
	@%p33 bra 	$L__BB28_30;
$L__BB28_31:
	cvt.s64.s32 	%rd100, %r8;
	cvta.to.global.u64 	%rd101, %rd3;
	add.s64 	%rd102, %rd101, %rd100;
	st.global.u8 	[%rd102], %rs176;
$L__BB28_32:
	ret;

}
	// .globl	_cupy_boolrelextrema_2D_int64
.visible .entry _cupy_boolrelextrema_2D_int64(
	.param .u32 _cupy_boolrelextrema_2D_int64_param_0,
	.param .u32 _cupy_boolrelextrema_2D_int64_param_1,
	.param .u32 _cupy_boolrelextrema_2D_int64_param_2,
	.param .u8 _cupy_boolrelextrema_2D_int64_param_3,
	.param .u32 _cupy_boolrelextrema_2D_int64_param_4,
	.param .u32 _cupy_boolrelextrema_2D_int64_param_5,
	.param .u64 .ptr .align 1 _cupy_boolrelextrema_2D_int64_param_6,
	.param .u64 .ptr .align 1 _cupy_boolrelextrema_2D_int64_param_7
)
.maxntid 256
{
	.local .align 8 .b8 	__local_depot29[8];
	.reg .b64 	%SP;
	.reg .b64 	%SPL;
	.reg .pred 	%p<116>;
	.reg .b16 	%rs<177>;
	.reg .b32 	%r<354>;
	.reg .b64 	%rd<104>;

	mov.u64 	%SPL, __local_depot29;
	cvta.local.u64 	%SP, %SPL;
	ld.param.u32 	%r83, [_cupy_boolrelextrema_2D_int64_param_0];
	ld.param.u32 	%r84, [_cupy_boolrelextrema_2D_int64_param_1];
	ld.param.u32 	%r85, [_cupy_boolrelextrema_2D_int64_param_2];
	ld.param.s8 	%rs26, [_cupy_boolrelextrema_2D_int64_param_3];
	ld.param.u32 	%r87, [_cupy_boolrelextrema_2D_int64_param_4];
	ld.param.u32 	%r86, [_cupy_boolrelextrema_2D_int64_param_5];
	ld.param.u64 	%rd2, [_cupy_boolrelextrema_2D_int64_param_6];
	ld.param.u64 	%rd3, [_cupy_boolrelextrema_2D_int64_param_7];
	mul.wide.s32 	%rd4, %r87, 8;
	mov.u64 	%rd5, func_l;
	add.s64 	%rd6, %rd5, %rd4;
	ld.global.nc.u64 	%rd1, [%rd6];
	mov.u32 	%r88, %ctaid.x;
	mov.u32 	%r89, %ntid.x;
	mul.lo.s32 	%r1, %r88, %r89;
	mov.u32 	%r2, %tid.x;
	add.s32 	%r3, %r1, %r2;
	mov.u32 	%r90, %ctaid.y;
	mov.u32 	%r91, %ntid.y;
	mul.lo.s32 	%r4, %r90, %r91;
	mov.u32 	%r5, %tid.y;
	add.s32 	%r6, %r4, %r5;
	setp.ge.s32 	%p1, %r6, %r84;
	setp.ge.s32 	%p2, %r3, %r83;
	or.pred  	%p3, %p2, %p1;
	@%p3 bra 	$L__BB29_32;
	add.u64 	%rd7, %SP, 0;
	add.u64 	%rd8, %SPL, 0;
	cvta.to.global.u64 	%rd9, %rd2;
	mul.lo.s32 	%r7, %r6, %r83;
	add.s32 	%r8, %r7, %r3;
	mul.wide.s32 	%rd10, %r8, 8;
	add.s64 	%rd11, %rd9, %rd10;
	ld.global.u64 	%rd12, [%rd11];
	st.local.u64 	[%rd8], %rd12;
	setp.lt.s32 	%p4, %r85, 1;
	mov.b16 	%rs176, 1;
	@%p4 bra 	$L__BB29_31;
	setp.ne.s32 	%p5, %r86, 0;
	add.s32 	%r9, %r83, -1;
	add.s32 	%r10, %r84, -1;
	@%p5 bra 	$L__BB29_17;
	setp.ne.s16 	%p61, %rs26, 0;
	@%p61 bra 	$L__BB29_10;
	and.b32  	%r11, %r85, 3;
	setp.lt.u32 	%p89, %r85, 4;
	mov.b16 	%rs176, 1;
	mov.b32 	%r329, 1;
	@%p89 bra 	$L__BB29_7;
	and.b32  	%r12, %r85, 2147483644;
	mov.b16 	%rs176, 1;
	mov.b32 	%r329, 1;
$L__BB29_6:
	add.s32 	%r262, %r329, %r6;
	sub.s32 	%r263, %r6, %r329;
	setp.lt.s32 	%p90, %r262, %r84;
	selp.b32 	%r264, 0, %r84, %p90;
	sub.s32 	%r265, %r262, %r264;
	shr.s32 	%r266, %r263, 31;
	and.b32  	%r267, %r266, %r84;
	add.s32 	%r268, %r267, %r263;
	mad.lo.s32 	%r269, %r265, %r83, %r3;
	mad.lo.s32 	%r270, %r268, %r83, %r3;
	mul.wide.s32 	%rd79, %r269, 8;
	add.s64 	%rd80, %rd2, %rd79;
	{ // callseq 182, 0
	.param .b64 param0;
	st.param.b64 	[param0], %rd7;
	.param .b64 param1;
	st.param.b64 	[param1], %rd80;
	.param .b32 retval0;
	prototype_182 : .callprototype (.param .b32 _) _ (.param .b64 _, .param .b64 _);
	call (retval0), 
	%rd1, 
	(
	param0, 
	param1
	)
	, prototype_182;
	ld.param.b32 	%r271, [retval0];
	} // callseq 182
	cvt.u16.u32 	%rs130, %r271;
	and.b16  	%rs131, %rs130, %rs176;
	and.b16  	%rs132, %rs131, 255;
	setp.ne.s16 	%p91, %rs132, 0;
	mul.wide.s32 	%rd82, %r270, 8;
	add.s64 	%rd83, %rd2, %rd82;
	{ // callseq 183, 0
	.param .b64 param0;
	st.param.b64 	[param0], %rd7;
	.param .b64 param1;
	st.param.b64 	[param1], %rd83;
	.param .b32 retval0;
	prototype_183 : .callprototype (.param .b32 _) _ (.param .b64 _, .param .b64 _);
	call (retval0), 
	%rd1, 
	(
	param0, 
	param1
	)
	, prototype_183;
	ld.param.b32 	%r273, [retval0];
	} // callseq 183
	cvt.u16.u32 	%rs133, %r273;
	and.b16  	%rs135, %rs133, 1;
	setp.eq.b16 	%p92, %rs135, 1;
	and.pred  	%p93, %p91, %p92;
	not.b32 	%r275, %r329;
	add.s32 	%r276, %r262, 1;
	add.s32 	%r277, %r6, %r275;
	setp.lt.s32 	%p94, %r276, %r84;
	selp.b32 	%r278, 0, %r84, %p94;
	sub.s32 	%r279, %r276, %r278;
	shr.s32 	%r280, %r277, 31;
	and.b32  	%r281, %r280, %r84;
	add.s32 	%r282, %r281, %r277;
	mad.lo.s32 	%r283, %r279, %r83, %r3;
	mad.lo.s32 	%r284, %r282, %r83, %r3;
	mul.wide.s32 	%rd84, %r283, 8;
	add.s64 	%rd85, %rd2, %rd84;
	{ // callseq 184, 0
	.param .b64 param0;
	st.param.b64 	[param0], %rd7;
	.param .b64 param1;
	st.param.b64 	[param1], %rd85;
	.param .b32 retval0;
	prototype_184 : .callprototype (.param .b32 _) _ (.param .b64 _, .param .b64 _);
	call (retval0), 
	%rd1, 
	(
	param0, 
	param1
	)
	, prototype_184;
	ld.param.b32 	%r285, [retval0];
	} // callseq 184
	cvt.u16.u32 	%rs136, %r285;
	and.b16  	%rs138, %rs136, 1;
	setp.eq.b16 	%p95, %rs138, 1;
	and.pred  	%p96, %p93, %p95;
	mul.wide.s32 	%rd86, %r284, 8;
	add.s64 	%rd87, %rd2, %rd86;
	{ // callseq 185, 0
	.param .b64 param0;
	st.param.b64 	[param0], %rd7;
	.param .b64 param1;
	st.param.b64 	[param1], %rd87;
	.param .b32 retval0;
	prototype_185 : .callprototype (.param .b32 _) _ (.param .b64 _, .param .b64 _);
	call (retval0), 
	%rd1, 
	(
	param0, 
	param1
	)
	, prototype_185;
	ld.param.b32 	%r287, [retval0];
	} // callseq 185
	cvt.u16.u32 	%rs139, %r287;
	and.b16  	%rs141, %rs139, 1;
	setp.eq.b16 	%p97, %rs141, 1;
	and.pred  	%p98, %p96, %p97;
	add.s32 	%r289, %r262, 2;
	add.s32 	%r290, %r263, -2;
	setp.lt.s32 	%p99, %r289, %r84;
	selp.b32 	%r291, 0, %r84, %p99;
	sub.s32 	%r292, %r289, %r291;
	shr.s32 	%r293, %r290, 31;
	and.b32  	%r294, %r293, %r84;
	add.s32 	%r295, %r294, %r290;
	mad.lo.s32 	%r296, %r292, %r83, %r3;
	mad.lo.s32 	%r297, %r295, %r83, %r3;
	mul.wide.s32 	%rd88, %r296, 8;
	add.s64 	%rd89, %rd2, %rd88;
	{ // callseq 186, 0
	.param .b64 param0;
	st.param.b64 	[param0], %rd7;
	.param .b64 param1;
	st.param.b64 	[param1], %rd89;
	.param .b32 retval0;
	prototype_186 : .callprototype (.param .b32 _) _ (.param .b64 _, .param .b64 _);
	call (retval0), 
	%rd1, 
	(
	param0, 
	param1
	)
	, prototype_186;
	ld.param.b32 	%r298, [retval0];
	} // callseq 186
	cvt.u16.u32 	%rs142, %r298;
	and.b16  	%rs144, %rs142, 1;
	setp.eq.b16 	%p100, %rs144, 1;
	and.pred  	%p101, %p98, %p100;
	mul.wide.s32 	%rd90, %r297, 8;
	add.s64 	%rd91, %rd2, %rd90;
	{ // callseq 187, 0
	.param .b64 param0;
	st.param.b64 	[param0], %rd7;
	.param .b64 param1;
	st.param.b64 	[param1], %rd91;
	.param .b32 retval0;
	prototype_187 : .callprototype (.param .b32 _) _ (.param .b64 _, .param .b64 _);
	call (retval0), 
	%rd1, 
	(
	param0, 
	param1
	)
	, prototype_187;
	ld.param.b32 	%r300, [retval0];
	} // callseq 187
	cvt.u16.u32 	%rs145, %r300;
	and.b16  	%rs147, %rs145, 1;
	setp.eq.b16 	%p102, %rs147, 1;
	and.pred  	%p103, %p101, %p102;
	add.s32 	%r302, %r329, 3;
	add.s32 	%r303, %r262, 3;
	sub.s32 	%r304, %r6, %r302;
	setp.lt.s32 	%p104, %r303, %r84;
	selp.b32 	%r305, 0, %r84, %p104;
	sub.s32 	%r306, %r303, %r305;
	shr.s32 	%r307, %r304, 31;
	and.b32  	%r308, %r307, %r84;
	add.s32 	%r309, %r308, %r304;
	mad.lo.s32 	%r310, %r306, %r83, %r3;
	mad.lo.s32 	%r311, %r309, %r83, %r3;
	mul.wide.s32 	%rd92, %r310, 8;
	add.s64 	%rd93, %rd2, %rd92;
	{ // callseq 188, 0
	.param .b64 param0;
	st.param.b64 	[param0], %rd7;
	.param .b64 param1;
	st.param.b64 	[param1], %rd93;
	.param .b32 retval0;
	prototype_188 : .callprototype (.param .b32 _) _ (.param .b64 _, .param .b64 _);
	call (retval0), 
	%rd1, 
	(
	param0, 
	param1
	)
	, prototype_188;
	ld.param.b32 	%r312, [retval0];
	} // callseq 188
	cvt.u16.u32 	%rs148, %r312;
	and.b16  	%rs150, %rs148, 1;
	setp.eq.b16 	%p105, %rs150, 1;
	and.pred  	%p106, %p103, %p105;
	mul.wide.s32 	%rd94, %r311, 8;
	add.s64 	%rd95, %rd2, %rd94;
	{ // callseq 189, 0
	.param .b64 param0;
	st.param.b64 	[param0], %rd7;
	.param .b64 param1;
	st.param.b64 	[param1], %rd95;
	.param .b32 retval0;
	prototype_189 : .callprototype (.param .b32 _) _ (.param .b64 _, .param .b64 _);
	call (retval0), 
	%rd1, 
	(
	param0, 
	param1
	)
	, prototype_189;
	ld.param.b32 	%r314, [retval0];
	} // callseq 189
	cvt.u16.u32 	%rs151, %r314;
	and.b16  	%rs153, %rs151, 1;
	setp.eq.b16 	%p107, %rs153, 1;
	and.pred  	%p108, %p106, %p107;
	selp.u16 	%rs176, 1, 0, %p108;
	add.s32 	%r329, %r329, 4;
	setp.ne.s32 	%p109, %r302, %r12;
	@%p109 bra 	$L__BB29_6;
$L__BB29_7:
	setp.eq.s32 	%p110, %r11, 0;
	@%p110 bra 	$L__BB29_31;
	sub.s32 	%r332, %r6, %r329;
	add.s32 	%r316, %r5, %r329;
	add.s32 	%r331, %r316, %r4;
	neg.s32 	%r330, %r11;
$L__BB29_9:
	.pragma "nounroll";
	setp.lt.s32 	%p111, %r331, %r84;
	selp.b32 	%r317, 0, %r84, %p111;
	sub.s32 	%r318, %r331, %r317;
	shr.s32 	%r319, %r332, 31;
	and.b32  	%r320, %r319, %r84;
	add.s32 	%r321, %r320, %r332;
	mad.lo.s32 	%r322, %r318, %r83, %r3;
	mad.lo.s32 	%r323, %r321, %r83, %r3;
	mul.wide.s32 	%rd96, %r322, 8;
	add.s64 	%rd97, %rd2, %rd96;
	{ // callseq 190, 0
	.param .b64 param0;
	st.param.b64 	[param0], %rd7;
	.param .b64 param1;
	st.param.b64 	[param1], %rd97;
	.param .b32 retval0;
	prototype_190 : .callprototype (.param .b32 _) _ (.param .b64 _, .param .b64 _);
	call (retval0), 
	%rd1, 
	(
	param0, 
	param1
	)
	, prototype_190;
	ld.param.b32 	%r324, [retval0];
	} // callseq 190
	cvt.u16.u32 	%rs154, %r324;
	and.b16  	%rs155, %rs154, %rs176;
	and.b16  	%rs156, %rs155, 255;
	setp.ne.s16 	%p112, %rs156, 0;
	mul.wide.s32 	%rd99, %r323, 8;
	add.s64 	%rd100, %rd2, %rd99;
	{ // callseq 191, 0
	.param .b64 param0;
	st.param.b64 	[param0], %rd7;
	.param .b64 param1;
	st.param.b64 	[param1], %rd100;
	.param .b32 retval0;
	prototype_191 : .callprototype (.param .b32 _) _ (.param .b64 _, .param .b64 _);
	call (retval0), 
	%rd1, 
	(
	param0, 
	param1
	)
	, prototype_191;
	ld.param.b32 	%r326, [retval0];
	} // callseq 191
	cvt.u16.u32 	%rs157, %r326;
	and.b16  	%rs159, %rs157, 1;
	setp.eq.b16 	%p113, %rs159, 1;
	and.pred  	%p114, %p112, %p113;
	selp.u16 	%rs176, 1, 0, %p114;
	add.s32 	%r332, %r332, -1;
	add.s32 	%r331, %r331, 1;
	add.s32 	%r330, %r330, 1;
	setp.eq.s32 	%p115, %r330, 0;
	@%p115 bra 	$L__BB29_31;
	bra.uni 	$L__BB29_9;
$L__BB29_10:
	and.b32  	%r25, %r85, 3;
	setp.lt.u32 	%p62, %r85, 4;
	mov.b16 	%rs176, 1;
	mov.b32 	%r337, 1;
	@%p62 bra 	$L__BB29_14;
	add.s32 	%r336, %r6, -4;
	and.b32  	%r212, %r85, 2147483644;
	neg.s32 	%r334, %r212;
	mov.b16 	%rs176, 1;
	mov.b32 	%r335, 2;
	mov.u32 	%r333, %r6;
$L__BB29_12:
	add.s32 	%r213, %r333, 1;
	add.s32 	%r214, %r336, 2;
	add.s32 	%r215, %r336, 3;
	setp.lt.s32 	%p63, %r213, %r84;
	selp.b32 	%r216, %r213, %r10, %p63;
	max.s32 	%r217, %r215, 0;
	mad.lo.s32 	%r218, %r216, %r83, %r3;
	mad.lo.s32 	%r219, %r217, %r83, %r3;
	mul.wide.s32 	%rd57, %r218, 8;
	add.s64 	%rd58, %rd2, %rd57;
	{ // callseq 172, 0
	.param .b64 param0;
	st.param.b64 	[param0], %rd7;
	.param .b64 param1;
	st.param.b64 	[param1], %rd58;
	.param .b32 retval0;
	prototype_172 : .callprototype (.param .b32 _) _ (.param .b64 _, .param .b64 _);
	call (retval0), 
	%rd1, 
	(
	param0, 
	param1
	)
	, prototype_172;
	ld.param.b32 	%r220, [retval0];
	} // callseq 172
	cvt.u16.u32 	%rs97, %r220;
	and.b16  	%rs98, %rs97, %rs176;
	and.b16  	%rs99, %rs98, 255;
	setp.ne.s16 	%p64, %rs99, 0;
	mul.wide.s32 	%rd60, %r219, 8;
	add.s64 	%rd61, %rd2, %rd60;
	{ // callseq 173, 0
	.param .b64 param0;
	st.param.b64 	[param0], %rd7;
	.param .b64 param1;
	st.param.b64 	[param1], %rd61;
	.param .b32 retval0;
	prototype_173 : .callprototype (.param .b32 _) _ (.param .b64 _, .param .b64 _);
	call (retval0), 
	%rd1, 
	(
	param0, 
	param1
	)
	, prototype_173;
	ld.param.b32 	%r222, [retval0];
	} // callseq 173
	cvt.u16.u32 	%rs100, %r222;
	and.b16  	%rs102, %rs100, 1;
	setp.eq.b16 	%p65, %rs102, 1;
	and.pred  	%p66, %p64, %p65;
	add.s32 	%r224, %r333, 2;
	setp.lt.s32 	%p67, %r224, %r84;
	selp.b32 	%r225, %r224, %r10, %p67;
	max.s32 	%r226, %r214, 0;
	mad.lo.s32 	%r227, %r225, %r83, %r3;
	mad.lo.s32 	%r228, %r226, %r83, %r3;
	mul.wide.s32 	%rd62, %r227, 8;
	add.s64 	%rd63, %rd2, %rd62;
	{ // callseq 174, 0
	.param .b64 param0;
	st.param.b64 	[param0], %rd7;
	.param .b64 param1;
	st.param.b64 	[param1], %rd63;
	.param .b32 retval0;
	prototype_174 : .callprototype (.param .b32 _) _ (.param .b64 _, .param .b64 _);
	call (retval0), 
	%rd1, 
	(
	param0, 
	param1
	)
	, prototype_174;
	ld.param.b32 	%r229, [retval0];
	} // callseq 174
	cvt.u16.u32 	%rs103, %r229;
	and.b16  	%rs105, %rs103, 1;
	setp.eq.b16 	%p68, %rs105, 1;
	and.pred  	%p69, %p66, %p68;
	mul.wide.s32 	%rd64, %r228, 8;
	add.s64 	%rd65, %rd2, %rd64;
	{ // callseq 175, 0
	.param .b64 param0;
	st.param.b64 	[param0], %rd7;
	.param .b64 param1;
	st.param.b64 	[param1], %rd65;
	.param .b32 retval0;
	prototype_175 : .callprototype (.param .b32 _) _ (.param .b64 _, .param .b64 _);
	call (retval0), 
	%rd1, 
	(
	param0, 
	param1
	)
	, prototype_175;
	ld.param.b32 	%r231, [retval0];
	} // callseq 175
	cvt.u16.u32 	%rs106, %r231;
	and.b16  	%rs108, %rs106, 1;
	setp.eq.b16 	%p70, %rs108, 1;
	and.pred  	%p71, %p69, %p70;
	add.s32 	%r233, %r333, 3;
	add.s32 	%r234, %r336, 1;
	setp.lt.s32 	%p72, %r233, %r84;
	selp.b32 	%r235, %r233, %r10, %p72;
	max.s32 	%r236, %r234, 0;
	mad.lo.s32 	%r237, %r235, %r83, %r3;
	mad.lo.s32 	%r238, %r236, %r83, %r3;
	mul.wide.s32 	%rd66, %r237, 8;
	add.s64 	%rd67, %rd2, %rd66;
	{ // callseq 176, 0
	.param .b64 param0;
	st.param.b64 	[param0], %rd7;
	.param .b64 param1;
	st.param.b64 	[param1], %rd67;
	.param .b32 retval0;
	prototype_176 : .callprototype (.param .b32 _) _ (.param .b64 _, .param .b64 _);
	call (retval0), 
	%rd1, 
	(
	param0, 
	param1
	)
	, prototype_176;
	ld.param.b32 	%r239, [retval0];
	} // callseq 176
	cvt.u16.u32 	%rs109, %r239;
	and.b16  	%rs111, %rs109, 1;
	setp.eq.b16 	%p73, %rs111, 1;
	and.pred  	%p74, %p71, %p73;
	mul.wide.s32 	%rd68, %r238, 8;
	add.s64 	%rd69, %rd2, %rd68;
	{ // callseq 177, 0
	.param .b64 param0;
	st.param.b64 	[param0], %rd7;
	.param .b64 param1;
	st.param.b64 	[param1], %rd69;
	.param .b32 retval0;
	prototype_177 : .callprototype (.param .b32 _) _ (.param .b64 _, .param .b64 _);
	call (retval0), 
	%rd1, 
	(
	param0, 
	param1
	)
	, prototype_177;
	ld.param.b32 	%r241, [retval0];
	} // callseq 177
	cvt.u16.u32 	%rs112, %r241;
	and.b16  	%rs114, %rs112, 1;
	setp.eq.b16 	%p75, %rs114, 1;
	and.pred  	%p76, %p74, %p75;
	add.s32 	%r333, %r333, 4;
	setp.lt.s32 	%p77, %r333, %r84;
	selp.b32 	%r243, %r333, %r10, %p77;
	max.s32 	%r244, %r336, 0;
	mad.lo.s32 	%r245, %r243, %r83, %r3;
	mad.lo.s32 	%r246, %r244, %r83, %r3;
	mul.wide.s32 	%rd70, %r245, 8;
	add.s64 	%rd71, %rd2, %rd70;
	{ // callseq 178, 0
	.param .b64 param0;
	st.param.b64 	[param0], %rd7;
	.param .b64 param1;
	st.param.b64 	[param1], %rd71;
	.param .b32 retval0;
	prototype_178 : .callprototype (.param .b32 _) _ (.param .b64 _, .param .b64 _);
	call (retval0), 
	%rd1, 
	(
	param0, 
	param1
	)
	, prototype_178;
	ld.param.b32 	%r247, [retval0];
	} // callseq 178
	cvt.u16.u32 	%rs115, %r247;
	and.b16  	%rs117, %rs115, 1;
	setp.eq.b16 	%p78, %rs117, 1;
	and.pred  	%p79, %p76, %p78;
	mul.wide.s32 	%rd72, %r246, 8;
	add.s64 	%rd73, %rd2, %rd72;
	{ // callseq 179, 0
	.param .b64 param0;
	st.param.b64 	[param0], %rd7;
	.param .b64 param1;
	st.param.b64 	[param1], %rd73;
	.param .b32 retval0;
	prototype_179 : .callprototype (.param .b32 _) _ (.param .b64 _, .param .b64 _);
	call (retval0), 
	%rd1, 
	(
	param0, 
	param1
	)
	, prototype_179;
	ld.param.b32 	%r249, [retval0];
	} // callseq 179
	cvt.u16.u32 	%rs118, %r249;
	and.b16  	%rs120, %rs118, 1;
	setp.eq.b16 	%p80, %rs120, 1;
	and.pred  	%p81, %p79, %p80;
	selp.u16 	%rs176, 1, 0, %p81;
	add.s32 	%r336, %r336, -4;
	add.s32 	%r335, %r335, 4;
	add.s32 	%r334, %r334, 4;
	setp.ne.s32 	%p82, %r334, 0;
	@%p82 bra 	$L__BB29_12;
	add.s32 	%r337, %r335, -1;
$L__BB29_14:
	setp.eq.s32 	%p83, %r25, 0;
	@%p83 bra 	$L__BB29_31;
	sub.s32 	%r340, %r6, %r337;
	add.s32 	%r251, %r5, %r337;
	add.s32 	%r339, %r251, %r4;
	neg.s32 	%r338, %r25;
$L__BB29_16:
	.pragma "nounroll";
	setp.lt.s32 	%p84, %r339, %r84;
	selp.b32 	%r252, %r339, %r10, %p84;
	max.s32 	%r253, %r340, 0;
	mad.lo.s32 	%r254, %r252, %r83, %r3;
	mad.lo.s32 	%r255, %r253, %r83, %r3;
	mul.wide.s32 	%rd74, %r254, 8;
	add.s64 	%rd75, %rd2, %rd74;
	{ // callseq 180, 0
	.param .b64 param0;
	st.param.b64 	[param0], %rd7;
	.param .b64 param1;
	st.param.b64 	[param1], %rd75;
	.param .b32 retval0;
	prototype_180 : .callprototype (.param .b32 _) _ (.param .b64 _, .param .b64 _);
	call (retval0), 
	%rd1, 
	(
	param0, 
	param1
	)
	, prototype_180;
	ld.param.b32 	%r256, [retval0];
	} // callseq 180
	cvt.u16.u32 	%rs121, %r256;
	and.b16  	%rs122, %rs121, %rs176;
	and.b16  	%rs123, %rs122, 255;
	setp.ne.s16 	%p85, %rs123, 0;
	mul.wide.s32 	%rd77, %r255, 8;
	add.s64 	%rd78, %rd2, %rd77;
	{ // callseq 181, 0
	.param .b64 param0;
	st.param.b64 	[param0], %rd7;
	.param .b64 param1;
	st.param.b64 	[param1], %rd78;
	.param .b32 retval0;
	prototype_181 : .callprototype (.param .b32 _) _ (.param .b64 _, .param .b64 _);
	call (retval0), 
	%rd1, 
	(
	param0, 
	param1
	)
	, prototype_181;
	ld.param.b32 	%r258, [retval0];
	} // callseq 181
	cvt.u16.u32 	%rs124, %r258;
	and.b16  	%rs126, %rs124, 1;
	setp.eq.b16 	%p86, %rs126, 1;
	and.pred  	%p87, %p85, %p86;
	selp.u16 	%rs176, 1, 0, %p87;
	add.s32 	%r340, %r340, -1;
	add.s32 	%r339, %r339, 1;
	add.s32 	%r338, %r338, 1;
	setp.eq.s32 	%p88, %r338, 0;
	@%p88 bra 	$L__BB29_31;
	bra.uni 	$L__BB29_16;
$L__BB29_17:
	setp.ne.s16 	%p6, %rs26, 0;
	@%p6 bra 	$L__BB29_24;
	and.b32  	%r47, %r85, 3;
	setp.lt.u32 	%p34, %r85, 4;
	mov.b16 	%rs176, 1;
	mov.b32 	%r342, 1;
	@%p34 bra 	$L__BB29_21;
	and.b32  	%r48, %r85, 2147483644;
	mov.b16 	%rs176, 1;
	mov.b32 	%r342, 1;
$L__BB29_20:
	add.s32 	%r144, %r342, %r3;
	sub.s32 	%r145, %r3, %r342;
	setp.lt.s32 	%p35, %r144, %r83;
	selp.b32 	%r146, 0, %r83, %p35;
	sub.s32 	%r147, %r144, %r146;
	shr.s32 	%r148, %r145, 31;
	and.b32  	%r149, %r148, %r83;
	add.s32 	%r150, %r149, %r145;
	add.s32 	%r151, %r147, %r7;
	add.s32 	%r152, %r150, %r7;
	mul.wide.s32 	%rd35, %r151, 8;
	add.s64 	%rd36, %rd2, %rd35;
	{ // callseq 162, 0
	.param .b64 param0;
	st.param.b64 	[param0], %rd7;
	.param .b64 param1;
	st.param.b64 	[param1], %rd36;
	.param .b32 retval0;
	prototype_162 : .callprototype (.param .b32 _) _ (.param .b64 _, .param .b64 _);
	call (retval0), 
	%rd1, 
	(
	param0, 
	param1
	)
	, prototype_162;
	ld.param.b32 	%r153, [retval0];
	} // callseq 162
	cvt.u16.u32 	%rs64, %r153;
	and.b16  	%rs65, %rs64, %rs176;
	and.b16  	%rs66, %rs65, 255;
	setp.ne.s16 	%p36, %rs66, 0;
	mul.wide.s32 	%rd38, %r152, 8;
	add.s64 	%rd39, %rd2, %rd38;
	{ // callseq 163, 0
	.param .b64 param0;
	st.param.b64 	[param0], %rd7;
	.param .b64 param1;
	st.param.b64 	[param1], %rd39;
	.param .b32 retval0;
	prototype_163 : .callprototype (.param .b32 _) _ (.param .b64 _, .param .b64 _);
	call (retval0), 
	%rd1, 
	(
	param0, 
	param1
	)
	, prototype_163;
	ld.param.b32 	%r155, [retval0];
	} // callseq 163
	cvt.u16.u32 	%rs67, %r155;
	and.b16  	%rs69, %rs67, 1;
	setp.eq.b16 	%p37, %rs69, 1;
	and.pred  	%p38, %p36, %p37;
	not.b32 	%r157, %r342;
	add.s32 	%r158, %r144, 1;
	add.s32 	%r159, %r3, %r157;
	setp.lt.s32 	%p39, %r158, %r83;
	selp.b32 	%r160, 0, %r83, %p39;
	sub.s32 	%r161, %r158, %r160;
	shr.s32 	%r162, %r159, 31;
	and.b32  	%r163, %r162, %r83;
	add.s32 	%r164, %r163, %r159;
	add.s32 	%r165, %r161, %r7;
	add.s32 	%r166, %r164, %r7;
	mul.wide.s32 	%rd40, %r165, 8;
	add.s64 	%rd41, %rd2, %rd40;
	{ // callseq 164, 0
	.param .b64 param0;
	st.param.b64 	[param0], %rd7;
	.param .b64 param1;
	st.param.b64 	[param1], %rd41;
	.param .b32 retval0;
	prototype_164 : .callprototype (.param .b32 _) _ (.param .b64 _, .param .b64 _);
	call (retval0), 
	%rd1, 
	(
	param0, 
	param1
	)
	, prototype_164;
	ld.param.b32 	%r167, [retval0];
	} // callseq 164
	cvt.u16.u32 	%rs70, %r167;
	and.b16  	%rs72, %rs70, 1;
	setp.eq.b16 	%p40, %rs72, 1;
	and.pred  	%p41, %p38, %p40;
	mul.wide.s32 	%rd42, %r166, 8;
	add.s64 	%rd43, %rd2, %rd42;
	{ // callseq 165, 0
	.param .b64 param0;
	st.param.b64 	[param0], %rd7;
	.param .b64 param1;
	st.param.b64 	[param1], %rd43;
	.param .b32 retval0;
	prototype_165 : .callprototype (.param .b32 _) _ (.param .b64 _, .param .b64 _);
	call (retval0), 
	%rd1, 
	(
	param0, 
	param1
	)
	, prototype_165;
	ld.param.b32 	%r169, [retval0];
	} // callseq 165
	cvt.u16.u32 	%rs73, %r169;
	and.b16  	%rs75, %rs73, 1;
	setp.eq.b16 	%p42, %rs75, 1;
	and.pred  	%p43, %p41, %p42;
	add.s32 	%r171, %r144, 2;
	add.s32 	%r172, %r145, -2;
	setp.lt.s32 	%p44, %r171, %r83;
	selp.b32 	%r173, 0, %r83, %p44;
	sub.s32 	%r174, %r171, %r173;
	shr.s32 	%r175, %r172, 31;
	and.b32  	%r176, %r175, %r83;
	add.s32 	%r177, %r176, %r172;
	add.s32 	%r178, %r174, %r7;
	add.s32 	%r179, %r177, %r7;
	mul.wide.s32 	%rd44, %r178, 8;
	add.s64 	%rd45, %rd2, %rd44;
	{ // callseq 166, 0
	.param .b64 param0;
	st.param.b64 	[param0], %rd7;
	.param .b64 param1;
	st.param.b64 	[param1], %rd45;
	.param .b32 retval0;
	prototype_166 : .callprototype (.param .b32 _) _ (.param .b64 _, .param .b64 _);
	call (retval0), 
	%rd1, 
	(
	param0, 
	param1
	)
	, prototype_166;
	ld.param.b32 	%r180, [retval0];
	} // callseq 166
	cvt.u16.u32 	%rs76, %r180;
	and.b16  	%rs78, %rs76, 1;
	setp.eq.b16 	%p45, %rs78, 1;
	and.pred  	%p46, %p43, %p45;
	mul.wide.s32 	%rd46, %r179, 8;
	add.s64 	%rd47, %rd2, %rd46;
	{ // callseq 167, 0
	.param .b64 param0;
	st.param.b64 	[param0], %rd7;
	.param .b64 param1;
	st.param.b64 	[param1], %rd47;
	.param .b32 retval0;
	prototype_167 : .callprototype (.param .b32 _) _ (.param .b64 _, .param .b64 _);
	call (retval0), 
	%rd1, 
	(
	param0, 
	param1
	)
	, prototype_167;
	ld.param.b32 	%r182, [retval0];
	} // callseq 167
	cvt.u16.u32 	%rs79, %r182;
	and.b16  	%rs81, %rs79, 1;
	setp.eq.b16 	%p47, %rs81, 1;
	and.pred  	%p48, %p46, %p47;
	add.s32 	%r184, %r342, 3;
	add.s32 	%r185, %r144, 3;
	sub.s32 	%r186, %r3, %r184;
	setp.lt.s32 	%p49, %r185, %r83;
	selp.b32 	%r187, 0, %r83, %p49;
	sub.s32 	%r188, %r185, %r187;
	shr.s32 	%r189, %r186, 31;
	and.b32  	%r190, %r189, %r83;
	add.s32 	%r191, %r190, %r186;
	add.s32 	%r192, %r188, %r7;
	add.s32 	%r193, %r191, %r7;
	mul.wide.s32 	%rd48, %r192, 8;
	add.s64 	%rd49, %rd2, %rd48;
	{ // callseq 168, 0
	.param .b64 param0;
	st.param.b64 	[param0], %rd7;
	.param .b64 param1;
	st.param.b64 	[param1], %rd49;
	.param .b32 retval0;
	prototype_168 : .callprototype (.param .b32 _) _ (.param .b64 _, .param .b64 _);
	call (retval0), 
	%rd1, 
	(
	param0, 
	param1
	)
	, prototype_168;
	ld.param.b32 	%r194, [retval0];
	} // callseq 168
	cvt.u16.u32 	%rs82, %r194;
	and.b16  	%rs84, %rs82, 1;
	setp.eq.b16 	%p50, %rs84, 1;
	and.pred  	%p51, %p48, %p50;
	mul.wide.s32 	%rd50, %r193, 8;
	add.s64 	%rd51, %rd2, %rd50;
	{ // callseq 169, 0
	.param .b64 param0;
	st.param.b64 	[param0], %rd7;
	.param .b64 param1;
	st.param.b64 	[param1], %rd51;
	.param .b32 retval0;
	prototype_169 : .callprototype (.param .b32 _) _ (.param .b64 _, .param .b64 _);
	call (retval0), 
	%rd1, 
	(
	param0, 
	param1
	)
	, prototype_169;
	ld.param.b32 	%r196, [retval0];
	} // callseq 169
	cvt.u16.u32 	%rs85, %r196;
	and.b16  	%rs87, %rs85, 1;
	setp.eq.b16 	%p52, %rs87, 1;
	and.pred  	%p53, %p51, %p52;
	selp.u16 	%rs176, 1, 0, %p53;
	add.s32 	%r342, %r342, 4;
	setp.ne.s32 	%p54, %r184, %r48;
	@%p54 bra 	$L__BB29_20;
$L__BB29_21:
	setp.eq.s32 	%p55, %r47, 0;
	@%p55 bra 	$L__BB29_31;
	sub.s32 	%r345, %r3, %r342;
	add.s32 	%r198, %r2, %r342;
	add.s32 	%r344, %r198, %r1;
	neg.s32 	%r343, %r47;
$L__BB29_23:
	.pragma "nounroll";
	setp.lt.s32 	%p56, %r344, %r83;
	selp.b32 	%r199, 0, %r83, %p56;
	shr.s32 	%r200, %r345, 31;
	and.b32  	%r201, %r200, %r83;
	add.s32 	%r202, %r7, %r344;
	sub.s32 	%r203, %r202, %r199;
	add.s32 	%r204, %r7, %r201;
	add.s32 	%r205, %r204, %r345;
	mul.wide.s32 	%rd52, %r203, 8;
	add.s64 	%rd53, %rd2, %rd52;
	{ // callseq 170, 0
	.param .b64 param0;
	st.param.b64 	[param0], %rd7;
	.param .b64 param1;
	st.param.b64 	[param1], %rd53;
	.param .b32 retval0;
	prototype_170 : .callprototype (.param .b32 _) _ (.param .b64 _, .param .b64 _);
	call (retval0), 
	%rd1, 
	(
	param0, 
	param1
	)
	, prototype_170;
	ld.param.b32 	%r206, [retval0];
	} // callseq 170
	cvt.u16.u32 	%rs88, %r206;
	and.b16  	%rs89, %rs88, %rs176;
	and.b16  	%rs90, %rs89, 255;
	setp.ne.s16 	%p57, %rs90, 0;
	mul.wide.s32 	%rd55, %r205, 8;
	add.s64 	%rd56, %rd2, %rd55;
	{ // callseq 171, 0
	.param .b64 param0;
	st.param.b64 	[param0], %rd7;
	.param .b64 param1;
	st.param.b64 	[param1], %rd56;
	.param .b32 retval0;
	prototype_171 : .callprototype (.param .b32 _) _ (.param .b64 _, .param .b64 _);
	call (retval0), 
	%rd1, 
	(
	param0, 
	param1
	)
	, prototype_171;
	ld.param.b32 	%r208, [retval0];
	} // callseq 171
	cvt.u16.u32 	%rs91, %r208;
	and.b16  	%rs93, %rs91, 1;
	setp.eq.b16 	%p58, %rs93, 1;
	and.pred  	%p59, %p57, %p58;
	selp.u16 	%rs176, 1, 0, %p59;
	add.s32 	%r345, %r345, -1;
	add.s32 	%r344, %r344, 1;
	add.s32 	%r343, %r343, 1;
	setp.eq.s32 	%p60, %r343, 0;
	@%p60 bra 	$L__BB29_31;
	bra.uni 	$L__BB29_23;
$L__BB29_24:
	and.b32  	%r61, %r85, 3;
	setp.lt.u32 	%p7, %r85, 4;
	mov.b16 	%rs176, 1;
	mov.b32 	%r350, 1;
	@%p7 bra 	$L__BB29_28;
	add.s32 	%r349, %r3, -4;
	and.b32  	%r94, %r85, 2147483644;
	neg.s32 	%r347, %r94;
	mov.b16 	%rs176, 1;
	mov.b32 	%r348, 2;
	mov.u32 	%r346, %r3;
$L__BB29_26:
	add.s32 	%r95, %r346, 1;
	add.s32 	%r96, %r349, 2;
	add.s32 	%r97, %r349, 3;
	setp.lt.s32 	%p8, %r95, %r83;
	selp.b32 	%r98, %r95, %r9, %p8;
	max.s32 	%r99, %r97, 0;
	add.s32 	%r100, %r98, %r7;
	add.s32 	%r101, %r99, %r7;
	mul.wide.s32 	%rd13, %r100, 8;
	add.s64 	%rd14, %rd2, %rd13;
	{ // callseq 152, 0
	.param .b64 param0;
	st.param.b64 	[param0], %rd7;
	.param .b64 param1;
	st.param.b64 	[param1], %rd14;
	.param .b32 retval0;
	prototype_152 : .callprototype (.param .b32 _) _ (.param .b64 _, .param .b64 _);
	call (retval0), 
	%rd1, 
	(
	param0, 
	param1
	)
	, prototype_152;
	ld.param.b32 	%r102, [retval0];
	} // callseq 152
	cvt.u16.u32 	%rs31, %r102;
	and.b16  	%rs32, %rs31, %rs176;
	and.b16  	%rs33, %rs32, 255;
	setp.ne.s16 	%p9, %rs33, 0;
	mul.wide.s32 	%rd16, %r101, 8;
	add.s64 	%rd17, %rd2, %rd16;
	{ // callseq 153, 0
	.param .b64 param0;
	st.param.b64 	[param0], %rd7;
	.param .b64 param1;
	st.param.b64 	[param1], %rd17;
	.param .b32 retval0;
	prototype_153 : .callprototype (.param .b32 _) _ (.param .b64 _, .param .b64 _);
	call (retval0), 
	%rd1, 
	(
	param0, 
	param1
	)
	, prototype_153;
	ld.param.b32 	%r104, [retval0];
	} // callseq 153
	cvt.u16.u32 	%rs34, %r104;
	and.b16  	%rs36, %rs34, 1;
	setp.eq.b16 	%p10, %rs36, 1;
	and.pred  	%p11, %p9, %p10;
	add.s32 	%r106, %r346, 2;
	setp.lt.s32 	%p12, %r106, %r83;
	selp.b32 	%r107, %r106, %r9, %p12;
	max.s32 	%r108, %r96, 0;
	add.s32 	%r109, %r107, %r7;
	add.s32 	%r110, %r108, %r7;
	mul.wide.s32 	%rd18, %r109, 8;
	add.s64 	%rd19, %rd2, %rd18;
	{ // callseq 154, 0
	.param .b64 param0;
	st.param.b64 	[param0], %rd7;
	.param .b64 param1;
	st.param.b64 	[param1], %rd19;
	.param .b32 retval0;
	prototype_154 : .callprototype (.param .b32 _) _ (.param .b64 _, .param .b64 _);
	call (retval0), 
	%rd1, 
	(
	param0, 
	param1
	)
	, prototype_154;
	ld.param.b32 	%r111, [retval0];
	} // callseq 154
	cvt.u16.u32 	%rs37, %r111;
	and.b16  	%rs39, %rs37, 1;
	setp.eq.b16 	%p13, %rs39, 1;
	and.pred  	%p14, %p11, %p13;
	mul.wide.s32 	%rd20, %r110, 8;
	add.s64 	%rd21, %rd2, %rd20;
	{ // callseq 155, 0
	.param .b64 param0;
	st.param.b64 	[param0], %rd7;
	.param .b64 param1;
	st.param.b64 	[param1], %rd21;
	.param .b32 retval0;
	prototype_155 : .callprototype (.param .b32 _) _ (.param .b64 _, .param .b64 _);
	call (retval0), 
	%rd1, 
	(
	param0, 
	param1
	)
	, prototype_155;
	ld.param.b32 	%r113, [retval0];
	} // callseq 155
	cvt.u16.u32 	%rs40, %r113;
	and.b16  	%rs42, %rs40, 1;
	setp.eq.b16 	%p15, %rs42, 1;
	and.pred  	%p16, %p14, %p15;
	add.s32 	%r115, %r346, 3;
	add.s32 	%r116, %r349, 1;
	setp.lt.s32 	%p17, %r115, %r83;
	selp.b32 	%r117, %r115, %r9, %p17;
	max.s32 	%r118, %r116, 0;
	add.s32 	%r119, %r117, %r7;
	add.s32 	%r120, %r118, %r7;
	mul.wide.s32 	%rd22, %r119, 8;
	add.s64 	%rd23, %rd2, %rd22;
	{ // callseq 156, 0
	.param .b64 param0;
	st.param.b64 	[param0], %rd7;
	.param .b64 param1;
	st.param.b64 	[param1], %rd23;
	.param .b32 retval0;
	prototype_156 : .callprototype (.param .b32 _) _ (.param .b64 _, .param .b64 _);
	call (retval0), 
	%rd1, 
	(
	param0, 
	param1
	)
	, prototype_156;
	ld.param.b32 	%r121, [retval0];
	} // callseq 156
	cvt.u16.u32 	%rs43, %r121;
	and.b16  	%rs45, %rs43, 1;
	setp.eq.b16 	%p18, %rs45, 1;
	and.pred  	%p19, %p16, %p18;
	mul.wide.s32 	%rd24, %r120, 8;
	add.s64 	%rd25, %rd2, %rd24;
	{ // callseq 157, 0
	.param .b64 param0;
	st.param.b64 	[param0], %rd7;
	.param .b64 param1;
	st.param.b64 	[param1], %rd25;
	.param .b32 retval0;
	prototype_157 : .callprototype (.param .b32 _) _ (.param .b64 _, .param .b64 _);
	call (retval0), 
	%rd1, 
	(
	param0, 
	param1
	)
	, prototype_157;
	ld.param.b32 	%r123, [retval0];
	} // callseq 157
	cvt.u16.u32 	%rs46, %r123;
	and.b16  	%rs48, %rs46, 1;
	setp.eq.b16 	%p20, %rs48, 1;
	and.pred  	%p21, %p19, %p20;
	add.s32 	%r346, %r346, 4;
	setp.lt.s32 	%p22, %r346, %r83;
	selp.b32 	%r125, %r346, %r9, %p22;
	max.s32 	%r126, %r349, 0;
	add.s32 	%r127, %r125, %r7;
	add.s32 	%r128, %r126, %r7;
	mul.wide.s32 	%rd26, %r127, 8;
	add.s64 	%rd27, %rd2, %rd26;
	{ // callseq 158, 0
	.param .b64 param0;
	st.param.b64 	[param0], %rd7;
	.param .b64 param1;
	st.param.b64 	[param1], %rd27;
	.param .b32 retval0;
	prototype_158 : .callprototype (.param .b32 _) _ (.param .b64 _, .param .b64 _);
	call (retval0), 
	%rd1, 
	(
	param0, 
	param1
	)
	, prototype_158;
	ld.param.b32 	%r129, [retval0];
	} // callseq 158
	cvt.u16.u32 	%rs49, %r129;
	and.b16  	%rs51, %rs49, 1;
	setp.eq.b16 	%p23, %rs51, 1;
	and.pred  	%p24, %p21, %p23;
	mul.wide.s32 	%rd28, %r128, 8;
	add.s64 	%rd29, %rd2, %rd28;
	{ // callseq 159, 0
	.param .b64 param0;
	st.param.b64 	[param0], %rd7;
	.param .b64 param1;
	st.param.b64 	[param1], %rd29;
	.param .b32 retval0;
	prototype_159 : .callprototype (.param .b32 _) _ (.param .b64 _, .param .b64 _);
	call (retval0), 
	%rd1, 
	(
	param0, 
	param1
	)
	, prototype_159;
	ld.param.b32 	%r131, [retval0];
	} // callseq 159
	cvt.u16.u32 	%rs52, %r131;
	and.b16  	%rs54, %rs52, 1;
	setp.eq.b16 	%p25, %rs54, 1;
	and.pred  	%p26, %p24, %p25;
	selp.u16 	%rs176, 1, 0, %p26;
	add.s32 	%r349, %r349, -4;
	add.s32 	%r348, %r348, 4;
	add.s32 	%r347, %r347, 4;
	setp.ne.s32 	%p27, %r347, 0;
	@%p27 bra 	$L__BB29_26;
	add.s32 	%r350, %r348, -1;
$L__BB29_28:
	setp.eq.s32 	%p28, %r61, 0;
	@%p28 bra 	$L__BB29_31;
	sub.s32 	%r353, %r3, %r350;
	add.s32 	%r133, %r2, %r350;
	add.s32 	%r352, %r133, %r1;
	neg.s32 	%r351, %r61;
$L__BB29_30:
	.pragma "nounroll";
	setp.lt.s32 	%p29, %r352, %r83;
	selp.b32 	%r134, %r352, %r9, %p29;
	max.s32 	%r135, %r353, 0;
	add.s32 	%r136, %r134, %r7;
	add.s32 	%r137, %r135, %r7;
	mul.wide.s32 	%rd30, %r136, 8;
	add.s64 	%rd31, %rd2, %rd30;
	{ // callseq 160, 0
	.param .b64 param0;
	st.param.b64 	[param0], %rd7;
	.param .b64 param1;
	st.param.b64 	[param1], %rd31;
	.param .b32 retval0;
	prototype_160 : .callprototype (.param .b32 _) _ (.param .b64 _, .param .b64 _);
	call (retval0), 
	%rd1, 
	(
	param0, 
	param1
	)
	, prototype_160;
	ld.param.b32 	%r138, [retval0];
	} // callseq 160
	cvt.u16.u32 	%rs55, %r138;
	and.b16  	%rs56, %rs55, %rs176;
	and.b16  	%rs57, %rs56, 255;
	setp.ne.s16 	%p30, %rs57, 0;
	mul.wide.s32 	%rd33, %r137, 8;
	add.s64 	%rd34, %rd2, %rd33;
	{ // callseq 161, 0
	.param .b64 param0;
	st.param.b64 	[param0], %rd7;
	.param .b64 param1;
	st.param.b64 	[param1], %rd34;
	.param .b32 retval0;
	prototype_161 : .callprototype (.param .b32 _) _ (.param .b64 _, .param .b64 _);
	call (retval0), 
	%rd1, 
	(
	param0, 
	param1
	)
	, prototype_161;
	ld.param.b32 	%r140, [retval0];
	} // callseq 161
	cvt.u16.u32 	%rs58, %r140;
	and.b16  	%rs60, %rs58, 1;
	setp.eq.b16 	%p31, %rs60, 1;
	and.pred  	%p32, %p30, %p31;
	selp.u16 	%rs176, 1, 0, %p32;
	add.s32 	%r353, %r353, -1;
	add.s32 	%r352, %r352, 1;
	add.s32 	%r351, %r351, 1;
	setp.ne.s32 	%p33, %r351, 0;
	@%p33 bra 	$L__BB29_30;
$L__BB29_31:
	cvt.s64.s32 	%rd101, %r8;
	cvta.to.global.u64 	%rd102, %rd3;
	add.s64 	%rd103, %rd102, %rd101;
	st.global.u8 	[%rd103], %rs176;
$L__BB29_32:
	ret;

}
	// .globl	_cupy_boolrelextrema_2D_float32
.visible .entry _cupy_boolrelextrema_2D_float32(
	.param .u32 _cupy_boolrelextrema_2D_float32_param_0,
	.param .u32 _cupy_boolrelextrema_2D_float32_param_1,
	.param .u32 _cupy_boolrelextrema_2D_float32_param_2,
	.param .u8 _cupy_boolrelextrema_2D_float32_param_3,
	.param .u32 _cupy_boolrelextrema_2D_float32_param_4,
	.param .u32 _cupy_boolrelextrema_2D_float32_param_5,
	.param .u64 .ptr .align 1 _cupy_boolrelextrema_2D_float32_param_6,
	.param .u64 .ptr .align 1 _cupy_boolrelextrema_2D_float32_param_7
)
.maxntid 256
{
	.local .align 4 .b8 	__local_depot30[4];
	.reg .b64 	%SP;
	.reg .b64 	%SPL;
	.reg .pred 	%p<116>;
	.reg .b16 	%rs<177>;
	.reg .b32 	%r<354>;
	.reg .b32 	%f<2>;
	.reg .b64 	%rd<103>;

	mov.u64 	%SPL, __local_depot30;
	cvta.local.u64 	%SP, %SPL;
	ld.param.u32 	%r83, [_cupy_boolrelextrema_2D_float32_param_0];
	ld.param.u32 	%r84, [_cupy_boolrelextrema_2D_float32_param_1];
	ld.param.u32 	%r85, [_cupy_boolrelextrema_2D_float32_param_2];
	ld.param.s8 	%rs26, [_cupy_boolrelextrema_2D_float32_param_3];
	ld.param.u32 	%r87, [_cupy_boolrelextrema_2D_float32_param_4];
	ld.param.u32 	%r86, [_cupy_boolrelextrema_2D_float32_param_5];
	ld.param.u64 	%rd2, [_cupy_boolrelextrema_2D_float32_param_6];
	ld.param.u64 	%rd3, [_cupy_boolrelextrema_2D_float32_param_7];
	mul.wide.s32 	%rd4, %r87, 8;
	mov.u64 	%rd5, func_f;
	add.s64 	%rd6, %rd5, %rd4;
	ld.global.nc.u64 	%rd1, [%rd6];
	mov.u32 	%r88, %ctaid.x;
	mov.u32 	%r89, %ntid.x;
	mul.lo.s32 	%r1, %r88, %r89;
	mov.u32 	%r2, %tid.x;
	add.s32 	%r3, %r1, %r2;
	mov.u32 	%r90, %ctaid.y;
	mov.u32 	%r91, %ntid.y;
	mul.lo.s32 	%r4, %r90, %r91;
	mov.u32 	%r5, %tid.y;
	add.s32 	%r6, %r4, %r5;
	setp.ge.s32 	%p1, %r6, %r84;
	setp.ge.s32 	%p2, %r3, %r83;
	or.pred  	%p3, %p2, %p1;
	@%p3 bra 	$L__BB30_32;
	add.u64 	%rd7, %SP, 0;
	add.u64 	%rd8, %SPL, 0;
	cvta.to.global.u64 	%rd9, %rd2;
	mul.lo.s32 	%r7, %r6, %r83;
	add.s32 	%r8, %r7, %r3;
	mul.wide.s32 	%rd10, %r8, 4;
	add.s64 	%rd11, %rd9, %rd10;
	ld.global.f32 	%f1, [%rd11];
	st.local.f32 	[%rd8], %f1;
	setp.lt.s32 	%p4, %r85, 1;
	mov.b16 	%rs176, 1;
	@%p4 bra 	$L__BB30_31;
	setp.ne.s32 	%p5, %r86, 0;
	add.s32 	%r9, %r83, -1;
	add.s32 	%r10, %r84, -1;
	@%p5 bra 	$L__BB30_17;
	setp.ne.s16 	%p61, %rs26, 0;
	@%p61 bra 	$L__BB30_10;
	and.b32  	%r11, %r85, 3;
	setp.lt.u32 	%p89, %r85, 4;
	mov.b16 	%rs176, 1;
	mov.b32 	%r329, 1;
	@%p89 bra 	$L__BB30_7;
	and.b32  	%r12, %r85, 2147483644;
	mov.b16 	%rs176, 1;
	mov.b32 	%r329, 1;
$L__BB30_6:
	add.s32 	%r262, %r329, %r6;
	sub.s32 	%r263, %r6, %r329;
	setp.lt.s32 	%p90, %r262, %r84;
	selp.b32 	%r264, 0, %r84, %p90;
	sub.s32 	%r265, %r262, %r264;
	shr.s32 	%r266, %r263, 31;
	and.b32  	%r267, %r266, %r84;
	add.s32 	%r268, %r267, %r263;
	mad.lo.s32 	%r269, %r265, %r83, %r3;
	mad.lo.s32 	%r270, %r268, %r83, %r3;
	mul.wide.s32 	%rd78, %r269, 4;
	add.s64 	%rd79, %rd2, %rd78;
	{ // callseq 222, 0
	.param .b64 param0;
	st.param.b64 	[param0], %rd7;
	.param .b64 param1;
	st.param.b64 	[param1], %rd79;
	.param .b32 retval0;
	prototype_222 : .callprototype (.param .b32 _) _ (.param .b64 _, .param .b64 _);
	call (retval0), 
	%rd1, 
	(
	param0, 
	param1
	)
	, prototype_222;
	ld.param.b32 	%r271, [retval0];
	} // callseq 222
	cvt.u16.u32 	%rs130, %r271;
	and.b16  	%rs131, %rs130, %rs176;
	and.b16  	%rs132, %rs131, 255;
	setp.ne.s16 	%p91, %rs132, 0;
	mul.wide.s32 	%rd81, %r270, 4;
	add.s64 	%rd82, %rd2, %rd81;
	{ // callseq 223, 0
	.param .b64 param0;
	st.param.b64 	[param0], %rd7;
	.param .b64 param1;
	st.param.b64 	[param1], %rd82;
	.param .b32 retval0;
	prototype_223 : .callprototype (.param .b32 _) _ (.param .b64 _, .param .b64 _);
	call (retval0), 
	%rd1, 
	(
	param0, 
	param1
	)
	, prototype_223;
	ld.param.b32 	%r273, [retval0];
	} // callseq 223
	cvt.u16.u32 	%rs133, %r273;
	and.b16  	%rs135, %rs133, 1;
	setp.eq.b16 	%p92, %rs135, 1;
	and.pred  	%p93, %p91, %p92;
	not.b32 	%r275, %r329;
	add.s32 	%r276, %r262, 1;
	add.s32 	%r277, %r6, %r275;
	setp.lt.s32 	%p94, %r276, %r84;
	selp.b32 	%r278, 0, %r84, %p94;
	sub.s32 	%r279, %r276, %r278;
	shr.s32 	%r280, %r277, 31;
	and.b32  	%r281, %r280, %r84;
	add.s32 	%r282, %r281, %r277;
	mad.lo.s32 	%r283, %r279, %r83, %r3;
	mad.lo.s32 	%r284, %r282, %r83, %r3;
	mul.wide.s32 	%rd83, %r283, 4;
	add.s64 	%rd84, %rd2, %rd83;
	{ // callseq 224, 0
	.param .b64 param0;
	st.param.b64 	[param0], %rd7;
	.param .b64 param1;
	st.param.b64 	[param1], %rd84;
	.param .b32 retval0;
	prototype_224 : .callprototype (.param .b32 _) _ (.param .b64 _, .param .b64 _);
	call (retval0), 
	%rd1, 
	(
	param0, 
	param1
	)
	, prototype_224;
	ld.param.b32 	%r285, [retval0];
	} // callseq 224
	cvt.u16.u32 	%rs136, %r285;
	and.b16  	%rs138, %rs136, 1;
	setp.eq.b16 	%p95, %rs138, 1;
	and.pred  	%p96, %p93, %p95;
	mul.wide.s32 	%rd85, %r284, 4;
	add.s64 	%rd86, %rd2, %rd85;
	{ // callseq 225, 0
	.param .b64 param0;
	st.param.b64 	[param0], %rd7;
	.param .b64 param1;
	st.param.b64 	[param1], %rd86;
	.param .b32 retval0;
	prototype_225 : .callprototype (.param .b32 _) _ (.param .b64 _, .param .b64 _);
	call (retval0), 
	%rd1, 
	(
	param0, 
	param1
	)
	, prototype_225;
	ld.param.b32 	%r287, [retval0];
	} // callseq 225
	cvt.u16.u32 	%rs139, %r287;
	and.b16  	%rs141, %rs139, 1;
	setp.eq.b16 	%p97, %rs141, 1;
	and.pred  	%p98, %p96, %p97;
	add.s32 	%r289, %r262, 2;
	add.s32 	%r290, %r263, -2;
	setp.lt.s32 	%p99, %r289, %r84;
	selp.b32 	%r291, 0, %r84, %p99;
	sub.s32 	%r292, %r289, %r291;
	shr.s32 	%r293, %r290, 31;
	and.b32  	%r294, %r293, %r84;
	add.s32 	%r295, %r294, %r290;
	mad.lo.s32 	%r296, %r292, %r83, %r3;
	mad.lo.s32 	%r297, %r295, %r83, %r3;
	mul.wide.s32 	%rd87, %r296, 4;
	add.s64 	%rd88, %rd2, %rd87;
	{ // callseq 226, 0
	.param .b64 param0;
	st.param.b64 	[param0], %rd7;
	.param .b64 param1;
	st.param.b64 	[param1], %rd88;
	.param .b32 retval0;
	prototype_226 : .callprototype (.param .b32 _) _ (.param .b64 _, .param .b64 _);
	call (retval0), 
	%rd1, 
	(
	param0, 
	param1
	)
	, prototype_226;
	ld.param.b32 	%r298, [retval0];
	} // callseq 226
	cvt.u16.u32 	%rs142, %r298;
	and.b16  	%rs144, %rs142, 1;
	setp.eq.b16 	%p100, %rs144, 1;
	and.pred  	%p101, %p98, %p100;
	mul.wide.s32 	%rd89, %r297, 4;
	add.s64 	%rd90, %rd2, %rd89;
	{ // callseq 227, 0
	.param .b64 param0;
	st.param.b64 	[param0], %rd7;
	.param .b64 param1;
	st.param.b64 	[param1], %rd90;
	.param .b32 retval0;
	prototype_227 : .callprototype (.param .b32 _) _ (.param .b64 _, .param .b64 _);
	call (retval0), 
	%rd1, 
	(
	param0, 
	param1
	)
	, prototype_227;
	ld.param.b32 	%r300, [retval0];
	} // callseq 227
	cvt.u16.u32 	%rs145, %r300;
	and.b16  	%rs147, %rs145, 1;
	setp.eq.b16 	%p102, %rs147, 1;
	and.pred  	%p103, %p101, %p102;
	add.s32 	%r302, %r329, 3;
	add.s32 	%r303, %r262, 3;
	sub.s32 	%r304, %r6, %r302;
	setp.lt.s32 	%p104, %r303, %r84;
	selp.b32 	%r305, 0, %r84, %p104;
	sub.s32 	%r306, %r303, %r305;
	shr.s32 	%r307, %r304, 31;
	and.b32  	%r308, %r307, %r84;
	add.s32 	%r309, %r308, %r304;
	mad.lo.s32 	%r310, %r306, %r83, %r3;
	mad.lo.s32 	%r311, %r309, %r83, %r3;
	mul.wide.s32 	%rd91, %r310, 4;
	add.s64 	%rd92, %rd2, %rd91;
	{ // callseq 228, 0
	.param .b64 param0;
	st.param.b64 	[param0], %rd7;
	.param .b64 param1;
	st.param.b64 	[param1], %rd92;
	.param .b32 retval0;
	prototype_228 : .callprototype (.param .b32 _) _ (.param .b64 _, .param .b64 _);
	call (retval0), 
	%rd1, 
	(
	param0, 
	param1
	)
	, prototype_228;
	ld.param.b32 	%r312, [retval0];
	} // callseq 228
	cvt.u16.u32 	%rs148, %r312;
	and.b16  	%rs150, %rs148, 1;
	setp.eq.b16 	%p105, %rs150, 1;
	and.pred  	%p106, %p103, %p105;
	mul.wide.s32 	%rd93, %r311, 4;
	add.s64 	%rd94, %rd2, %rd93;
	{ // callseq 229, 0
	.param .b64 param0;
	st.param.b64 	[param0], %rd7;
	.param .b64 param1;
	st.param.b64 	[param1], %rd94;
	.param .b32 retval0;
	prototype_229 : .callprototype (.param .b32 _) _ (.param .b64 _, .param .b64 _);
	call (retval0), 
	%rd1, 
	(
	param0, 
	param1
	)
	, prototype_229;
	ld.param.b32 	%r314, [retval0];
	} // callseq 229
	cvt.u16.u32 	%rs151, %r314;
	and.b16  	%rs153, %rs151, 1;
	setp.eq.b16 	%p107, %rs153, 1;
	and.pred  	%p108, %p106, %p107;
	selp.u16 	%rs176, 1, 0, %p108;
	add.s32 	%r329, %r329, 4;
	setp.ne.s32 	%p109, %r302, %r12;
	@%p109 bra 	$L__BB30_6;
$L__BB30_7:
	setp.eq.s32 	%p110, %r11, 0;
	@%p110 bra 	$L__BB30_31;
	sub.s32 	%r332, %r6, %r329;
	add.s32 	%r316, %r5, %r329;
	add.s32 	%r331, %r316, %r4;
	neg.s32 	%r330, %r11;
$L__BB30_9:
	.pragma "nounroll";
	setp.lt.s32 	%p111, %r331, %r84;
	selp.b32 	%r317, 0, %r84, %p111;
	sub.s32 	%r318, %r331, %r317;
	shr.s32 	%r319, %r332, 31;
	and.b32  	%r320, %r319, %r84;
	add.s32 	%r321, %r320, %r332;
	mad.lo.s32 	%r322, %r318, %r83, %r3;
	mad.lo.s32 	%r323, %r321, %r83, %r3;
	mul.wide.s32 	%rd95, %r322, 4;
	add.s64 	%rd96, %rd2, %rd95;
	{ // callseq 230, 0
	.param .b64 param0;
	st.param.b64 	[param0], %rd7;
	.param .b64 param1;
	st.param.b64 	[param1], %rd96;
	.param .b32 retval0;
	prototype_230 : .callprototype (.param .b32 _) _ (.param .b64 _, .param .b64 _);
	call (retval0), 
	%rd1, 
	(
	param0, 
	param1
	)
	, prototype_230;
	ld.param.b32 	%r324, [retval0];
	} // callseq 230
	cvt.u16.u32 	%rs154, %r324;
	and.b16  	%rs155, %rs154, %rs176;
	and.b16  	%rs156, %rs155, 255;
	setp.ne.s16 	%p112, %rs156, 0;
	mul.wide.s32 	%rd98, %r323, 4;
	add.s64 	%rd99, %rd2, %rd98;
	{ // callseq 231, 0
	.param .b64 param0;
	st.param.b64 	[param0], %rd7;
	.param .b64 param1;
	st.param.b64 	[param1], %rd99;
	.param .b32 retval0;
	prototype_231 : .callprototype (.param .b32 _) _ (.param .b64 _, .param .b64 _);
	call (retval0), 
	%rd1, 
	(
	param0, 
	param1
	)
	, prototype_231;
	ld.param.b32 	%r326, [retval0];
	} // callseq 231
	cvt.u16.u32 	%rs157, %r326;
	and.b16  	%rs159, %rs157, 1;
	setp.eq.b16 	%p113, %rs159, 1;
	and.pred  	%p114, %p112, %p113;
	selp.u16 	%rs176, 1, 0, %p114;
	add.s32 	%r332, %r332, -1;
	add.s32 	%r331, %r331, 1;
	add.s32 	%r330, %r330, 1;
	setp.eq.s32 	%p115, %r330, 0;
	@%p115 bra 	$L__BB30_31;
	bra.uni 	$L__BB30_9;
$L__BB30_10:
	and.b32  	%r25, %r85, 3;
	setp.lt.u32 	%p62, %r85, 4;
	mov.b16 	%rs176, 1;
	mov.b32 	%r337, 1;
	@%p62 bra 	$L__BB30_14;
	add.s32 	%r336, %r6, -4;
	and.b32  	%r212, %r85, 2147483644;
	neg.s32 	%r334, %r212;
	mov.b16 	%rs176, 1;
	mov.b32 	%r335, 2;
	mov.u32 	%r333, %r6;
$L__BB30_12:
	add.s32 	%r213, %r333, 1;
	add.s32 	%r214, %r336, 2;
	add.s32 	%r215, %r336, 3;
	setp.lt.s32 	%p63, %r213, %r84;
	selp.b32 	%r216, %r213, %r10, %p63;
	max.s32 	%r217, %r215, 0;
	mad.lo.s32 	%r218, %r216, %r83, %r3;
	mad.lo.s32 	%r219, %r217, %r83, %r3;
	mul.wide.s32 	%rd56, %r218, 4;
	add.s64 	%rd57, %rd2, %rd56;
	{ // callseq 212, 0
	.param .b64 param0;
	st.param.b64 	[param0], %rd7;
	.param .b64 param1;
	st.param.b64 	[param1], %rd57;
	.param .b32 retval0;
	prototype_212 : .callprototype (.param .b32 _) _ (.param .b64 _, .param .b64 _);
	call (retval0), 
	%rd1, 
	(
	param0, 
	param1
	)
	, prototype_212;
	ld.param.b32 	%r220, [retval0];
	} // callseq 212
	cvt.u16.u32 	%rs97, %r220;
	and.b16  	%rs98, %rs97, %rs176;
	and.b16  	%rs99, %rs98, 255;
	setp.ne.s16 	%p64, %rs99, 0;
	mul.wide.s32 	%rd59, %r219, 4;
	add.s64 	%rd60, %rd2, %rd59;
	{ // callseq 213, 0
	.param .b64 param0;
	st.param.b64 	[param0], %rd7;
	.param .b64 param1;
	st.param.b64 	[param1], %rd60;
	.param .b32 retval0;
	prototype_213 : .callprototype (.param .b32 _) _ (.param .b64 _, .param .b64 _);
	call (retval0), 
	%rd1, 
	(
	param0, 
	param1
	)
	, prototype_213;
	ld.param.b32 	%r222, [retval0];
	} // callseq 213
	cvt.u16.u32 	%rs100, %r222;
	and.b16  	%rs102, %rs100, 1;
	setp.eq.b16 	%p65, %rs102, 1;
	and.pred  	%p66, %p64, %p65;
	add.s32 	%r224, %r333, 2;
	setp.lt.s32 	%p67, %r224, %r84;
	selp.b32 	%r225, %r224, %r10, %p67;
	max.s32 	%r226, %r214, 0;
	mad.lo.s32 	%r227, %r225, %r83, %r3;
	mad.lo.s32 	%r228, %r226, %r83, %r3;
	mul.wide.s32 	%rd61, %r227, 4;
	add.s64 	%rd62, %rd2, %rd61;
	{ // callseq 214, 0
	.param .b64 param0;
	st.param.b64 	[param0], %rd7;
	.param .b64 param1;
	st.param.b64 	[param1], %rd62;
	.param .b32 retval0;
	prototype_214 : .callprototype (.param .b32 _) _ (.param .b64 _, .param .b64 _);
	call (retval0), 
	%rd1, 
	(
	param0, 
	param1
	)
	, prototype_214;
	ld.param.b32 	%r229, [retval0];
	} // callseq 214
	cvt.u16.u32 	%rs103, %r229;
	and.b16  	%rs105, %rs103, 1;
	setp.eq.b16 	%p68, %rs105, 1;
	and.pred  	%p69, %p66, %p68;
	mul.wide.s32 	%rd63, %r228, 4;
	add.s64 	%rd64, %rd2, %rd63;
	{ // callseq 215, 0
	.param .b64 param0;
	st.param.b64 	[param0], %rd7;
	.param .b64 param1;
	st.param.b64 	[param1], %rd64;
	.param .b32 retval0;
	prototype_215 : .callprototype (.param .b32 _) _ (.param .b64 _, .param .b64 _);
	call (retval0), 
	%rd1, 
	(
	param0, 
	param1
	)
	, prototype_215;
	ld.param.b32 	%r231, [retval0];
	} // callseq 215
	cvt.u16.u32 	%rs106, %r231;
	and.b16  	%rs108, %rs106, 1;
	setp.eq.b16 	%p70, %rs108, 1;
	and.pred  	%p71, %p69, %p70;
	add.s32 	%r233, %r333, 3;
	add.s32 	%r234, %r336, 1;
	setp.lt.s32 	%p72, %r233, %r84;
	selp.b32 	%r235, %r233, %r10, %p72;
	max.s32 	%r236, %r234, 0;
	mad.lo.s32 	%r237, %r235, %r83, %r3;
	mad.lo.s32 	%r238, %r236, %r83, %r3;
	mul.wide.s32 	%rd65, %r237, 4;
	add.s64 	%rd66, %rd2, %rd65;
	{ // callseq 216, 0
	.param .b64 param0;
	st.param.b64 	[param0], %rd7;
	.param .b64 param1;
	st.param.b64 	[param1], %rd66;
	.param .b32 retval0;
	prototype_216 : .callprototype (.param .b32 _) _ (.param .b64 _, .param .b64 _);
	call (retval0), 
	%rd1, 
	(
	param0, 
	param1
	)
	, prototype_216;
	ld.param.b32 	%r239, [retval0];
	} // callseq 216
	cvt.u16.u32 	%rs109, %r239;
	and.b16  	%rs111, %rs109, 1;
	setp.eq.b16 	%p73, %rs111, 1;
	and.pred  	%p74, %p71, %p73;
	mul.wide.s32 	%rd67, %r238, 4;
	add.s64 	%rd68, %rd2, %rd67;
	{ // callseq 217, 0
	.param .b64 param0;
	st.param.b64 	[param0], %rd7;
	.param .b64 param1;
	st.param.b64 	[param1], %rd68;
	.param .b32 retval0;
	prototype_217 : .callprototype (.param .b32 _) _ (.param .b64 _, .param .b64 _);
	call (retval0), 
	%rd1, 
	(
	param0, 
	param1
	)
	, prototype_217;
	ld.param.b32 	%r241, [retval0];
	} // callseq 217
	cvt.u16.u32 	%rs112, %r241;
	and.b16  	%rs114, %rs112, 1;
	setp.eq.b16 	%p75, %rs114, 1;
	and.pred  	%p76, %p74, %p75;
	add.s32 	%r333, %r333, 4;
	setp.lt.s32 	%p77, %r333, %r84;
	selp.b32 	%r243, %r333, %r10, %p77;
	max.s32 	%r244, %r336, 0;
	mad.lo.s32 	%r245, %r243, %r83, %r3;
	mad.lo.s32 	%r246, %r244, %r83, %r3;
	mul.wide.s32 	%rd69, %r245, 4;
	add.s64 	%rd70, %rd2, %rd69;
	{ // callseq 218, 0
	.param .b64 param0;
	st.param.b64 	[param0], %rd7;
	.param .b64 param1;
	st.param.b64 	[param1], %rd70;
	.param .b32 retval0;
	prototype_218 : .callprototype (.param .b32 _) _ (.param .b64 _, .param .b64 _);
	call (retval0), 
	%rd1, 
	(
	param0, 
	param1
	)
	, prototype_218;
	ld.param.b32 	%r247, [retval0];
	} // callseq 218
	cvt.u16.u32 	%rs115, %r247;
	and.b16  	%rs117, %rs115, 1;
	setp.eq.b16 	%p78, %rs117, 1;
	and.pred  	%p79, %p76, %p78;
	mul.wide.s32 	%rd71, %r246, 4;
	add.s64 	%rd72, %rd2, %rd71;
	{ // callseq 219, 0
	.param .b64 param0;
	st.param.b64 	[param0], %rd7;
	.param .b64 param1;
	st.param.b64 	[param1], %rd72;
	.param .b32 retval0;
	prototype_219 : .callprototype (.param .b32 _) _ (.param .b64 _, .param .b64 _);
	call (retval0), 
	%rd1, 
	(
	param0, 
	param1
	)
	, prototype_219;
	ld.param.b32 	%r249, [retval0];
	} // callseq 219
	cvt.u16.u32 	%rs118, %r249;
	and.b16  	%rs120, %rs118, 1;
	setp.eq.b16 	%p80, %rs120, 1;
	and.pred  	%p81, %p79, %p80;
	selp.u16 	%rs176, 1, 0, %p81;
	add.s32 	%r336, %r336, -4;
	add.s32 	%r335, %r335, 4;
	add.s32 	%r334, %r334, 4;
	setp.ne.s32 	%p82, %r334, 0;
	@%p82 bra 	$L__BB30_12;
	add.s32 	%r337, %r335, -1;
$L__BB30_14:
	setp.eq.s32 	%p83, %r25, 0;
	@%p83 bra 	$L__BB30_31;
	sub.s32 	%r340, %r6, %r337;
	add.s32 	%r251, %r5, %r337;
	add.s32 	%r339, %r251, %r4;
	neg.s32 	%r338, %r25;
$L__BB30_16:
	.pragma "nounroll";
	setp.lt.s32 	%p84, %r339, %r84;
	selp.b32 	%r252, %r339, %r10, %p84;
	max.s32 	%r253, %r340, 0;
	mad.lo.s32 	%r254, %r252, %r83, %r3;
	mad.lo.s32 	%r255, %r253, %r83, %r3;
	mul.wide.s32 	%rd73, %r254, 4;
	add.s64 	%rd74, %rd2, %rd73;
	{ // callseq 220, 0
	.param .b64 param0;
	st.param.b64 	[param0], %rd7;
	.param .b64 param1;
	st.param.b64 	[param1], %rd74;
	.param .b32 retval0;
	prototype_220 : .callprototype (.param .b32 _) _ (.param .b64 _, .param .b64 _);
	call (retval0), 
	%rd1, 
	(
	param0, 
	param1
	)
	, prototype_220;
	ld.param.b32 	%r256, [retval0];
	} // callseq 220
	cvt.u16.u32 	%rs121, %r256;
	and.b16  	%rs122, %rs121, %rs176;
	and.b16  	%rs123, %rs122, 255;
	setp.ne.s16 	%p85, %rs123, 0;
	mul.wide.s32 	%rd76, %r255, 4;
	add.s64 	%rd77, %rd2, %rd76;
	{ // callseq 221, 0
	.param .b64 param0;
	st.param.b64 	[param0], %rd7;
	.param .b64 param1;
	st.param.b64 	[param1], %rd77;
	.param .b32 retval0;
	prototype_221 : .callprototype (.param .b32 _) _ (.param .b64 _, .param .b64 _);
	call (retval0), 
	%rd1, 
	(
	param0, 
	param1
	)
	, prototype_221;
	ld.param.b32 	%r258, [retval0];
	} // callseq 221
	cvt.u16.u32 	%rs124, %r258;
	and.b16  	%rs126, %rs124, 1;
	setp.eq.b16 	%p86, %rs126, 1;
	and.pred  	%p87, %p85, %p86;
	selp.u16 	%rs176, 1, 0, %p87;
	add.s32 	%r340, %r340, -1;
	add.s32 	%r339, %r339, 1;
	add.s32 	%r338, %r338, 1;
	setp.eq.s32 	%p88, %r338, 0;
	@%p88 bra 	$L__BB30_31;
	bra.uni 	$L__BB30_16;
$L__BB30_17:
	setp.ne.s16 	%p6, %rs26, 0;
	@%p6 bra 	$L__BB30_24;
	and.b32  	%r47, %r85, 3;
	setp.lt.u32 	%p34, %r85, 4;
	mov.b16 	%rs176, 1;
	mov.b32 	%r342, 1;
	@%p34 bra 	$L__BB30_21;
	and.b32  	%r48, %r85, 2147483644;
	mov.b16 	%rs176, 1;
	mov.b32 	%r342, 1;
$L__BB30_20:
	add.s32 	%r144, %r342, %r3;
	sub.s32 	%r145, %r3, %r342;
	setp.lt.s32 	%p35, %r144, %r83;
	selp.b32 	%r146, 0, %r83, %p35;
	sub.s32 	%r147, %r144, %r146;
	shr.s32 	%r148, %r145, 31;
	and.b32  	%r149, %r148, %r83;
	add.s32 	%r150, %r149, %r145;
	add.s32 	%r151, %r147, %r7;
	add.s32 	%r152, %r150, %r7;
	mul.wide.s32 	%rd34, %r151, 4;
	add.s64 	%rd35, %rd2, %rd34;
	{ // callseq 202, 0
	.param .b64 param0;
	st.param.b64 	[param0], %rd7;
	.param .b64 param1;
	st.param.b64 	[param1], %rd35;
	.param .b32 retval0;
	prototype_202 : .callprototype (.param .b32 _) _ (.param .b64 _, .param .b64 _);
	call (retval0), 
	%rd1, 
	(
	param0, 
	param1
	)
	, prototype_202;
	ld.param.b32 	%r153, [retval0];
	} // callseq 202
	cvt.u16.u32 	%rs64, %r153;
	and.b16  	%rs65, %rs64, %rs176;
	and.b16  	%rs66, %rs65, 255;
	setp.ne.s16 	%p36, %rs66, 0;
	mul.wide.s32 	%rd37, %r152, 4;
	add.s64 	%rd38, %rd2, %rd37;
	{ // callseq 203, 0
	.param .b64 param0;
	st.param.b64 	[param0], %rd7;
	.param .b64 param1;
	st.param.b64 	[param1], %rd38;
	.param .b32 retval0;
	prototype_203 : .callprototype (.param .b32 _) _ (.param .b64 _, .param .b64 _);
	call (retval0), 
	%rd1, 
	(
	param0, 
	param1
	)
	, prototype_203;
	ld.param.b32 	%r155, [retval0];
	} // callseq 203
	cvt.u16.u32 	%rs67, %r155;
	and.b16  	%rs69, %rs67, 1;
	setp.eq.b16 	%p37, %rs69, 1;
	and.pred  	%p38, %p36, %p37;
	not.b32 	%r157, %r342;
	add.s32 	%r158, %r144, 1;
	add.s32 	%r159, %r3, %r157;
	setp.lt.s32 	%p39, %r158, %r83;
	selp.b32 	%r160, 0, %r83, %p39;
	sub.s32 	%r161, %r158, %r160;
	shr.s32 	%r162, %r159, 31;
	and.b32  	%r163, %r162, %r83;
	add.s32 	%r164, %r163, %r159;
	add.s32 	%r165, %r161, %r7;
	add.s32 	%r166, %r164, %r7;
	mul.wide.s32 	%rd39, %r165, 4;
	add.s64 	%rd40, %rd2, %rd39;
	{ // callseq 204, 0
	.param .b64 param0;
	st.param.b64 	[param0], %rd7;
	.param .b64 param1;
	st.param.b64 	[param1], %rd40;
	.param .b32 retval0;
	prototype_204 : .callprototype (.param .b32 _) _ (.param .b64 _, .param .b64 _);
	call (retval0), 
	%rd1, 
	(
	param0, 
	param1
	)
	, prototype_204;
	ld.param.b32 	%r167, [retval0];
	} // callseq 204
	cvt.u16.u32 	%rs70, %r167;
	and.b16  	%rs72, %rs70, 1;
	setp.eq.b16 	%p40, %rs72, 1;
	and.pred  	%p41, %p38, %p40;
	mul.wide.s32 	%rd41, %r166, 4;
	add.s64 	%rd42, %rd2, %rd41;
	{ // callseq 205, 0
	.param .b64 param0;
	st.param.b64 	[param0], %rd7;
	.param .b64 param1;
	st.param.b64 	[param1], %rd42;
	.param .b32 retval0;
	prototype_205 : .callprototype (.param .b32 _) _ (.param .b64 _, .param .b64 _);
	call (retval0), 
	%rd1, 
	(
	param0, 
	param1
	)
	, prototype_205;
	ld.param.b32 	%r169, [retval0];
	} // callseq 205
	cvt.u16.u32 	%rs73, %r169;
	and.b16  	%rs75, %rs73, 1;
	setp.eq.b16 	%p42, %rs75, 1;
	and.pred  	%p43, %p41, %p42;
	add.s32 	%r171, %r144, 2;
	add.s32 	%r172, %r145, -2;
	setp.lt.s32 	%p44, %r171, %r83;
	selp.b32 	%r173, 0, %r83, %p44;
	sub.s32 	%r174, %r171, %r173;
	shr.s32 	%r175, %r172, 31;
	and.b32  	%r176, %r175, %r83;
	add.s32 	%r177, %r176, %r172;
	add.s32 	%r178, %r174, %r7;
	add.s32 	%r179, %r177, %r7;
	mul.wide.s32 	%rd43, %r178, 4;
	add.s64 	%rd44, %rd2, %rd43;
	{ // callseq 206, 0
	.param .b64 param0;
	st.param.b64 	[param0], %rd7;
	.param .b64 param1;
	st.param.b64 	[param1], %rd44;
	.param .b32 retval0;
	prototype_206 : .callprototype (.param .b32 _) _ (.param .b64 _, .param .b64 _);
	call (retval0), 
	%rd1, 
	(
	param0, 
	param1
	)
	, prototype_206;
	ld.param.b32 	%r180, [retval0];
	} // callseq 206
	cvt.u16.u32 	%rs76, %r180;
	and.b16  	%rs78, %rs76, 1;
	setp.eq.b16 	%p45, %rs78, 1;
	and.pred  	%p46, %p43, %p45;
	mul.wide.s32 	%rd45, %r179, 4;
	add.s64 	%rd46, %rd2, %rd45;
	{ // callseq 207, 0
	.param .b64 param0;
	st.param.b64 	[param0], %rd7;
	.param .b64 param1;
	st.param.b64 	[param1], %rd46;
	.param .b32 retval0;
	prototype_207 : .callprototype (.param .b32 _) _ (.param .b64 _, .param .b64 _);
	call (retval0), 
	%rd1, 
	(
	param0, 
	param1
	)
	, prototype_207;
	ld.param.b32 	%r182, [retval0];
	} // callseq 207
	cvt.u16.u32 	%rs79, %r182;
	and.b16  	%rs81, %rs79, 1;
	setp.eq.b16 	%p47, %rs81, 1;
	and.pred  	%p48, %p46, %p47;
	add.s32 	%r184, %r342, 3;
	add.s32 	%r185, %r144, 3;
	sub.s32 	%r186, %r3, %r184;
	setp.lt.s32 	%p49, %r185, %r83;
	selp.b32 	%r187, 0, %r83, %p49;
	sub.s32 	%r188, %r185, %r187;
	shr.s32 	%r189, %r186, 31;
	and.b32  	%r190, %r189, %r83;
	add.s32 	%r191, %r190, %r186;
	add.s32 	%r192, %r188, %r7;
	add.s32 	%r193, %r191, %r7;
	mul.wide.s32 	%rd47, %r192, 4;
	add.s64 	%rd48, %rd2, %rd47;
	{ // callseq 208, 0
	.param .b64 param0;
	st.param.b64 	[param0], %rd7;
	.param .b64 param1;
	st.param.b64 	[param1], %rd48;
	.param .b32 retval0;
	prototype_208 : .callprototype (.param .b32 _) _ (.param .b64 _, .param .b64 _);
	call (retval0), 
	%rd1, 
	(
	param0, 
	param1
	)
	, prototype_208;
	ld.param.b32 	%r194, [retval0];
	} // callseq 208
	cvt.u16.u32 	%rs82, %r194;
	and.b16  	%rs84, %rs82, 1;
	setp.eq.b16 	%p50, %rs84, 1;
	and.pred  	%p51, %p48, %p50;
	mul.wide.s32 	%rd49, %r193, 4;
	add.s64 	%rd50, %rd2, %rd49;
	{ // callseq 209, 0
	.param .b64 param0;
	st.param.b64 	[param0], %rd7;
	.param .b64 param1;
	st.param.b64 	[param1], %rd50;
	.param .b32 retval0;
	prototype_209 : .callprototype (.param .b32 _) _ (.param .b64 _, .param .b64 _);
	call (retval0), 
	%rd1, 
	(
	param0, 
	param1
	)
	, prototype_209;
	ld.param.b32 	%r196, [retval0];
	} // callseq 209
	cvt.u16.u32 	%rs85, %r196;
	and.b16  	%rs87, %rs85, 1;
	setp.eq.b16 	%p52, %rs87, 1;
	and.pred  	%p53, %p51, %p52;
	selp.u16 	%rs176, 1, 0, %p53;
	add.s32 	%r342, %r342, 4;
	setp.ne.s32 	%p54, %r184, %r48;
	@%p54 bra 	$L__BB30_20;
$L__BB30_21:
	setp.eq.s32 	%p55, %r47, 0;
	@%p55 bra 	$L__BB30_31;
	sub.s32 	%r345, %r3, %r342;
	add.s32 	%r198, %r2, %r342;
	add.s32 	%r344, %r198, %r1;
	neg.s32 	%r343, %r47;
$L__BB30_23:
	.pragma "nounroll";
	setp.lt.s32 	%p56, %r344, %r83;
	selp.b32 	%r199, 0, %r83, %p56;
	shr.s32 	%r200, %r345, 31;
	and.b32  	%r201, %r200, %r83;
	add.s32 	%r202, %r7, %r344;
	sub.s32 	%r203, %r202, %r199;
	add.s32 	%r204, %r7, %r201;
	add.s32 	%r205, %r204, %r345;
	mul.wide.s32 	%rd51, %r203, 4;
	add.s64 	%rd52, %rd2, %rd51;
	{ // callseq 210, 0
	.param .b64 param0;
	st.param.b64 	[param0], %rd7;
	.param .b64 param1;
	st.param.b64 	[param1], %rd52;
	.param .b32 retval0;
	prototype_210 : .callprototype (.param .b32 _) _ (.param .b64 _, .param .b64 _);
	call (retval0), 
	%rd1, 
	(
	param0, 
	param1
	)
	, prototype_210;
	ld.param.b32 	%r206, [retval0];
	} // callseq 210
	cvt.u16.u32 	%rs88, %r206;
	and.b16  	%rs89, %rs88, %rs176;
	and.b16  	%rs90, %rs89, 255;
	setp.ne.s16 	%p57, %rs90, 0;
	mul.wide.s32 	%rd54, %r205, 4;
	add.s64 	%rd55, %rd2, %rd54;
	{ // callseq 211, 0
	.param .b64 param0;
	st.param.b64 	[param0], %rd7;
	.param .b64 param1;
	st.param.b64 	[param1], %rd55;
	.param .b32 retval0;
	prototype_211 : .callprototype (.param .b32 _) _ (.param .b64 _, .param .b64 _);
	call (retval0), 
	%rd1, 
	(
	param0, 
	param1
	)
	, prototype_211;
	ld.param.b32 	%r208, [retval0];
	} // callseq 211
	cvt.u16.u32 	%rs91, %r208;
	and.b16  	%rs93, %rs91, 1;
	setp.eq.b16 	%p58, %rs93, 1;
	and.pred  	%p59, %p57, %p58;
	selp.u16 	%rs176, 1, 0, %p59;
	add.s32 	%r345, %r345, -1;
	add.s32 	%r344, %r344, 1;
	add.s32 	%r343, %r343, 1;
	setp.eq.s32 	%p60, %r343, 0;
	@%p60 bra 	$L__BB30_31;
	bra.uni 	$L__BB30_23;
$L__BB30_24:
	and.b32  	%r61, %r85, 3;
	setp.lt.u32 	%p7, %r85, 4;
	mov.b16 	%rs176, 1;
	mov.b32 	%r350, 1;
	@%p7 bra 	$L__BB30_28;
	add.s32 	%r349, %r3, -4;
	and.b32  	%r94, %r85, 2147483644;
	neg.s32 	%r347, %r94;
	mov.b16 	%rs176, 1;
	mov.b32 	%r348, 2;
	mov.u32 	%r346, %r3;
$L__BB30_26:
	add.s32 	%r95, %r346, 1;
	add.s32 	%r96, %r349, 2;
	add.s32 	%r97, %r349, 3;
	setp.lt.s32 	%p8, %r95, %r83;
	selp.b32 	%r98, %r95, %r9, %p8;
	max.s32 	%r99, %r97, 0;
	add.s32 	%r100, %r98, %r7;
	add.s32 	%r101, %r99, %r7;
	mul.wide.s32 	%rd12, %r100, 4;
	add.s64 	%rd13, %rd2, %rd12;
	{ // callseq 192, 0
	.param .b64 param0;
	st.param.b64 	[param0], %rd7;
	.param .b64 param1;
	st.param.b64 	[param1], %rd13;
	.param .b32 retval0;
	prototype_192 : .callprototype (.param .b32 _) _ (.param .b64 _, .param .b64 _);
	call (retval0), 
	%rd1, 
	(
	param0, 
	param1
	)
	, prototype_192;
	ld.param.b32 	%r102, [retval0];
	} // callseq 192
	cvt.u16.u32 	%rs31, %r102;
	and.b16  	%rs32, %rs31, %rs176;
	and.b16  	%rs33, %rs32, 255;
	setp.ne.s16 	%p9, %rs33, 0;
	mul.wide.s32 	%rd15, %r101, 4;
	add.s64 	%rd16, %rd2, %rd15;
	{ // callseq 193, 0
	.param .b64 param0;
	st.param.b64 	[param0], %rd7;
	.param .b64 param1;
	st.param.b64 	[param1], %rd16;
	.param .b32 retval0;
	prototype_193 : .callprototype (.param .b32 _) _ (.param .b64 _, .param .b64 _);
	call (retval0), 
	%rd1, 
	(
	param0, 
	param1
	)
	, prototype_193;
	ld.param.b32 	%r104, [retval0];
	} // callseq 193
	cvt.u16.u32 	%rs34, %r104;
	and.b16  	%rs36, %rs34, 1;
	setp.eq.b16 	%p10, %rs36, 1;
	and.pred  	%p11, %p9, %p10;
	add.s32 	%r106, %r346, 2;
	setp.lt.s32 	%p12, %r106, %r83;
	selp.b32 	%r107, %r106, %r9, %p12;
	max.s32 	%r108, %r96, 0;
	add.s32 	%r109, %r107, %r7;
	add.s32 	%r110, %r108, %r7;
	mul.wide.s32 	%rd17, %r109, 4;
	add.s64 	%rd18, %rd2, %rd17;
	{ // callseq 194, 0
	.param .b64 param0;
	st.param.b64 	[param0], %rd7;
	.param .b64 param1;
	st.param.b64 	[param1], %rd18;
	.param .b32 retval0;
	prototype_194 : .callprototype (.param .b32 _) _ (.param .b64 _, .param .b64 _);
	call (retval0), 
	%rd1, 
	(
	param0, 
	param1
	)
	, prototype_194;
	ld.param.b32 	%r111, [retval0];
	} // callseq 194
	cvt.u16.u32 	%rs37, %r111;
	and.b16  	%rs39, %rs37, 1;
	setp.eq.b16 	%p13, %rs39, 1;
	and.pred  	%p14, %p11, %p13;
	mul.wide.s32 	%rd19, %r110, 4;
	add.s64 	%rd20, %rd2, %rd19;
	{ // callseq 195, 0
	.param .b64 param0;
	st.param.b64 	[param0], %rd7;
	.param .b64 param1;
	st.param.b64 	[param1], %rd20;
	.param .b32 retval0;
	prototype_195 : .callprototype (.param .b32 _) _ (.param .b64 _, .param .b64 _);
	call (retval0), 
	%rd1, 
	(
	param0, 
	param1
	)
	, prototype_195;
	ld.param.b32 	%r113, [retval0];
	} // callseq 195
	cvt.u16.u32 	%rs40, %r113;
	and.b16  	%rs42, %rs40, 1;
	setp.eq.b16 	%p15, %rs42, 1;
	and.pred  	%p16, %p14, %p15;
	add.s32 	%r115, %r346, 3;
	add.s32 	%r116, %r349, 1;
	setp.lt.s32 	%p17, %r115, %r83;
	selp.b32 	%r117, %r115, %r9, %p17;
	max.s32 	%r118, %r116, 0;
	add.s32 	%r119, %r117, %r7;
	add.s32 	%r120, %r118, %r7;
	mul.wide.s32 	%rd21, %r119, 4;
	add.s64 	%rd22, %rd2, %rd21;
	{ // callseq 196, 0
	.param .b64 param0;
	st.param.b64 	[param0], %rd7;
	.param .b64 param1;
	st.param.b64 	[param1], %rd22;
	.param .b32 retval0;
	prototype_196 : .callprototype (.param .b32 _) _ (.param .b64 _, .param .b64 _);
	call (retval0), 
	%rd1, 
	(
	param0, 
	param1
	)
	, prototype_196;
	ld.param.b32 	%r121, [retval0];
	} // callseq 196
	cvt.u16.u32 	%rs43, %r121;
	and.b16  	%rs45, %rs43, 1;
	setp.eq.b16 	%p18, %rs45, 1;
	and.pred  	%p19, %p16, %p18;
	mul.wide.s32 	%rd23, %r120, 4;
	add.s64 	%rd24, %rd2, %rd23;
	{ // callseq 197, 0
	.param .b64 param0;
	st.param.b64 	[param0], %rd7;
	.param .b64 param1;
	st.param.b64 	[param1], %rd24;
	.param .b32 retval0;
	prototype_197 : .callprototype (.param .b32 _) _ (.param .b64 _, .param .b64 _);
	call (retval0), 
	%rd1, 
	(
	param0, 
	param1
	)
	, prototype_197;
	ld.param.b32 	%r123, [retval0];
	} // callseq 197
	cvt.u16.u32 	%rs46, %r123;
	and.b16  	%rs48, %rs46, 1;
	setp.eq.b16 	%p20, %rs48, 1;
	and.pred  	%p21, %p19, %p20;
	add.s32 	%r346, %r346, 4;
	setp.lt.s32 	%p22, %r346, %r83;
	selp.b32 	%r125, %r346, %r9, %p22;
	max.s32 	%r126, %r349, 0;
	add.s32 	%r127, %r125, %r7;
	add.s32 	%r128, %r126, %r7;
	mul.wide.s32 	%rd25, %r127, 4;
	add.s64 	%rd26, %rd2, %rd25;
	{ // callseq 198, 0
	.param .b64 param0;
	st.param.b64 	[param0], %rd7;
	.param .b64 param1;
	st.param.b64 	[param1], %rd26;
	.param .b32 retval0;
	prototype_198 : .callprototype (.param .b32 _) _ (.param .b64 _, .param .b64 _);
	call (retval0), 
	%rd1, 
	(
	param0, 
	param1
	)
	, prototype_198;
	ld.param.b32 	%r129, [retval0];
	} // callseq 198
	cvt.u16.u32 	%rs49, %r129;
	and.b16  	%rs51, %rs49, 1;
	setp.eq.b16 	%p23, %rs51, 1;
	and.pred  	%p24, %p21, %p23;
	mul.wide.s32 	%rd27, %r128, 4;
	add.s64 	%rd28, %rd2, %rd27;
	{ // callseq 199, 0
	.param .b64 param0;
	st.param.b64 	[param0], %rd7;
	.param .b64 param1;
	st.param.b64 	[param1], %rd28;
	.param .b32 retval0;
	prototype_199 : .callprototype (.param .b32 _) _ (.param .b64 _, .param .b64 _);
	call (retval0), 
	%rd1, 
	(
	param0, 
	param1
	)
	, prototype_199;
	ld.param.b32 	%r131, [retval0];
	} // callseq 199
	cvt.u16.u32 	%rs52, %r131;
	and.b16  	%rs54, %rs52, 1;
	setp.eq.b16 	%p25, %rs54, 1;
	and.pred  	%p26, %p24, %p25;
	selp.u16 	%rs176, 1, 0, %p26;
	add.s32 	%r349, %r349, -4;
	add.s32 	%r348, %r348, 4;
	add.s32 	%r347, %r347, 4;
	setp.ne.s32 	%p27, %r347, 0;
	@%p27 bra 	$L__BB30_26;
	add.s32 	%r350, %r348, -1;
$L__BB30_28:
	setp.eq.s32 	%p28, %r61, 0;
	@%p28 bra 	$L__BB30_31;
	sub.s32 	%r353, %r3, %r350;
	add.s32 	%r133, %r2, %r350;
	add.s32 	%r352, %r133, %r1;
	neg.s32 	%r351, %r61;
$L__BB30_30:
	.pragma "nounroll";
	setp.lt.s32 	%p29, %r352, %r83;
	selp.b32 	%r134, %r352, %r9, %p29;
	max.s32 	%r135, %r353, 0;
	add.s32 	%r136, %r134, %r7;
	add.s32 	%r137, %r135, %r7;
	mul.wide.s32 	%rd29, %r136, 4;
	add.s64 	%rd30, %rd2, %rd29;
	{ // callseq 200, 0
	.param .b64 param0;
	st.param.b64 	[param0], %rd7;
	.param .b64 param1;
	st.param.b64 	[param1], %rd30;
	.param .b32 retval0;
	prototype_200 : .callprototype (.param .b32 _) _ (.param .b64 _, .param .b64 _);
	call (retval0), 
	%rd1, 
	(
	param0, 
	param1
	)
	, prototype_200;
	ld.param.b32 	%r138, [retval0];
	} // callseq 200
	cvt.u16.u32 	%rs55, %r138;
	and.b16  	%rs56, %rs55, %rs176;
	and.b16  	%rs57, %rs56, 255;
	setp.ne.s16 	%p30, %rs57, 0;
	mul.wide.s32 	%rd32, %r137, 4;
	add.s64 	%rd33, %rd2, %rd32;
	{ // callseq 201, 0
	.param .b64 param0;
	st.param.b64 	[param0], %rd7;
	.param .b64 param1;
	st.param.b64 	[param1], %rd33;
	.param .b32 retval0;
	prototype_201 : .callprototype (.param .b32 _) _ (.param .b64 _, .param .b64 _);
	call (retval0), 
	%rd1, 
	(
	param0, 
	param1
	)
	, prototype_201;
	ld.param.b32 	%r140, [retval0];
	} // callseq 201
	cvt.u16.u32 	%rs58, %r140;
	and.b16  	%rs60, %rs58, 1;
	setp.eq.b16 	%p31, %rs60, 1;
	and.pred  	%p32, %p30, %p31;
	selp.u16 	%rs176, 1, 0, %p32;
	add.s32 	%r353, %r353, -1;
	add.s32 	%r352, %r352, 1;
	add.s32 	%r351, %r351, 1;
	setp.ne.s32 	%p33, %r351, 0;
	@%p33 bra 	$L__BB30_30;
$L__BB30_31:
	cvt.s64.s32 	%rd100, %r8;
	cvta.to.global.u64 	%rd101, %rd3;
	add.s64 	%rd102, %rd101, %rd100;
	st.global.u8 	[%rd102], %rs176;
$L__BB30_32:
	ret;

}
	// .globl	_cupy_boolrelextrema_2D_float64
.visible .entry _cupy_boolrelextrema_2D_float64(
	.param .u32 _cupy_boolrelextrema_2D_float64_param_0,
	.param .u32 _cupy_boolrelextrema_2D_float64_param_1,
	.param .u32 _cupy_boolrelextrema_2D_float64_param_2,
	.param .u8 _cupy_boolrelextrema_2D_float64_param_3,
	.param .u32 _cupy_boolrelextrema_2D_float64_param_4,
	.param .u32 _cupy_boolrelextrema_2D_float64_param_5,
	.param .u64 .ptr .align 1 _cupy_boolrelextrema_2D_float64_param_6,
	.param .u64 .ptr .align 1 _cupy_boolrelextrema_2D_float64_param_7
)
.maxntid 256
{
	.local .align 8 .b8 	__local_depot31[8];
	.reg .b64 	%SP;
	.reg .b64 	%SPL;
	.reg .pred 	%p<116>;
	.reg .b16 	%rs<177>;
	.reg .b32 	%r<354>;
	.reg .b64 	%rd<103>;
	.reg .b64 	%fd<2>;

	mov.u64 	%SPL, __local_depot31;
	cvta.local.u64 	%SP, %SPL;
	ld.param.u32 	%r83, [_cupy_boolrelextrema_2D_float64_param_0];
	ld.param.u32 	%r84, [_cupy_boolrelextrema_2D_float64_param_1];
	ld.param.u32 	%r85, [_cupy_boolrelextrema_2D_float64_param_2];
	ld.param.s8 	%rs26, [_cupy_boolrelextrema_2D_float64_param_3];
	ld.param.u32 	%r87, [_cupy_boolrelextrema_2D_float64_param_4];
	ld.param.u32 	%r86, [_cupy_boolrelextrema_2D_float64_param_5];
	ld.param.u64 	%rd2, [_cupy_boolrelextrema_2D_float64_param_6];
	ld.param.u64 	%rd3, [_cupy_boolrelextrema_2D_float64_param_7];
	mul.wide.s32 	%rd4, %r87, 8;
	mov.u64 	%rd5, func_d;
	add.s64 	%rd6, %rd5, %rd4;
	ld.global.nc.u64 	%rd1, [%rd6];
	mov.u32 	%r88, %ctaid.x;
	mov.u32 	%r89, %ntid.x;
	mul.lo.s32 	%r1, %r88, %r89;
	mov.u32 	%r2, %tid.x;
	add.s32 	%r3, %r1, %r2;
	mov.u32 	%r90, %ctaid.y;
	mov.u32 	%r91, %ntid.y;
	mul.lo.s32 	%r4, %r90, %r91;
	mov.u32 	%r5, %tid.y;
	add.s32 	%r6, %r4, %r5;
	setp.ge.s32 	%p1, %r6, %r84;
	setp.ge.s32 	%p2, %r3, %r83;
	or.pred  	%p3, %p2, %p1;
	@%p3 bra 	$L__BB31_32;
	add.u64 	%rd7, %SP, 0;
	add.u64 	%rd8, %SPL, 0;
	cvta.to.global.u64 	%rd9, %rd2;
	mul.lo.s32 	%r7, %r6, %r83;
	add.s32 	%r8, %r7, %r3;
	mul.wide.s32 	%rd10, %r8, 8;
	add.s64 	%rd11, %rd9, %rd10;
	ld.global.f64 	%fd1, [%rd11];
	st.local.f64 	[%rd8], %fd1;
	setp.lt.s32 	%p4, %r85, 1;
	mov.b16 	%rs176, 1;
	@%p4 bra 	$L__BB31_31;
	setp.ne.s32 	%p5, %r86, 0;
	add.s32 	%r9, %r83, -1;
	add.s32 	%r10, %r84, -1;
	@%p5 bra 	$L__BB31_17;
	setp.ne.s16 	%p61, %rs26, 0;
	@%p61 bra 	$L__BB31_10;
	and.b32  	%r11, %r85, 3;
	setp.lt.u32 	%p89, %r85, 4;
	mov.b16 	%rs176, 1;
	mov.b32 	%r329, 1;
	@%p89 bra 	$L__BB31_7;
	and.b32  	%r12, %r85, 2147483644;
	mov.b16 	%rs176, 1;
	mov.b32 	%r329, 1;
$L__BB31_6:
	add.s32 	%r262, %r329, %r6;
	sub.s32 	%r263, %r6, %r329;
	setp.lt.s32 	%p90, %r262, %r84;
	selp.b32 	%r264, 0, %r84, %p90;
	sub.s32 	%r265, %r262, %r264;
	shr.s32 	%r266, %r263, 31;
	and.b32  	%r267, %r266, %r84;
	add.s32 	%r268, %r267, %r263;
	mad.lo.s32 	%r269, %r265, %r83, %r3;
	mad.lo.s32 	%r270, %r268, %r83, %r3;
	mul.wide.s32 	%rd78, %r269, 8;
	add.s64 	%rd79, %rd2, %rd78;
	{ // callseq 262, 0
	.param .b64 param0;
	st.param.b64 	[param0], %rd7;
	.param .b64 param1;
	st.param.b64 	[param1], %rd79;
	.param .b32 retval0;
	prototype_262 : .callprototype (.param .b32 _) _ (.param .b64 _, .param .b64 _);
	call (retval0), 
	%rd1, 
	(
	param0, 
	param1
	)
	, prototype_262;
	ld.param.b32 	%r271, [retval0];
	} // callseq 262
	cvt.u16.u32 	%rs130, %r271;
	and.b16  	%rs131, %rs130, %rs176;
	and.b16  	%rs132, %rs131, 255;
	setp.ne.s16 	%p91, %rs132, 0;
	mul.wide.s32 	%rd81, %r270, 8;
	add.s64 	%rd82, %rd2, %rd81;
	{ // callseq 263, 0
	.param .b64 param0;
	st.param.b64 	[param0], %rd7;
	.param .b64 param1;
	st.param.b64 	[param1], %rd82;
	.param .b32 retval0;
	prototype_263 : .callprototype (.param .b32 _) _ (.param .b64 _, .param .b64 _);
	call (retval0), 
	%rd1, 
	(
	param0, 
	param1
	)
	, prototype_263;
	ld.param.b32 	%r273, [retval0];
	} // callseq 263
	cvt.u16.u32 	%rs133, %r273;
	and.b16  	%rs135, %rs133, 1;
	setp.eq.b16 	%p92, %rs135, 1;
	and.pred  	%p93, %p91, %p92;
	not.b32 	%r275, %r329;
	add.s32 	%r276, %r262, 1;
	add.s32 	%r277, %r6, %r275;
	setp.lt.s32 	%p94, %r276, %r84;
	selp.b32 	%r278, 0, %r84, %p94;
	sub.s32 	%r279, %r276, %r278;
	shr.s32 	%r280, %r277, 31;
	and.b32  	%r281, %r280, %r84;
	add.s32 	%r282, %r281, %r277;
	mad.lo.s32 	%r283, %r279, %r83, %r3;
	mad.lo.s32 	%r284, %r282, %r83, %r3;
	mul.wide.s32 	%rd83, %r283, 8;
	add.s64 	%rd84, %rd2, %rd83;
	{ // callseq 264, 0
	.param .b64 param0;
	st.param.b64 	[param0], %rd7;
	.param .b64 param1;
	st.param.b64 	[param1], %rd84;
	.param .b32 retval0;
	prototype_264 : .callprototype (.param .b32 _) _ (.param .b64 _, .param .b64 _);
	call (retval0), 
	%rd1, 
	(
	param0, 
	param1
	)
	, prototype_264;
	ld.param.b32 	%r285, [retval0];
	} // callseq 264
	cvt.u16.u32 	%rs136, %r285;
	and.b16  	%rs138, %rs136, 1;
	setp.eq.b16 	%p95, %rs138, 1;
	and.pred  	%p96, %p93, %p95;
	mul.wide.s32 	%rd85, %r284, 8;
	add.s64 	%rd86, %rd2, %rd85;
	{ // callseq 265, 0
	.param .b64 param0;
	st.param.b64 	[param0], %rd7;
	.param .b64 param1;
	st.param.b64 	[param1], %rd86;
	.param .b32 retval0;
	prototype_265 : .callprototype (.param .b32 _) _ (.param .b64 _, .param .b64 _);
	call (retval0), 
	%rd1, 
	(
	param0, 
	param1
	)
	, prototype_265;
	ld.param.b32 	%r287, [retval0];
	} // callseq 265
	cvt.u16.u32 	%rs139, %r287;
	and.b16  	%rs141, %rs139, 1;
	setp.eq.b16 	%p97, %rs141, 1;
	and.pred  	%p98, %p96, %p97;
	add.s32 	%r289, %r262, 2;
	add.s32 	%r290, %r263, -2;
	setp.lt.s32 	%p99, %r289, %r84;
	selp.b32 	%r291, 0, %r84, %p99;
	sub.s32 	%r292, %r289, %r291;
	shr.s32 	%r293, %r290, 31;
	and.b32  	%r294, %r293, %r84;
	add.s32 	%r295, %r294, %r290;
	mad.lo.s32 	%r296, %r292, %r83, %r3;
	mad.lo.s32 	%r297, %r295, %r83, %r3;
	mul.wide.s32 	%rd87, %r296, 8;
	add.s64 	%rd88, %rd2, %rd87;
	{ // callseq 266, 0
	.param .b64 param0;
	st.param.b64 	[param0], %rd7;
	.param .b64 param1;
	st.param.b64 	[param1], %rd88;
	.param .b32 retval0;
	prototype_266 : .callprototype (.param .b32 _) _ (.param .b64 _, .param .b64 _);
	call (retval0), 
	%rd1, 
	(
	param0, 
	param1
	)
	, prototype_266;
	ld.param.b32 	%r298, [retval0];
	} // callseq 266
	cvt.u16.u32 	%rs142, %r298;
	and.b16  	%rs144, %rs142, 1;
	setp.eq.b16 	%p100, %rs144, 1;
	and.pred  	%p101, %p98, %p100;
	mul.wide.s32 	%rd89, %r297, 8;
	add.s64 	%rd90, %rd2, %rd89;
	{ // callseq 267, 0
	.param .b64 param0;
	st.param.b64 	[param0], %rd7;
	.param .b64 param1;
	st.param.b64 	[param1], %rd90;
	.param .b32 retval0;
	prototype_267 : .callprototype (.param .b32 _) _ (.param .b64 _, .param .b64 _);
	call (retval0), 
	%rd1, 
	(
	param0, 
	param1
	)
	, prototype_267;
	ld.param.b32 	%r300, [retval0];
	} // callseq 267
	cvt.u16.u32 	%rs145, %r300;
	and.b16  	%rs147, %rs145, 1;
	setp.eq.b16 	%p102, %rs147, 1;
	and.pred  	%p103, %p101, %p102;
	add.s32 	%r302, %r329, 3;
	add.s32 	%r303, %r262, 3;
	sub.s32 	%r304, %r6, %r302;
	setp.lt.s32 	%p104, %r303, %r84;
	selp.b32 	%r305, 0, %r84, %p104;
	sub.s32 	%r306, %r303, %r305;
	shr.s32 	%r307, %r304, 31;
	and.b32  	%r308, %r307, %r84;
	add.s32 	%r309, %r308, %r304;
	mad.lo.s32 	%r310, %r306, %r83, %r3;
	mad.lo.s32 	%r311, %r309, %r83, %r3;
	mul.wide.s32 	%rd91, %r310, 8;
	add.s64 	%rd92, %rd2, %rd91;
	{ // callseq 268, 0
	.param .b64 param0;
	st.param.b64 	[param0], %rd7;
	.param .b64 param1;
	st.param.b64 	[param1], %rd92;
	.param .b32 retval0;
	prototype_268 : .callprototype (.param .b32 _) _ (.param .b64 _, .param .b64 _);
	call (retval0), 
	%rd1, 
	(
	param0, 
	param1
	)
	, prototype_268;
	ld.param.b32 	%r312, [retval0];
	} // callseq 268
	cvt.u16.u32 	%rs148, %r312;
	and.b16  	%rs150, %rs148, 1;
	setp.eq.b16 	%p105, %rs150, 1;
	and.pred  	%p106, %p103, %p105;
	mul.wide.s32 	%rd93, %r311, 8;
	add.s64 	%rd94, %rd2, %rd93;
	{ // callseq 269, 0
	.param .b64 param0;
	st.param.b64 	[param0], %rd7;
	.param .b64 param1;
	st.param.b64 	[param1], %rd94;
	.param .b32 retval0;
	prototype_269 : .callprototype (.param .b32 _) _ (.param .b64 _, .param .b64 _);
	call (retval0), 
	%rd1, 
	(
	param0, 
	param1
	)
	, prototype_269;
	ld.param.b32 	%r314, [retval0];
	} // callseq 269
	cvt.u16.u32 	%rs151, %r314;
	and.b16  	%rs153, %rs151, 1;
	setp.eq.b16 	%p107, %rs153, 1;
	and.pred  	%p108, %p106, %p107;
	selp.u16 	%rs176, 1, 0, %p108;
	add.s32 	%r329, %r329, 4;
	setp.ne.s32 	%p109, %r302, %r12;
	@%p109 bra 	$L__BB31_6;
$L__BB31_7:
	setp.eq.s32 	%p110, %r11, 0;
	@%p110 bra 	$L__BB31_31;
	sub.s32 	%r332, %r6, %r329;
	add.s32 	%r316, %r5, %r329;
	add.s32 	%r331, %r316, %r4;
	neg.s32 	%r330, %r11;
$L__BB31_9:
	.pragma "nounroll";
	setp.lt.s32 	%p111, %r331, %r84;
	selp.b32 	%r317, 0, %r84, %p111;
	sub.s32 	%r318, %r331, %r317;
	shr.s32 	%r319, %r332, 31;
	and.b32  	%r320, %r319, %r84;
	add.s32 	%r321, %r320, %r332;
	mad.lo.s32 	%r322, %r318, %r83, %r3;
	mad.lo.s32 	%r323, %r321, %r83, %r3;
	mul.wide.s32 	%rd95, %r322, 8;
	add.s64 	%rd96, %rd2, %rd95;
	{ // callseq 270, 0
	.param .b64 param0;
	st.param.b64 	[param0], %rd7;
	.param .b64 param1;
	st.param.b64 	[param1], %rd96;
	.param .b32 retval0;
	prototype_270 : .callprototype (.param .b32 _) _ (.param .b64 _, .param .b64 _);
	call (retval0), 
	%rd1, 
	(
	param0, 
	param1
	)
	, prototype_270;
	ld.param.b32 	%r324, [retval0];
	} // callseq 270
	cvt.u16.u32 	%rs154, %r324;
	and.b16  	%rs155, %rs154, %rs176;
	and.b16  	%rs156, %rs155, 255;
	setp.ne.s16 	%p112, %rs156, 0;
	mul.wide.s32 	%rd98, %r323, 8;
	add.s64 	%rd99, %rd2, %rd98;
	{ // callseq 271, 0
	.param .b64 param0;
	st.param.b64 	[param0], %rd7;
	.param .b64 param1;
	st.param.b64 	[param1], %rd99;
	.param .b32 retval0;
	prototype_271 : .callprototype (.param .b32 _) _ (.param .b64 _, .param .b64 _);
	call (retval0), 
	%rd1, 
	(
	param0, 
	param1
	)
	, prototype_271;
	ld.param.b32 	%r326, [retval0];
	} // callseq 271
	cvt.u16.u32 	%rs157, %r326;
	and.b16  	%rs159, %rs157, 1;
	setp.eq.b16 	%p113, %rs159, 1;
	and.pred  	%p114, %p112, %p113;
	selp.u16 	%rs176, 1, 0, %p114;
	add.s32 	%r332, %r332, -1;
	add.s32 	%r331, %r331, 1;
	add.s32 	%r330, %r330, 1;
	setp.eq.s32 	%p115, %r330, 0;
	@%p115 bra 	$L__BB31_31;
	bra.uni 	$L__BB31_9;
$L__BB31_10:
	and.b32  	%r25, %r85, 3;
	setp.lt.u32 	%p62, %r85, 4;
	mov.b16 	%rs176, 1;
	mov.b32 	%r337, 1;
	@%p62 bra 	$L__BB31_14;
	add.s32 	%r336, %r6, -4;
	and.b32  	%r212, %r85, 2147483644;
	neg.s32 	%r334, %r212;
	mov.b16 	%rs176, 1;
	mov.b32 	%r335, 2;
	mov.u32 	%r333, %r6;
$L__BB31_12:
	add.s32 	%r213, %r333, 1;
	add.s32 	%r214, %r336, 2;
	add.s32 	%r215, %r336, 3;
	setp.lt.s32 	%p63, %r213, %r84;
	selp.b32 	%r216, %r213, %r10, %p63;
	max.s32 	%r217, %r215, 0;
	mad.lo.s32 	%r218, %r216, %r83, %r3;
	mad.lo.s32 	%r219, %r217, %r83, %r3;
	mul.wide.s32 	%rd56, %r218, 8;
	add.s64 	%rd57, %rd2, %rd56;
	{ // callseq 252, 0
	.param .b64 param0;
	st.param.b64 	[param0], %rd7;
	.param .b64 param1;
	st.param.b64 	[param1], %rd57;
	.param .b32 retval0;
	prototype_252 : .callprototype (.param .b32 _) _ (.param .b64 _, .param .b64 _);
	call (retval0), 
	%rd1, 
	(
	param0, 
	param1
	)
	, prototype_252;
	ld.param.b32 	%r220, [retval0];
	} // callseq 252
	cvt.u16.u32 	%rs97, %r220;
	and.b16  	%rs98, %rs97, %rs176;
	and.b16  	%rs99, %rs98, 255;
	setp.ne.s16 	%p64, %rs99, 0;
	mul.wide.s32 	%rd59, %r219, 8;
	add.s64 	%rd60, %rd2, %rd59;
	{ // callseq 253, 0
	.param .b64 param0;
	st.param.b64 	[param0], %rd7;
	.param .b64 param1;
	st.param.b64 	[param1], %rd60;
	.param .b32 retval0;
	prototype_253 : .callprototype (.param .b32 _) _ (.param .b64 _, .param .b64 _);
	call (retval0), 
	%rd1, 
	(
	param0, 
	param1
	)
	, prototype_253;
	ld.param.b32 	%r222, [retval0];
	} // callseq 253
	cvt.u16.u32 	%rs100, %r222;
	and.b16  	%rs102, %rs100, 1;
	setp.eq.b16 	%p65, %rs102, 1;
	and.pred  	%p66, %p64, %p65;
	add.s32 	%r224, %r333, 2;
	setp.lt.s32 	%p67, %r224, %r84;
	selp.b32 	%r225, %r224, %r10, %p67;
	max.s32 	%r226, %r214, 0;
	mad.lo.s32 	%r227, %r225, %r83, %r3;
	mad.lo.s32 	%r228, %r226, %r83, %r3;
	mul.wide.s32 	%rd61, %r227, 8;
	add.s64 	%rd62, %rd2, %rd61;
	{ // callseq 254, 0
	.param .b64 param0;
	st.param.b64 	[param0], %rd7;
	.param .b64 param1;
	st.param.b64 	[param1], %rd62;
	.param .b32 retval0;
	prototype_254 : .callprototype (.param .b32 _) _ (.param .b64 _, .param .b64 _);
	call (retval0), 
	%rd1, 
	(
	param0, 
	param1
	)
	, prototype_254;
	ld.param.b32 	%r229, [retval0];
	} // callseq 254
	cvt.u16.u32 	%rs103, %r229;
	and.b16  	%rs105, %rs103, 1;
	setp.eq.b16 	%p68, %rs105, 1;
	and.pred  	%p69, %p66, %p68;
	mul.wide.s32 	%rd63, %r228, 8;
	add.s64 	%rd64, %rd2, %rd63;
	{ // callseq 255, 0
	.param .b64 param0;
	st.param.b64 	[param0], %rd7;
	.param .b64 param1;
	st.param.b64 	[param1], %rd64;
	.param .b32 retval0;
	prototype_255 : .callprototype (.param .b32 _) _ (.param .b64 _, .param .b64 _);
	call (retval0), 
	%rd1, 
	(
	param0, 
	param1
	)
	, prototype_255;
	ld.param.b32 	%r231, [retval0];
	} // callseq 255
	cvt.u16.u32 	%rs106, %r231;
	and.b16  	%rs108, %rs106, 1;
	setp.eq.b16 	%p70, %rs108, 1;
	and.pred  	%p71, %p69, %p70;
	add.s32 	%r233, %r333, 3;
	add.s32 	%r234, %r336, 1;
	setp.lt.s32 	%p72, %r233, %r84;
	selp.b32 	%r235, %r233, %r10, %p72;
	max.s32 	%r236, %r234, 0;
	mad.lo.s32 	%r237, %r235, %r83, %r3;
	mad.lo.s32 	%r238, %r236, %r83, %r3;
	mul.wide.s32 	%rd65, %r237, 8;
	add.s64 	%rd66, %rd2, %rd65;
	{ // callseq 256, 0
	.param .b64 param0;
	st.param.b64 	[param0], %rd7;
	.param .b64 param1;
	st.param.b64 	[param1], %rd66;
	.param .b32 retval0;
	prototype_256 : .callprototype (.param .b32 _) _ (.param .b64 _, .param .b64 _);
	call (retval0), 
	%rd1, 
	(
	param0, 
	param1
	)
	, prototype_256;
	ld.param.b32 	%r239, [retval0];
	} // callseq 256
	cvt.u16.u32 	%rs109, %r239;
	and.b16  	%rs111, %rs109, 1;
	setp.eq.b16 	%p73, %rs111, 1;
	and.pred  	%p74, %p71, %p73;
	mul.wide.s32 	%rd67, %r238, 8;
	add.s64 	%rd68, %rd2, %rd67;
	{ // callseq 257, 0
	.param .b64 param0;
	st.param.b64 	[param0], %rd7;
	.param .b64 param1;
	st.param.b64 	[param1], %rd68;
	.param .b32 retval0;
	prototype_257 : .callprototype (.param .b32 _) _ (.param .b64 _, .param .b64 _);
	call (retval0), 
	%rd1, 
	(
	param0, 
	param1
	)
	, prototype_257;
	ld.param.b32 	%r241, [retval0];
	} // callseq 257
	cvt.u16.u32 	%rs112, %r241;
	and.b16  	%rs114, %rs112, 1;
	setp.eq.b16 	%p75, %rs114, 1;
	and.pred  	%p76, %p74, %p75;
	add.s32 	%r333, %r333, 4;
	setp.lt.s32 	%p77, %r333, %r84;
	selp.b32 	%r243, %r333, %r10, %p77;
	max.s32 	%r244, %r336, 0;
	mad.lo.s32 	%r245, %r243, %r83, %r3;
	mad.lo.s32 	%r246, %r244, %r83, %r3;
	mul.wide.s32 	%rd69, %r245, 8;
	add.s64 	%rd70, %rd2, %rd69;
	{ // callseq 258, 0
	.param .b64 param0;
	st.param.b64 	[param0], %rd7;
	.param .b64 param1;
	st.param.b64 	[param1], %rd70;
	.param .b32 retval0;
	prototype_258 : .callprototype (.param .b32 _) _ (.param .b64 _, .param .b64 _);
	call (retval0), 
	%rd1, 
	(
	param0, 
	param1
	)
	, prototype_258;
	ld.param.b32 	%r247, [retval0];
	} // callseq 258
	cvt.u16.u32 	%rs115, %r247;
	and.b16  	%rs117, %rs115, 1;
	setp.eq.b16 	%p78, %rs117, 1;
	and.pred  	%p79, %p76, %p78;
	mul.wide.s32 	%rd71, %r246, 8;
	add.s64 	%rd72, %rd2, %rd71;
	{ // callseq 259, 0
	.param .b64 param0;
	st.param.b64 	[param0], %rd7;
	.param .b64 param1;
	st.param.b64 	[param1], %rd72;
	.param .b32 retval0;
	prototype_259 : .callprototype (.param .b32 _) _ (.param .b64 _, .param .b64 _);
	call (retval0), 
	%rd1, 
	(
	param0, 
	param1
	)
	, prototype_259;
	ld.param.b32 	%r249, [retval0];
	} // callseq 259
	cvt.u16.u32 	%rs118, %r249;
	and.b16  	%rs120, %rs118, 1;
	setp.eq.b16 	%p80, %rs120, 1;
	and.pred  	%p81, %p79, %p80;
	selp.u16 	%rs176, 1, 0, %p81;
	add.s32 	%r336, %r336, -4;
	add.s32 	%r335, %r335, 4;
	add.s32 	%r334, %r334, 4;
	setp.ne.s32 	%p82, %r334, 0;
	@%p82 bra 	$L__BB31_12;
	add.s32 	%r337, %r335, -1;
$L__BB31_14:
	setp.eq.s32 	%p83, %r25, 0;
	@%p83 bra 	$L__BB31_31;
	sub.s32 	%r340, %r6, %r337;
	add.s32 	%r251, %r5, %r337;
	add.s32 	%r339, %r251, %r4;
	neg.s32 	%r338, %r25;
$L__BB31_16:
	.pragma "nounroll";
	setp.lt.s32 	%p84, %r339, %r84;
	selp.b32 	%r252, %r339, %r10, %p84;
	max.s32 	%r253, %r340, 0;
	mad.lo.s32 	%r254, %r252, %r83, %r3;
	mad.lo.s32 	%r255, %r253, %r83, %r3;
	mul.wide.s32 	%rd73, %r254, 8;
	add.s64 	%rd74, %rd2, %rd73;
	{ // callseq 260, 0
	.param .b64 param0;
	st.param.b64 	[param0], %rd7;
	.param .b64 param1;
	st.param.b64 	[param1], %rd74;
	.param .b32 retval0;
	prototype_260 : .callprototype (.param .b32 _) _ (.param .b64 _, .param .b64 _);
	call (retval0), 
	%rd1, 
	(
	param0, 
	param1
	)
	, prototype_260;
	ld.param.b32 	%r256, [retval0];
	} // callseq 260
	cvt.u16.u32 	%rs121, %r256;
	and.b16  	%rs122, %rs121, %rs176;
	and.b16  	%rs123, %rs122, 255;
	setp.ne.s16 	%p85, %rs123, 0;
	mul.wide.s32 	%rd76, %r255, 8;
	add.s64 	%rd77, %rd2, %rd76;
	{ // callseq 261, 0
	.param .b64 param0;
	st.param.b64 	[param0], %rd7;
	.param .b64 param1;
	st.param.b64 	[param1], %rd77;
	.param .b32 retval0;
	prototype_261 : .callprototype (.param .b32 _) _ (.param .b64 _, .param .b64 _);
	call (retval0), 
	%rd1, 
	(
	param0, 
	param1
	)
	, prototype_261;
	ld.param.b32 	%r258, [retval0];
	} // callseq 261
	cvt.u16.u32 	%rs124, %r258;
	and.b16  	%rs126, %rs124, 1;
	setp.eq.b16 	%p86, %rs126, 1;
	and.pred  	%p87, %p85, %p86;
	selp.u16 	%rs176, 1, 0, %p87;
	add.s32 	%r340, %r340, -1;
	add.s32 	%r339, %r339, 1;
	add.s32 	%r338, %r338, 1;
	setp.eq.s32 	%p88, %r338, 0;
	@%p88 bra 	$L__BB31_31;
	bra.uni 	$L__BB31_16;
$L__BB31_17:
	setp.ne.s16 	%p6, %rs26, 0;
	@%p6 bra 	$L__BB31_24;
	and.b32  	%r47, %r85, 3;
	setp.lt.u32 	%p34, %r85, 4;
	mov.b16 	%rs176, 1;
	mov.b32 	%r342, 1;
	@%p34 bra 	$L__BB31_21;
	and.b32  	%r48, %r85, 2147483644;
	mov.b16 	%rs176, 1;
	mov.b32 	%r342, 1;
$L__BB31_20:
	add.s32 	%r144, %r342, %r3;
	sub.s32 	%r145, %r3, %r342;
	setp.lt.s32 	%p35, %r144, %r83;
	selp.b32 	%r146, 0, %r83, %p35;
	sub.s32 	%r147, %r144, %r146;
	shr.s32 	%r148, %r145, 31;
	and.b32  	%r149, %r148, %r83;
	add.s32 	%r150, %r149, %r145;
	add.s32 	%r151, %r147, %r7;
	add.s32 	%r152, %r150, %r7;
	mul.wide.s32 	%rd34, %r151, 8;
	add.s64 	%rd35, %rd2, %rd34;
	{ // callseq 242, 0
	.param .b64 param0;
	st.param.b64 	[param0], %rd7;
	.param .b64 param1;
	st.param.b64 	[param1], %rd35;
	.param .b32 retval0;
	prototype_242 : .callprototype (.param .b32 _) _ (.param .b64 _, .param .b64 _);
	call (retval0), 
	%rd1, 
	(
	param0, 
	param1
	)
	, prototype_242;
	ld.param.b32 	%r153, [retval0];
	} // callseq 242
	cvt.u16.u32 	%rs64, %r153;
	and.b16  	%rs65, %rs64, %rs176;
	and.b16  	%rs66, %rs65, 255;
	setp.ne.s16 	%p36, %rs66, 0;
	mul.wide.s32 	%rd37, %r152, 8;
	add.s64 	%rd38, %rd2, %rd37;
	{ // callseq 243, 0
	.param .b64 param0;
	st.param.b64 	[param0], %rd7;
	.param .b64 param1;
	st.param.b64 	[param1], %rd38;
	.param .b32 retval0;
	prototype_243 : .callprototype (.param .b32 _) _ (.param .b64 _, .param .b64 _);
	call (retval0), 
	%rd1, 
	(
	param0, 
	param1
	)
	, prototype_243;
	ld.param.b32 	%r155, [retval0];
	} // callseq 243
	cvt.u16.u32 	%rs67, %r155;
	and.b16  	%rs69, %rs67, 1;
	setp.eq.b16 	%p37, %rs69, 1;
	and.pred  	%p38, %p36, %p37;
	not.b32 	%r157, %r342;
	add.s32 	%r158, %r144, 1;
	add.s32 	%r159, %r3, %r157;
	setp.lt.s32 	%p39, %r158, %r83;
	selp.b32 	%r160, 0, %r83, %p39;
	sub.s32 	%r161, %r158, %r160;
	shr.s32 	%r162, %r159, 31;
	and.b32  	%r163, %r162, %r83;
	add.s32 	%r164, %r163, %r159;
	add.s32 	%r165, %r161, %r7;
	add.s32 	%r166, %r164, %r7;
	mul.wide.s32 	%rd39, %r165, 8;
	add.s64 	%rd40, %rd2, %rd39;
	{ // callseq 244, 0
	.param .b64 param0;
	st.param.b64 	[param0], %rd7;
	.param .b64 param1;
	st.param.b64 	[param1], %rd40;
	.param .b32 retval0;
	prototype_244 : .callprototype (.param .b32 _) _ (.param .b64 _, .param .b64 _);
	call (retval0), 
	%rd1, 
	(
	param0, 
	param1
	)
	, prototype_244;
	ld.param.b32 	%r167, [retval0];
	} // callseq 244
	cvt.u16.u32 	%rs70, %r167;
	and.b16  	%rs72, %rs70, 1;
	setp.eq.b16 	%p40, %rs72, 1;
	and.pred  	%p41, %p38, %p40;
	mul.wide.s32 	%rd41, %r166, 8;
	add.s64 	%rd42, %rd2, %rd41;
	{ // callseq 245, 0
	.param .b64 param0;
	st.param.b64 	[param0], %rd7;
	.param .b64 param1;
	st.param.b64 	[param1], %rd42;
	.param .b32 retval0;
	prototype_245 : .callprototype (.param .b32 _) _ (.param .b64 _, .param .b64 _);
	call (retval0), 
	%rd1, 
	(
	param0, 
	param1
	)
	, prototype_245;
	ld.param.b32 	%r169, [retval0];
	} // callseq 245
	cvt.u16.u32 	%rs73, %r169;
	and.b16  	%rs75, %rs73, 1;
	setp.eq.b16 	%p42, %rs75, 1;
	and.pred  	%p43, %p41, %p42;
	add.s32 	%r171, %r144, 2;
	add.s32 	%r172, %r145, -2;
	setp.lt.s32 	%p44, %r171, %r83;
	selp.b32 	%r173, 0, %r83, %p44;
	sub.s32 	%r174, %r171, %r173;
	shr.s32 	%r175, %r172, 31;
	and.b32  	%r176, %r175, %r83;
	add.s32 	%r177, %r176, %r172;
	add.s32 	%r178, %r174, %r7;
	add.s32 	%r179, %r177, %r7;
	mul.wide.s32 	%rd43, %r178, 8;
	add.s64 	%rd44, %rd2, %rd43;
	{ // callseq 246, 0
	.param .b64 param0;
	st.param.b64 	[param0], %rd7;
	.param .b64 param1;
	st.param.b64 	[param1], %rd44;
	.param .b32 retval0;
	prototype_246 : .callprototype (.param .b32 _) _ (.param .b64 _, .param .b64 _);
	call (retval0), 
	%rd1, 
	(
	param0, 
	param1
	)
	, prototype_246;
	ld.param.b32 	%r180, [retval0];
	} // callseq 246
	cvt.u16.u32 	%rs76, %r180;
	and.b16  	%rs78, %rs76, 1;
	setp.eq.b16 	%p45, %rs78, 1;
	and.pred  	%p46, %p43, %p45;
	mul.wide.s32 	%rd45, %r179, 8;
	add.s64 	%rd46, %rd2, %rd45;
	{ // callseq 247, 0
	.param .b64 param0;
	st.param.b64 	[param0], %rd7;
	.param .b64 param1;
	st.param.b64 	[param1], %rd46;
	.param .b32 retval0;
	prototype_247 : .callprototype (.param .b32 _) _ (.param .b64 _, .param .b64 _);
	call (retval0), 
	%rd1, 
	(
	param0, 
	param1
	)
	, prototype_247;
	ld.param.b32 	%r182, [retval0];
	} // callseq 247
	cvt.u16.u32 	%rs79, %r182;
	and.b16  	%rs81, %rs79, 1;
	setp.eq.b16 	%p47, %rs81, 1;
	and.pred  	%p48, %p46, %p47;
	add.s32 	%r184, %r342, 3;
	add.s32 	%r185, %r144, 3;
	sub.s32 	%r186, %r3, %r184;
	setp.lt.s32 	%p49, %r185, %r83;
	selp.b32 	%r187, 0, %r83, %p49;
	sub.s32 	%r188, %r185, %r187;
	shr.s32 	%r189, %r186, 31;
	and.b32  	%r190, %r189, %r83;
	add.s32 	%r191, %r190, %r186;
	add.s32 	%r192, %r188, %r7;
	add.s32 	%r193, %r191, %r7;
	mul.wide.s32 	%rd47, %r192, 8;
	add.s64 	%rd48, %rd2, %rd47;
	{ // callseq 248, 0
	.param .b64 param0;
	st.param.b64 	[param0], %rd7;
	.param .b64 param1;
	st.param.b64 	[param1], %rd48;
	.param .b32 retval0;
	prototype_248 : .callprototype (.param .b32 _) _ (.param .b64 _, .param .b64 _);
	call (retval0), 
	%rd1, 
	(
	param0, 
	param1
	)
	, prototype_248;
	ld.param.b32 	%r194, [retval0];
	} // callseq 248
	cvt.u16.u32 	%rs82, %r194;
	and.b16  	%rs84, %rs82, 1;
	setp.eq.b16 	%p50, %rs84, 1;
	and.pred  	%p51, %p48, %p50;
	mul.wide.s32 	%rd49, %r193, 8;
	add.s64 	%rd50, %rd2, %rd49;
	{ // callseq 249, 0
	.param .b64 param0;
	st.param.b64 	[param0], %rd7;
	.param .b64 param1;
	st.param.b64 	[param1], %rd50;
	.param .b32 retval0;
	prototype_249 : .callprototype (.param .b32 _) _ (.param .b64 _, .param .b64 _);
	call (retval0), 
	%rd1, 
	(
	param0, 
	param1
	)
	, prototype_249;
	ld.param.b32 	%r196, [retval0];
	} // callseq 249
	cvt.u16.u32 	%rs85, %r196;
	and.b16  	%rs87, %rs85, 1;
	setp.eq.b16 	%p52, %rs87, 1;
	and.pred  	%p53, %p51, %p52;
	selp.u16 	%rs176, 1, 0, %p53;
	add.s32 	%r342, %r342, 4;
	setp.ne.s32 	%p54, %r184, %r48;
	@%p54 bra 	$L__BB31_20;
$L__BB31_21:
	setp.eq.s32 	%p55, %r47, 0;
	@%p55 bra 	$L__BB31_31;
	sub.s32 	%r345, %r3, %r342;
	add.s32 	%r198, %r2, %r342;
	add.s32 	%r344, %r198, %r1;
	neg.s32 	%r343, %r47;
$L__BB31_23:
	.pragma "nounroll";
	setp.lt.s32 	%p56, %r344, %r83;
	selp.b32 	%r199, 0, %r83, %p56;
	shr.s32 	%r200, %r345, 31;
	and.b32  	%r201, %r200, %r83;
	add.s32 	%r202, %r7, %r344;
	sub.s32 	%r203, %r202, %r199;
	add.s32 	%r204, %r7, %r201;
	add.s32 	%r205, %r204, %r345;
	mul.wide.s32 	%rd51, %r203, 8;
	add.s64 	%rd52, %rd2, %rd51;
	{ // callseq 250, 0
	.param .b64 param0;
	st.param.b64 	[param0], %rd7;
	.param .b64 param1;
	st.param.b64 	[param1], %rd52;
	.param .b32 retval0;
	prototype_250 : .callprototype (.param .b32 _) _ (.param .b64 _, .param .b64 _);
	call (retval0), 
	%rd1, 
	(
	param0, 
	param1
	)
	, prototype_250;
	ld.param.b32 	%r206, [retval0];
	} // callseq 250
	cvt.u16.u32 	%rs88, %r206;
	and.b16  	%rs89, %rs88, %rs176;
	and.b16  	%rs90, %rs89, 255;
	setp.ne.s16 	%p57, %rs90, 0;
	mul.wide.s32 	%rd54, %r205, 8;
	add.s64 	%rd55, %rd2, %rd54;
	{ // callseq 251, 0
	.param .b64 param0;
	st.param.b64 	[param0], %rd7;
	.param .b64 param1;
	st.param.b64 	[param1], %rd55;
	.param .b32 retval0;
	prototype_251 : .callprototype (.param .b32 _) _ (.param .b64 _, .param .b64 _);
	call (retval0), 
	%rd1, 
	(
	param0, 
	param1
	)
	, prototype_251;
	ld.param.b32 	%r208, [retval0];
	} // callseq 251
	cvt.u16.u32 	%rs91, %r208;
	and.b16  	%rs93, %rs91, 1;
	setp.eq.b16 	%p58, %rs93, 1;
	and.pred  	%p59, %p57, %p58;
	selp.u16 	%rs176, 1, 0, %p59;
	add.s32 	%r345, %r345, -1;
	add.s32 	%r344, %r344, 1;
	add.s32 	%r343, %r343, 1;
	setp.eq.s32 	%p60, %r343, 0;
	@%p60 bra 	$L__BB31_31;
	bra.uni 	$L__BB31_23;
$L__BB31_24:
	and.b32  	%r61, %r85, 3;
	setp.lt.u32 	%p7, %r85, 4;
	mov.b16 	%rs176, 1;
	mov.b32 	%r350, 1;
	@%p7 bra 	$L__BB31_28;
	add.s32 	%r349, %r3, -4;
	and.b32  	%r94, %r85, 2147483644;
	neg.s32 	%r347, %r94;
	mov.b16 	%rs176, 1;
	mov.b32 	%r348, 2;
	mov.u32 	%r346, %r3;
$L__BB31_26:
	add.s32 	%r95, %r346, 1;
	add.s32 	%r96, %r349, 2;
	add.s32 	%r97, %r349, 3;
	setp.lt.s32 	%p8, %r95, %r83;
	selp.b32 	%r98, %r95, %r9, %p8;
	max.s32 	%r99, %r97, 0;
	add.s32 	%r100, %r98, %r7;
	add.s32 	%r101, %r99, %r7;
	mul.wide.s32 	%rd12, %r100, 8;
	add.s64 	%rd13, %rd2, %rd12;
	{ // callseq 232, 0
	.param .b64 param0;
	st.param.b64 	[param0], %rd7;
	.param .b64 param1;
	st.param.b64 	[param1], %rd13;
	.param .b32 retval0;
	prototype_232 : .callprototype (.param .b32 _) _ (.param .b64 _, .param .b64 _);
	call (retval0), 
	%rd1, 
	(
	param0, 
	param1
	)
	, prototype_232;
	ld.param.b32 	%r102, [retval0];
	} // callseq 232
	cvt.u16.u32 	%rs31, %r102;
	and.b16  	%rs32, %rs31, %rs176;
	and.b16  	%rs33, %rs32, 255;
	setp.ne.s16 	%p9, %rs33, 0;
	mul.wide.s32 	%rd15, %r101, 8;
	add.s64 	%rd16, %rd2, %rd15;
	{ // callseq 233, 0
	.param .b64 param0;
	st.param.b64 	[param0], %rd7;
	.param .b64 param1;
	st.param.b64 	[param1], %rd16;
	.param .b32 retval0;
	prototype_233 : .callprototype (.param .b32 _) _ (.param .b64 _, .param .b64 _);
	call (retval0), 
	%rd1, 
	(
	param0, 
	param1
	)
	, prototype_233;
	ld.param.b32 	%r104, [retval0];
	} // callseq 233
	cvt.u16.u32 	%rs34, %r104;
	and.b16  	%rs36, %rs34, 1;
	setp.eq.b16 	%p10, %rs36, 1;
	and.pred  	%p11, %p9, %p10;
	add.s32 	%r106, %r346, 2;
	setp.lt.s32 	%p12, %r106, %r83;
	selp.b32 	%r107, %r106, %r9, %p12;
	max.s32 	%r108, %r96, 0;
	add.s32 	%r109, %r107, %r7;
	add.s32 	%r110, %r108, %r7;
	mul.wide.s32 	%rd17, %r109, 8;
	add.s64 	%rd18, %rd2, %rd17;
	{ // callseq 234, 0
	.param .b64 param0;
	st.param.b64 	[param0], %rd7;
	.param .b64 param1;
	st.param.b64 	[param1], %rd18;
	.param .b32 retval0;
	prototype_234 : .callprototype (.param .b32 _) _ (.param .b64 _, .param .b64 _);
	call (retval0), 
	%rd1, 
	(
	param0, 
	param1
	)
	, prototype_234;
	ld.param.b32 	%r111, [retval0];
	} // callseq 234
	cvt.u16.u32 	%rs37, %r111;
	and.b16  	%rs39, %rs37, 1;
	setp.eq.b16 	%p13, %rs39, 1;
	and.pred  	%p14, %p11, %p13;
	mul.wide.s32 	%rd19, %r110, 8;
	add.s64 	%rd20, %rd2, %rd19;
	{ // callseq 235, 0
	.param .b64 param0;
	st.param.b64 	[param0], %rd7;
	.param .b64 param1;
	st.param.b64 	[param1], %rd20;
	.param .b32 retval0;
	prototype_235 : .callprototype (.param .b32 _) _ (.param .b64 _, .param .b64 _);
	call (retval0), 
	%rd1, 
	(
	param0, 
	param1
	)
	, prototype_235;
	ld.param.b32 	%r113, [retval0];
	} // callseq 235
	cvt.u16.u32 	%rs40, %r113;
	and.b16  	%rs42, %rs40, 1;
	setp.eq.b16 	%p15, %rs42, 1;
	and.pred  	%p16, %p14, %p15;
	add.s32 	%r115, %r346, 3;
	add.s32 	%r116, %r349, 1;
	setp.lt.s32 	%p17, %r115, %r83;
	selp.b32 	%r117, %r115, %r9, %p17;
	max.s32 	%r118, %r116, 0;
	add.s32 	%r119, %r117, %r7;
	add.s32 	%r120, %r118, %r7;
	mul.wide.s32 	%rd21, %r119, 8;
	add.s64 	%rd22, %rd2, %rd21;
	{ // callseq 236, 0
	.param .b64 param0;
	st.param.b64 	[param0], %rd7;
	.param .b64 param1;
	st.param.b64 	[param1], %rd22;
	.param .b32 retval0;
	prototype_236 : .callprototype (.param .b32 _) _ (.param .b64 _, .param .b64 _);
	call (retval0), 
	%rd1, 
	(
	param0, 
	param1
	)
	, prototype_236;
	ld.param.b32 	%r121, [retval0];
	} // callseq 236
	cvt.u16.u32 	%rs43, %r121;
	and.b16  	%rs45, %rs43, 1;
	setp.eq.b16 	%p18, %rs45, 1;
	and.pred  	%p19, %p16, %p18;
	mul.wide.s32 	%rd23, %r120, 8;
	add.s64 	%rd24, %rd2, %rd23;
	{ // callseq 237, 0
	.param .b64 param0;
	st.param.b64 	[param0], %rd7;
	.param .b64 param1;
	st.param.b64 	[param1], %rd24;
	.param .b32 retval0;
	prototype_237 : .callprototype (.param .b32 _) _ (.param .b64 _, .param .b64 _);
	call (retval0), 
	%rd1, 
	(
	param0, 
	param1
	)
	, prototype_237;
	ld.param.b32 	%r123, [retval0];
	} // callseq 237
	cvt.u16.u32 	%rs46, %r123;
	and.b16  	%rs48, %rs46, 1;
	setp.eq.b16 	%p20, %rs48, 1;
	and.pred  	%p21, %p19, %p20;
	add.s32 	%r346, %r346, 4;
	setp.lt.s32 	%p22, %r346, %r83;
	selp.b32 	%r125, %r346, %r9, %p22;
	max.s32 	%r126, %r349, 0;
	add.s32 	%r127, %r125, %r7;
	add.s32 	%r128, %r126, %r7;
	mul.wide.s32 	%rd25, %r127, 8;
	add.s64 	%rd26, %rd2, %rd25;
	{ // callseq 238, 0
	.param .b64 param0;
	st.param.b64 	[param0], %rd7;
	.param .b64 param1;
	st.param.b64 	[param1], %rd26;
	.param .b32 retval0;
	prototype_238 : .callprototype (.param .b32 _) _ (.param .b64 _, .param .b64 _);
	call (retval0), 
	%rd1, 
	(
	param0, 
	param1
	)
	, prototype_238;
	ld.param.b32 	%r129, [retval0];
	} // callseq 238
	cvt.u16.u32 	%rs49, %r129;
	and.b16  	%rs51, %rs49, 1;
	setp.eq.b16 	%p23, %rs51, 1;
	and.pred  	%p24, %p21, %p23;
	mul.wide.s32 	%rd27, %r128, 8;
	add.s64 	%rd28, %rd2, %rd27;
	{ // callseq 239, 0
	.param .b64 param0;
	st.param.b64 	[param0], %rd7;
	.param .b64 param1;
	st.param.b64 	[param1], %rd28;
	.param .b32 retval0;
	prototype_239 : .callprototype (.param .b32 _) _ (.param .b64 _, .param .b64 _);
	call (retval0), 
	%rd1, 
	(
	param0, 
	param1
	)
	, prototype_239;
	ld.param.b32 	%r131, [retval0];
	} // callseq 239
	cvt.u16.u32 	%rs52, %r131;
	and.b16  	%rs54, %rs52, 1;
	setp.eq.b16 	%p25, %rs54, 1;
	and.pred  	%p26, %p24, %p25;
	selp.u16 	%rs176, 1, 0, %p26;
	add.s32 	%r349, %r349, -4;
	add.s32 	%r348, %r348, 4;
	add.s32 	%r347, %r347, 4;
	setp.ne.s32 	%p27, %r347, 0;
	@%p27 bra 	$L__BB31_26;
	add.s32 	%r350, %r348, -1;
$L__BB31_28:
	setp.eq.s32 	%p28, %r61, 0;
	@%p28 bra 	$L__BB31_31;
	sub.s32 	%r353, %r3, %r350;
	add.s32 	%r133, %r2, %r350;
	add.s32 	%r352, %r133, %r1;
	neg.s32 	%r351, %r61;
$L__BB31_30:
	.pragma "nounroll";
	setp.lt.s32 	%p29, %r352, %r83;
	selp.b32 	%r134, %r352, %r9, %p29;
	max.s32 	%r135, %r353, 0;
	add.s32 	%r136, %r134, %r7;
	add.s32 	%r137, %r135, %r7;
	mul.wide.s32 	%rd29, %r136, 8;
	add.s64 	%rd30, %rd2, %rd29;
	{ // callseq 240, 0
	.param .b64 param0;
	st.param.b64 	[param0], %rd7;
	.param .b64 param1;
	st.param.b64 	[param1], %rd30;
	.param .b32 retval0;
	prototype_240 : .callprototype (.param .b32 _) _ (.param .b64 _, .param .b64 _);
	call (retval0), 
	%rd1, 
	(
	param0, 
	param1
	)
	, prototype_240;
	ld.param.b32 	%r138, [retval0];
	} // callseq 240
	cvt.u16.u32 	%rs55, %r138;
	and.b16  	%rs56, %rs55, %rs176;
	and.b16  	%rs57, %rs56, 255;
	setp.ne.s16 	%p30, %rs57, 0;
	mul.wide.s32 	%rd32, %r137, 8;
	add.s64 	%rd33, %rd2, %rd32;
	{ // callseq 241, 0
	.param .b64 param0;
	st.param.b64 	[param0], %rd7;
	.param .b64 param1;
	st.param.b64 	[param1], %rd33;
	.param .b32 retval0;
	prototype_241 : .callprototype (.param .b32 _) _ (.param .b64 _, .param .b64 _);
	call (retval0), 
	%rd1, 
	(
	param0, 
	param1
	)
	, prototype_241;
	ld.param.b32 	%r140, [retval0];
	} // callseq 241
	cvt.u16.u32 	%rs58, %r140;
	and.b16  	%rs60, %rs58, 1;
	setp.eq.b16 	%p31, %rs60, 1;
	and.pred  	%p32, %p30, %p31;
	selp.u16 	%rs176, 1, 0, %p32;
	add.s32 	%r353, %r353, -1;
	add.s32 	%r352, %r352, 1;
	add.s32 	%r351, %r351, 1;
	setp.ne.s32 	%p33, %r351, 0;
	@%p33 bra 	$L__BB31_30;
$L__BB31_31:
	cvt.s64.s32 	%rd100, %r8;
	cvta.to.global.u64 	%rd101, %rd3;
	add.s64 	%rd102, %rd101, %rd100;
	st.global.u8 	[%rd102], %rs176;
$L__BB31_32:
	ret;

}


// ===== COMPILED SASS (sm_100) =====

	.target	sm_100

	.elftype	@"ET_EXEC"


//--------------------- .note.nv.tkinfo           --------------------------
	.section	.note.nv.tkinfo,"",@"SHT_NOTE"
	.sectionflags	@"SHF_NOTE_NV_TKINFO"
	.tkinfo
        /*0018*/ 	.word	0x00000002
        /*0030*/ 	.string	""
        /*0030*/ 	.string	"ptxas"
        /*0030*/ 	.string	"Cuda compilation tools, release 13.0, V13.0.88"
        /*0030*/ 	.string	"Build cuda_13.0.r13.0/compiler.36424714_0"
        /*0030*/ 	.string	"-arch sm_100 -m 64 "



//--------------------- .note.nv.cuinfo           --------------------------
	.section	.note.nv.cuinfo,"",@"SHT_NOTE"
	.sectionflags	@"SHF_NOTE_NV_CUINFO"
        /*0018*/ 	.short	0x0002
        /*001a*/ 	.short	0x0064
        /*001c*/ 	.short	0x0082
	.zero		2


//--------------------- .nv.info                  --------------------------
	.section	.nv.info,"",@"SHT_CUDA_INFO"
	.align	4


	//----- nvinfo : EIATTR_REGCOUNT
	.align		4
        /*0000*/ 	.byte	0x04, 0x2f
        /*0002*/ 	.short	(.L_5 - .L_4)
	.align		4
.L_4:
        /*0004*/ 	.word	index@(_cupy_boolrelextrema_1D_float32)
        /*0008*/ 	.word	0x0000001c


	//----- nvinfo : EIATTR_FRAME_SIZE
	.align		4
.L_5:
        /*000c*/ 	.byte	0x04, 0x11
        /*000e*/ 	.short	(.L_7 - .L_6)
	.align		4
.L_6:
        /*0010*/ 	.word	index@($_cupy_boolrelextrema_1D_float32$_Z9not_equalIlEbRKT_S2_)
        /*0014*/ 	.word	0x00000010


	//----- nvinfo : EIATTR_FRAME_SIZE
	.align		4
.L_7:
        /*0018*/ 	.byte	0x04, 0x11
        /*001a*/ 	.short	(.L_9 - .L_8)
	.align		4
.L_8:
        /*001c*/ 	.word	index@($_cupy_boolrelextrema_1D_float32$_Z9not_equalIiEbRKT_S2_)
        /*0020*/ 	.word	0x00000010


	//----- nvinfo : EIATTR_FRAME_SIZE
	.align		4
.L_9:
        /*0024*/ 	.byte	0x04, 0x11
        /*0026*/ 	.short	(.L_11 - .L_10)
	.align		4
.L_10:
        /*0028*/ 	.word	index@($_cupy_boolrelextrema_1D_float32$_Z9not_equalIfEbRKT_S2_)
        /*002c*/ 	.word	0x00000010


	//----- nvinfo : EIATTR_FRAME_SIZE
	.align		4
.L_11:
        /*0030*/ 	.byte	0x04, 0x11
        /*0032*/ 	.short	(.L_13 - .L_12)
	.align		4
.L_12:
        /*0034*/ 	.word	index@($_cupy_boolrelextrema_1D_float32$_Z9not_equalIdEbRKT_S2_)
        /*0038*/ 	.word	0x00000010


	//----- nvinfo : EIATTR_FRAME_SIZE
	.align		4
.L_13:
        /*003c*/ 	.byte	0x04, 0x11
        /*003e*/ 	.short	(.L_15 - .L_14)
	.align		4
.L_14:
        /*0040*/ 	.word	index@($_cupy_boolrelextrema_1D_float32$_Z7greaterIlEbRKT_S2_)
        /*0044*/ 	.word	0x00000010


	//----- nvinfo : EIATTR_FRAME_SIZE
	.align		4
.L_15:
        /*0048*/ 	.byte	0x04, 0x11
        /*004a*/ 	.short	(.L_17 - .L_16)
	.align		4
.L_16:
        /*004c*/ 	.word	index@($_cupy_boolrelextrema_1D_float32$_Z7greaterIiEbRKT_S2_)
        /*0050*/ 	.word	0x00000010


	//----- nvinfo : EIATTR_FRAME_SIZE
	.align		4
.L_17:
        /*0054*/ 	.byte	0x04, 0x11
        /*0056*/ 	.short	(.L_19 - .L_18)
	.align		4
.L_18:
        /*0058*/ 	.word	index@($_cupy_boolrelextrema_1D_float32$_Z7greaterIfEbRKT_S2_)
        /*005c*/ 	.word	0x00000010


	//----- nvinfo : EIATTR_FRAME_SIZE
	.align		4
.L_19:
        /*0060*/ 	.byte	0x04, 0x11
        /*0062*/ 	.short	(.L_21 - .L_20)
	.align		4
.L_20:
        /*0064*/ 	.word	index@($_cupy_boolrelextrema_1D_float32$_Z7greaterIdEbRKT_S2_)
        /*0068*/ 	.word	0x00000010


	//----- nvinfo : EIATTR_FRAME_SIZE
	.align		4
.L_21:
        /*006c*/ 	.byte	0x04, 0x11
        /*006e*/ 	.short	(.L_23 - .L_22)
	.align		4
.L_22:
        /*0070*/ 	.word	index@($_cupy_boolrelextrema_1D_float32$_Z5equalIlEbRKT_S2_)
        /*0074*/ 	.word	0x00000010


	//----- nvinfo : EIATTR_FRAME_SIZE
	.align		4
.L_23:
        /*0078*/ 	.byte	0x04, 0x11
        /*007a*/ 	.short	(.L_25 - .L_24)
	.align		4
.L_24:
        /*007c*/ 	.word	index@($_cupy_boolrelextrema_1D_float32$_Z5equalIiEbRKT_S2_)
        /*0080*/ 	.word	0x00000010


	//----- nvinfo : EIATTR_FRAME_SIZE
	.align		4
.L_25:
        /*0084*/ 	.byte	0x04, 0x11
        /*0086*/ 	.short	(.L_27 - .L_26)
	.align		4
.L_26:
        /*0088*/ 	.word	index@($_cupy_boolrelextrema_1D_float32$_Z5equalIfEbRKT_S2_)
        /*008c*/ 	.word	0x00000010


	//----- nvinfo : EIATTR_FRAME_SIZE
	.align		4
.L_27:
        /*0090*/ 	.byte	0x04, 0x11
        /*0092*/ 	.short	(.L_29 - .L_28)
	.align		4
.L_28:
        /*0094*/ 	.word	index@($_cupy_boolrelextrema_1D_float32$_Z5equalIdEbRKT_S2_)
        /*0098*/ 	.word	0x00000010


	//----- nvinfo : EIATTR_FRAME_SIZE
	.align		4
.L_29:
        /*009c*/ 	.byte	0x04, 0x11
        /*009e*/ 	.short	(.L_31 - .L_30)
	.align		4
.L_30:
        /*00a0*/ 	.word	index@($_cupy_boolrelextrema_1D_float32$_Z4lessIlEbRKT_S2_)
        /*00a4*/ 	.word	0x00000010


	//----- nvinfo : EIATTR_FRAME_SIZE
	.align		4
.L_31:
        /*00a8*/ 	.byte	0x04, 0x11
        /*00aa*/ 	.short	(.L_33 - .L_32)
	.align		4
.L_32:
        /*00ac*/ 	.word	index@($_cupy_boolrelextrema_1D_float32$_Z4lessIiEbRKT_S2_)
        /*00b0*/ 	.word	0x00000010


	//----- nvinfo : EIATTR_FRAME_SIZE
	.align		4
.L_33:
        /*00b4*/ 	.byte	0x04, 0x11
        /*00b6*/ 	.short	(.L_35 - .L_34)
	.align		4
.L_34:
        /*00b8*/ 	.word	index@($_cupy_boolrelextrema_1D_float32$_Z4lessIfEbRKT_S2_)
        /*00bc*/ 	.word	0x00000010


	//----- nvinfo : EIATTR_FRAME_SIZE
	.align		4
.L_35:
        /*00c0*/ 	.byte	0x04, 0x11
        /*00c2*/ 	.short	(.L_37 - .L_36)
	.align		4
.L_36:
        /*00c4*/ 	.word	index@($_cupy_boolrelextrema_1D_float32$_Z4lessIdEbRKT_S2_)
        /*00c8*/ 	.word	0x00000010


	//----- nvinfo : EIATTR_FRAME_SIZE
	.align		4
.L_37:
        /*00cc*/ 	.byte	0x04, 0x11
        /*00ce*/ 	.short	(.L_39 - .L_38)
	.align		4
.L_38:
        /*00d0*/ 	.word	index@($_cupy_boolrelextrema_1D_float32$_Z13greater_equalIlEbRKT_S2_)
        /*00d4*/ 	.word	0x00000010


	//----- nvinfo : EIATTR_FRAME_SIZE
	.align		4
.L_39:
        /*00d8*/ 	.byte	0x04, 0x11
        /*00da*/ 	.short	(.L_41 - .L_40)
	.align		4
.L_40:
        /*00dc*/ 	.word	index@($_cupy_boolrelextrema_1D_float32$_Z13greater_equalIiEbRKT_S2_)
        /*00e0*/ 	.word	0x00000010


	//----- nvinfo : EIATTR_FRAME_SIZE
	.align		4
.L_41:
        /*00e4*/ 	.byte	0x04, 0x11
        /*00e6*/ 	.short	(.L_43 - .L_42)
	.align		4
.L_42:
        /*00e8*/ 	.word	index@($_cupy_boolrelextrema_1D_float32$_Z13greater_equalIfEbRKT_S2_)
        /*00ec*/ 	.word	0x00000010


	//----- nvinfo : EIATTR_FRAME_SIZE
	.align		4
.L_43:
        /*00f0*/ 	.byte	0x04, 0x11
        /*00f2*/ 	.short	(.L_45 - .L_44)
	.align		4
.L_44:
        /*00f4*/ 	.word	index@($_cupy_boolrelextrema_1D_float32$_Z13greater_equalIdEbRKT_S2_)
        /*00f8*/ 	.word	0x00000010


	//----- nvinfo : EIATTR_FRAME_SIZE
	.align		4
.L_45:
        /*00fc*/ 	.byte	0x04, 0x11
        /*00fe*/ 	.short	(.L_47 - .L_46)
	.align		4
.L_46:
        /*0100*/ 	.word	index@($_cupy_boolrelextrema_1D_float32$_Z10less_equalIlEbRKT_S2_)
        /*0104*/ 	.word	0x00000010


	//----- nvinfo : EIATTR_FRAME_SIZE
	.align		4
.L_47:
        /*0108*/ 	.byte	0x04, 0x11
        /*010a*/ 	.short	(.L_49 - .L_48)
	.align		4
.L_48:
        /*010c*/ 	.word	index@($_cupy_boolrelextrema_1D_float32$_Z10less_equalIiEbRKT_S2_)
        /*0110*/ 	.word	0x00000010


	//----- nvinfo : EIATTR_FRAME_SIZE
	.align		4
.L_49:
        /*0114*/ 	.byte	0x04, 0x11
        /*0116*/ 	.short	(.L_51 - .L_50)
	.align		4
.L_50:
        /*0118*/ 	.word	index@($_cupy_boolrelextrema_1D_float32$_Z10less_equalIfEbRKT_S2_)
        /*011c*/ 	.word	0x00000010


	//----- nvinfo : EIATTR_FRAME_SIZE
	.align		4
.L_51:
        /*0120*/ 	.byte	0x04, 0x11
        /*0122*/ 	.short	(.L_53 - .L_52)
	.align		4
.L_52:
        /*0124*/ 	.word	index@($_cupy_boolrelextrema_1D_float32$_Z10less_equalIdEbRKT_S2_)
        /*0128*/ 	.word	0x00000010


	//----- nvinfo : EIATTR_FRAME_SIZE
	.align		4
.L_53:
        /*012c*/ 	.byte	0x04, 0x11
        /*012e*/ 	.short	(.L_55 - .L_54)
	.align		4
.L_54:
        /*0130*/ 	.word	index@(_cupy_boolrelextrema_1D_float32)
        /*0134*/ 	.word	0x00000010


	//----- nvinfo : EIATTR_REGCOUNT
	.align		4
.L_55:
        /*0138*/ 	.byte	0x04, 0x2f
        /*013a*/ 	.short	(.L_57 - .L_56)
	.align		4
.L_56:
        /*013c*/ 	.word	index@(_cupy_boolrelextrema_2D_float32)
        /*0140*/ 	.word	0x00000022


	//----- nvinfo : EIATTR_FRAME_SIZE
	.align		4
.L_57:
        /*0144*/ 	.byte	0x04, 0x11
        /*0146*/ 	.short	(.L_59 - .L_58)
	.align		4
.L_58:
        /*0148*/ 	.word	index@($_cupy_boolrelextrema_2D_float32$_Z9not_equalIlEbRKT_S2_)
        /*014c*/ 	.word	0x00000010


	//----- nvinfo : EIATTR_FRAME_SIZE
	.align		4
.L_59:
        /*0150*/ 	.byte	0x04, 0x11
        /*0152*/ 	.short	(.L_61 - .L_60)
	.align		4
.L_60:
        /*0154*/ 	.word	index@($_cupy_boolrelextrema_2D_float32$_Z9not_equalIiEbRKT_S2_)
        /*0158*/ 	.word	0x00000010


	//----- nvinfo : EIATTR_FRAME_SIZE
	.align		4
.L_61:
        /*015c*/ 	.byte	0x04, 0x11
        /*015e*/ 	.short	(.L_63 - .L_62)
	.align		4
.L_62:
        /*0160*/ 	.word	index@($_cupy_boolrelextrema_2D_float32$_Z9not_equalIfEbRKT_S2_)
        /*0164*/ 	.word	0x00000010


	//----- nvinfo : EIATTR_FRAME_SIZE
	.align		4
.L_63:
        /*0168*/ 	.byte	0x04, 0x11
        /*016a*/ 	.short	(.L_65 - .L_64)
	.align		4
.L_64:
        /*016c*/ 	.word	index@($_cupy_boolrelextrema_2D_float32$_Z9not_equalIdEbRKT_S2_)
        /*0170*/ 	.word	0x00000010


	//----- nvinfo : EIATTR_FRAME_SIZE
	.align		4
.L_65:
        /*0174*/ 	.byte	0x04, 0x11
        /*0176*/ 	.short	(.L_67 - .L_66)
	.align		4
.L_66:
        /*0178*/ 	.word	index@($_cupy_boolrelextrema_2D_float32$_Z7greaterIlEbRKT_S2_)
        /*017c*/ 	.word	0x00000010


	//----- nvinfo : EIATTR_FRAME_SIZE
	.align		4
.L_67:
        /*0180*/ 	.byte	0x04, 0x11
        /*0182*/ 	.short	(.L_69 - .L_68)
	.align		4
.L_68:
        /*0184*/ 	.word	index@($_cupy_boolrelextrema_2D_float32$_Z7greaterIiEbRKT_S2_)
        /*0188*/ 	.word	0x00000010


	//----- nvinfo : EIATTR_FRAME_SIZE
	.align		4
.L_69:
        /*018c*/ 	.byte	0x04, 0x11
        /*018e*/ 	.short	(.L_71 - .L_70)
	.align		4
.L_70:
        /*0190*/ 	.word	index@($_cupy_boolrelextrema_2D_float32$_Z7greaterIfEbRKT_S2_)
        /*0194*/ 	.word	0x00000010


	//----- nvinfo : EIATTR_FRAME_SIZE
	.align		4
.L_71:
        /*0198*/ 	.byte	0x04, 0x11
        /*019a*/ 	.short	(.L_73 - .L_72)
	.align		4
.L_72:
        /*019c*/ 	.word	index@($_cupy_boolrelextrema_2D_float32$_Z7greaterIdEbRKT_S2_)
        /*01a0*/ 	.word	0x00000010


	//----- nvinfo : EIATTR_FRAME_SIZE
	.align		4
.L_73:
        /*01a4*/ 	.byte	0x04, 0x11
        /*01a6*/ 	.short	(.L_75 - .L_74)
	.align		4
.L_74:
        /*01a8*/ 	.word	index@($_cupy_boolrelextrema_2D_float32$_Z5equalIlEbRKT_S2_)
        /*01ac*/ 	.word	0x00000010


	//----- nvinfo : EIATTR_FRAME_SIZE
	.align		4
.L_75:
        /*01b0*/ 	.byte	0x04, 0x11
        /*01b2*/ 	.short	(.L_77 - .L_76)
	.align		4
.L_76:
        /*01b4*/ 	.word	index@($_cupy_boolrelextrema_2D_float32$_Z5equalIiEbRKT_S2_)
        /*01b8*/ 	.word	0x00000010


	//----- nvinfo : EIATTR_FRAME_SIZE
	.align		4
.L_77:
        /*01bc*/ 	.byte	0x04, 0x11
        /*01be*/ 	.short	(.L_79 - .L_78)
	.align		4
.L_78:
        /*01c0*/ 	.word	index@($_cupy_boolrelextrema_2D_float32$_Z5equalIfEbRKT_S2_)
        /*01c4*/ 	.word	0x00000010


	//----- nvinfo : EIATTR_FRAME_SIZE
	.align		4
.L_79:
        /*01c8*/ 	.byte	0x04, 0x11
        /*01ca*/ 	.short	(.L_81 - .L_80)
	.align		4
.L_80:
        /*01cc*/ 	.word	index@($_cupy_boolrelextrema_2D_float32$_Z5equalIdEbRKT_S2_)
        /*01d0*/ 	.word	0x00000010


	//----- nvinfo : EIATTR_FRAME_SIZE
	.align		4
.L_81:
        /*01d4*/ 	.byte	0x04, 0x11
        /*01d6*/ 	.short	(.L_83 - .L_82)
	.align		4
.L_82:
        /*01d8*/ 	.word	index@($_cupy_boolrelextrema_2D_float32$_Z4lessIlEbRKT_S2_)
        /*01dc*/ 	.word	0x00000010


	//----- nvinfo : EIATTR_FRAME_SIZE
	.align		4
.L_83:
        /*01e0*/ 	.byte	0x04, 0x11
        /*01e2*/ 	.short	(.L_85 - .L_84)
	.align		4
.L_84:
        /*01e4*/ 	.word	index@($_cupy_boolrelextrema_2D_float32$_Z4lessIiEbRKT_S2_)
        /*01e8*/ 	.word	0x00000010


	//----- nvinfo : EIATTR_FRAME_SIZE
	.align		4
.L_85:
        /*01ec*/ 	.byte	0x04, 0x11
        /*01ee*/ 	.short	(.L_87 - .L_86)
	.align		4
.L_86:
        /*01f0*/ 	.word	index@($_cupy_boolrelextrema_2D_float32$_Z4lessIfEbRKT_S2_)
        /*01f4*/ 	.word	0x00000010


	//----- nvinfo : EIATTR_FRAME_SIZE
	.align		4
.L_87:
        /*01f8*/ 	.byte	0x04, 0x11
        /*01fa*/ 	.short	(.L_89 - .L_88)
	.align		4
.L_88:
        /*01fc*/ 	.word	index@($_cupy_boolrelextrema_2D_float32$_Z4lessIdEbRKT_S2_)
        /*0200*/ 	.word	0x00000010


	//----- nvinfo : EIATTR_FRAME_SIZE
	.align		4
.L_89:
        /*0204*/ 	.byte	0x04, 0x11
        /*0206*/ 	.short	(.L_91 - .L_90)
	.align		4
.L_90:
        /*0208*/ 	.word	index@($_cupy_boolrelextrema_2D_float32$_Z13greater_equalIlEbRKT_S2_)
        /*020c*/ 	.word	0x00000010


	//----- nvinfo : EIATTR_FRAME_SIZE
	.align		4
.L_91:
        /*0210*/ 	.byte	0x04, 0x11
        /*0212*/ 	.short	(.L_93 - .L_92)
	.align		4
.L_92:
        /*0214*/ 	.word	index@($_cupy_boolrelextrema_2D_float32$_Z13greater_equalIiEbRKT_S2_)
        /*0218*/ 	.word	0x00000010


	//----- nvinfo : EIATTR_FRAME_SIZE
	.align		4
.L_93:
        /*021c*/ 	.byte	0x04, 0x11
        /*021e*/ 	.short	(.L_95 - .L_94)
	.align		4
.L_94:
        /*0220*/ 	.word	index@($_cupy_boolrelextrema_2D_float32$_Z13greater_equalIfEbRKT_S2_)
        /*0224*/ 	.word	0x00000010


	//----- nvinfo : EIATTR_FRAME_SIZE
	.align		4
.L_95:
        /*0228*/ 	.byte	0x04, 0x11
        /*022a*/ 	.short	(.L_97 - .L_96)
	.align		4
.L_96:
        /*022c*/ 	.word	index@($_cupy_boolrelextrema_2D_float32$_Z13greater_equalIdEbRKT_S2_)
        /*0230*/ 	.word	0x00000010


	//----- nvinfo : EIATTR_FRAME_SIZE
	.align		4
.L_97:
        /*0234*/ 	.byte	0x04, 0x11
        /*0236*/ 	.short	(.L_99 - .L_98)
	.align		4
.L_98:
        /*0238*/ 	.word	index@($_cupy_boolrelextrema_2D_float32$_Z10less_equalIlEbRKT_S2_)
        /*023c*/ 	.word	0x00000010


	//----- nvinfo : EIATTR_FRAME_SIZE
	.align		4
.L_99:
        /*0240*/ 	.byte	0x04, 0x11
        /*0242*/ 	.short	(.L_101 - .L_100)
	.align		4
.L_100:
        /*0244*/ 	.word	index@($_cupy_boolrelextrema_2D_float32$_Z10less_equalIiEbRKT_S2_)
        /*0248*/ 	.word	0x00000010


	//----- nvinfo : EIATTR_FRAME_SIZE
	.align		4
.L_101:
        /*024c*/ 	.byte	0x04, 0x11
        /*024e*/ 	.short	(.L_103 - .L_102)
	.align		4
.L_102:
        /*0250*/ 	.word	index@($_cupy_boolrelextrema_2D_float32$_Z10less_equalIfEbRKT_S2_)
        /*0254*/ 	.word	0x00000010


	//----- nvinfo : EIATTR_FRAME_SIZE
	.align		4
.L_103:
        /*0258*/ 	.byte	0x04, 0x11
        /*025a*/ 	.short	(.L_105 - .L_104)
	.align		4
.L_104:
        /*025c*/ 	.word	index@($_cupy_boolrelextrema_2D_float32$_Z10less_equalIdEbRKT_S2_)
        /*0260*/ 	.word	0x00000010


	//----- nvinfo : EIATTR_FRAME_SIZE
	.align		4
.L_105:
        /*0264*/ 	.byte	0x04, 0x11
        /*0266*/ 	.short	(.L_107 - .L_106)
	.align		4
.L_106:
        /*0268*/ 	.word	index@(_cupy_boolrelextrema_2D_float32)
        /*026c*/ 	.word	0x00000010


	//----- nvinfo : EIATTR_REGCOUNT
	.align		4
.L_107:
        /*0270*/ 	.byte	0x04, 0x2f
        /*0272*/ 	.short	(.L_109 - .L_108)
	.align		4
.L_108:
        /*0274*/ 	.word	index@(_cupy_boolrelextrema_1D_int32)
        /*0278*/ 	.word	0x0000001c


	//----- nvinfo : EIATTR_FRAME_SIZE
	.align		4
.L_109:
        /*027c*/ 	.byte	0x04, 0x11
        /*027e*/ 	.short	(.L_111 - .L_110)
	.align		4
.L_110:
        /*0280*/ 	.word	index@($_cupy_boolrelextrema_1D_int32$_Z9not_equalIlEbRKT_S2_)
        /*0284*/ 	.word	0x00000010


	//----- nvinfo : EIATTR_FRAME_SIZE
	.align		4
.L_111:
        /*0288*/ 	.byte	0x04, 0x11
        /*028a*/ 	.short	(.L_113 - .L_112)
	.align		4
.L_112:
        /*028c*/ 	.word	index@($_cupy_boolrelextrema_1D_int32$_Z9not_equalIiEbRKT_S2_)
        /*0290*/ 	.word	0x00000010


	//----- nvinfo : EIATTR_FRAME_SIZE
	.align		4
.L_113:
        /*0294*/ 	.byte	0x04, 0x11
        /*0296*/ 	.short	(.L_115 - .L_114)
	.align		4
.L_114:
        /*0298*/ 	.word	index@($_cupy_boolrelextrema_1D_int32$_Z9not_equalIfEbRKT_S2_)
        /*029c*/ 	.word	0x00000010


	//----- nvinfo : EIATTR_FRAME_SIZE
	.align		4
.L_115:
        /*02a0*/ 	.byte	0x04, 0x11
        /*02a2*/ 	.short	(.L_117 - .L_116)
	.align		4
.L_116:
        /*02a4*/ 	.word	index@($_cupy_boolrelextrema_1D_int32$_Z9not_equalIdEbRKT_S2_)
        /*02a8*/ 	.word	0x00000010


	//----- nvinfo : EIATTR_FRAME_SIZE
	.align		4
.L_117:
        /*02ac*/ 	.byte	0x04, 0x11
        /*02ae*/ 	.short	(.L_119 - .L_118)
	.align		4
.L_118:
        /*02b0*/ 	.word	index@($_cupy_boolrelextrema_1D_int32$_Z7greaterIlEbRKT_S2_)
        /*02b4*/ 	.word	0x00000010


	//----- nvinfo : EIATTR_FRAME_SIZE
	.align		4
.L_119:
        /*02b8*/ 	.byte	0x04, 0x11
        /*02ba*/ 	.short	(.L_121 - .L_120)
	.align		4
.L_120:
        /*02bc*/ 	.word	index@($_cupy_boolrelextrema_1D_int32$_Z7greaterIiEbRKT_S2_)
        /*02c0*/ 	.word	0x00000010


	//----- nvinfo : EIATTR_FRAME_SIZE
	.align		4
.L_121:
        /*02c4*/ 	.byte	0x04, 0x11
        /*02c6*/ 	.short	(.L_123 - .L_122)
	.align		4
.L_122:
        /*02c8*/ 	.word	index@($_cupy_boolrelextrema_1D_int32$_Z7greaterIfEbRKT_S2_)
        /*02cc*/ 	.word	0x00000010


	//----- nvinfo : EIATTR_FRAME_SIZE
	.align		4
.L_123:
        /*02d0*/ 	.byte	0x04, 0x11
        /*02d2*/ 	.short	(.L_125 - .L_124)
	.align		4
.L_124:
        /*02d4*/ 	.word	index@($_cupy_boolrelextrema_1D_int32$_Z7greaterIdEbRKT_S2_)
        /*02d8*/ 	.word	0x00000010


	//----- nvinfo : EIATTR_FRAME_SIZE
	.align		4
.L_125:
        /*02dc*/ 	.byte	0x04, 0x11
        /*02de*/ 	.short	(.L_127 - .L_126)
	.align		4
.L_126:
        /*02e0*/ 	.word	index@($_cupy_boolrelextrema_1D_int32$_Z5equalIlEbRKT_S2_)
        /*02e4*/ 	.word	0x00000010


	//----- nvinfo : EIATTR_FRAME_SIZE
	.align		4
.L_127:
        /*02e8*/ 	.byte	0x04, 0x11
        /*02ea*/ 	.short	(.L_129 - .L_128)
	.align		4
.L_128:
        /*02ec*/ 	.word	index@($_cupy_boolrelextrema_1D_int32$_Z5equalIiEbRKT_S2_)
        /*02f0*/ 	.word	0x00000010


	//----- nvinfo : EIATTR_FRAME_SIZE
	.align		4
.L_129:
        /*02f4*/ 	.byte	0x04, 0x11
        /*02f6*/ 	.short	(.L_131 - .L_130)
	.align		4
.L_130:
        /*02f8*/ 	.word	index@($_cupy_boolrelextrema_1D_int32$_Z5equalIfEbRKT_S2_)
        /*02fc*/ 	.word	0x00000010


	//----- nvinfo : EIATTR_FRAME_SIZE
	.align		4
.L_131:
        /*0300*/ 	.byte	0x04, 0x11
        /*0302*/ 	.short	(.L_133 - .L_132)
	.align		4
.L_132:
        /*0304*/ 	.word	index@($_cupy_boolrelextrema_1D_int32$_Z5equalIdEbRKT_S2_)
        /*0308*/ 	.word	0x00000010


	//----- nvinfo : EIATTR_FRAME_SIZE
	.align		4
.L_133:
        /*030c*/ 	.byte	0x04, 0x11
        /*030e*/ 	.short	(.L_135 - .L_134)
	.align		4
.L_134:
        /*0310*/ 	.word	index@($_cupy_boolrelextrema_1D_int32$_Z4lessIlEbRKT_S2_)
        /*0314*/ 	.word	0x00000010


	//----- nvinfo : EIATTR_FRAME_SIZE
	.align		4
.L_135:
        /*0318*/ 	.byte	0x04, 0x11
        /*031a*/ 	.short	(.L_137 - .L_136)
	.align		4
.L_136:
        /*031c*/ 	.word	index@($_cupy_boolrelextrema_1D_int32$_Z4lessIiEbRKT_S2_)
        /*0320*/ 	.word	0x00000010


	//----- nvinfo : EIATTR_FRAME_SIZE
	.align		4
.L_137:
        /*0324*/ 	.byte	0x04, 0x11
        /*0326*/ 	.short	(.L_139 - .L_138)
	.align		4
.L_138:
        /*0328*/ 	.word	index@($_cupy_boolrelextrema_1D_int32$_Z4lessIfEbRKT_S2_)
        /*032c*/ 	.word	0x00000010


	//----- nvinfo : EIATTR_FRAME_SIZE
	.align		4
.L_139:
        /*0330*/ 	.byte	0x04, 0x11
        /*0332*/ 	.short	(.L_141 - .L_140)
	.align		4
.L_140:
        /*0334*/ 	.word	index@($_cupy_boolrelextrema_1D_int32$_Z4lessIdEbRKT_S2_)
        /*0338*/ 	.word	0x00000010


	//----- nvinfo : EIATTR_FRAME_SIZE
	.align		4
.L_141:
        /*033c*/ 	.byte	0x04, 0x11
        /*033e*/ 	.short	(.L_143 - .L_142)
	.align		4
.L_142:
        /*0340*/ 	.word	index@($_cupy_boolrelextrema_1D_int32$_Z13greater_equalIlEbRKT_S2_)
        /*0344*/ 	.word	0x00000010


	//----- nvinfo : EIATTR_FRAME_SIZE
	.align		4
.L_143:
        /*0348*/ 	.byte	0x04, 0x11
        /*034a*/ 	.short	(.L_145 - .L_144)
	.align		4
.L_144:
        /*034c*/ 	.word	index@($_cupy_boolrelextrema_1D_int32$_Z13greater_equalIiEbRKT_S2_)
        /*0350*/ 	.word	0x00000010


	//----- nvinfo : EIATTR_FRAME_SIZE
	.align		4
.L_145:
        /*0354*/ 	.byte	0x04, 0x11
        /*0356*/ 	.short	(.L_147 - .L_146)
	.align		4
.L_146:
        /*0358*/ 	.word	index@($_cupy_boolrelextrema_1D_int32$_Z13greater_equalIfEbRKT_S2_)
        /*035c*/ 	.word	0x00000010


	//----- nvinfo : EIATTR_FRAME_SIZE
	.align		4
.L_147:
        /*0360*/ 	.byte	0x04, 0x11
        /*0362*/ 	.short	(.L_149 - .L_148)
	.align		4
.L_148:
        /*0364*/ 	.word	index@($_cupy_boolrelextrema_1D_int32$_Z13greater_equalIdEbRKT_S2_)
        /*0368*/ 	.word	0x00000010


	//----- nvinfo : EIATTR_FRAME_SIZE
	.align		4
.L_149:
        /*036c*/ 	.byte	0x04, 0x11
        /*036e*/ 	.short	(.L_151 - .L_150)
	.align		4
.L_150:
        /*0370*/ 	.word	index@($_cupy_boolrelextrema_1D_int32$_Z10less_equalIlEbRKT_S2_)
        /*0374*/ 	.word	0x00000010


	//----- nvinfo : EIATTR_FRAME_SIZE
	.align		4
.L_151:
        /*0378*/ 	.byte	0x04, 0x11
        /*037a*/ 	.short	(.L_153 - .L_152)
	.align		4
.L_152:
        /*037c*/ 	.word	index@($_cupy_boolrelextrema_1D_int32$_Z10less_equalIiEbRKT_S2_)
        /*0380*/ 	.word	0x00000010


	//----- nvinfo : EIATTR_FRAME_SIZE
	.align		4
.L_153:
        /*0384*/ 	.byte	0x04, 0x11
        /*0386*/ 	.short	(.L_155 - .L_154)
	.align		4
.L_154:
        /*0388*/ 	.word	index@($_cupy_boolrelextrema_1D_int32$_Z10less_equalIfEbRKT_S2_)
        /*038c*/ 	.word	0x00000010


	//----- nvinfo : EIATTR_FRAME_SIZE
	.align		4
.L_155:
        /*0390*/ 	.byte	0x04, 0x11
        /*0392*/ 	.short	(.L_157 - .L_156)
	.align		4
.L_156:
        /*0394*/ 	.word	index@($_cupy_boolrelextrema_1D_int32$_Z10less_equalIdEbRKT_S2_)
        /*0398*/ 	.word	0x00000010


	//----- nvinfo : EIATTR_FRAME_SIZE
	.align		4
.L_157:
        /*039c*/ 	.byte	0x04, 0x11
        /*039e*/ 	.short	(.L_159 - .L_158)
	.align		4
.L_158:
        /*03a0*/ 	.word	index@(_cupy_boolrelextrema_1D_int32)
        /*03a4*/ 	.word	0x00000010


	//----- nvinfo : EIATTR_REGCOUNT
	.align		4
.L_159:
        /*03a8*/ 	.byte	0x04, 0x2f
        /*03aa*/ 	.short	(.L_161 - .L_160)
	.align		4
.L_160:
        /*03ac*/ 	.word	index@(_cupy_boolrelextrema_2D_int32)
        /*03b0*/ 	.word	0x00000022


	//----- nvinfo : EIATTR_FRAME_SIZE
	.align		4
.L_161:
        /*03b4*/ 	.byte	0x04, 0x11
        /*03b6*/ 	.short	(.L_163 - .L_162)
	.align		4
.L_162:
        /*03b8*/ 	.word	index@($_cupy_boolrelextrema_2D_int32$_Z9not_equalIlEbRKT_S2_)
        /*03bc*/ 	.word	0x00000010


	//----- nvinfo : EIATTR_FRAME_SIZE
	.align		4
.L_163:
        /*03c0*/ 	.byte	0x04, 0x11
        /*03c2*/ 	.short	(.L_165 - .L_164)
	.align		4
.L_164:
        /*03c4*/ 	.word	index@($_cupy_boolrelextrema_2D_int32$_Z9not_equalIiEbRKT_S2_)
        /*03c8*/ 	.word	0x00000010


	//----- nvinfo : EIATTR_FRAME_SIZE
	.align		4
.L_165:
        /*03cc*/ 	.byte	0x04, 0x11
        /*03ce*/ 	.short	(.L_167 - .L_166)
	.align		4
.L_166:
        /*03d0*/ 	.word	index@($_cupy_boolrelextrema_2D_int32$_Z9not_equalIfEbRKT_S2_)
        /*03d4*/ 	.word	0x00000010


	//----- nvinfo : EIATTR_FRAME_SIZE
	.align		4
.L_167:
        /*03d8*/ 	.byte	0x04, 0x11
        /*03da*/ 	.short	(.L_169 - .L_168)
	.align		4
.L_168:
        /*03dc*/ 	.word	index@($_cupy_boolrelextrema_2D_int32$_Z9not_equalIdEbRKT_S2_)
        /*03e0*/ 	.word	0x00000010


	//----- nvinfo : EIATTR_FRAME_SIZE
	.align		4
.L_169:
        /*03e4*/ 	.byte	0x04, 0x11
        /*03e6*/ 	.short	(.L_171 - .L_170)
	.align		4
.L_170:
        /*03e8*/ 	.word	index@($_cupy_boolrelextrema_2D_int32$_Z7greaterIlEbRKT_S2_)
        /*03ec*/ 	.word	0x00000010


	//----- nvinfo : EIATTR_FRAME_SIZE
	.align		4
.L_171:
        /*03f0*/ 	.byte	0x04, 0x11
        /*03f2*/ 	.short	(.L_173 - .L_172)
	.align		4
.L_172:
        /*03f4*/ 	.word	index@($_cupy_boolrelextrema_2D_int32$_Z7greaterIiEbRKT_S2_)
        /*03f8*/ 	.word	0x00000010


	//----- nvinfo : EIATTR_FRAME_SIZE
	.align		4
.L_173:
        /*03fc*/ 	.byte	0x04, 0x11
        /*03fe*/ 	.short	(.L_175 - .L_174)
	.align		4
.L_174:
        /*0400*/ 	.word	index@($_cupy_boolrelextrema_2D_int32$_Z7greaterIfEbRKT_S2_)
        /*0404*/ 	.word	0x00000010


	//----- nvinfo : EIATTR_FRAME_SIZE
	.align		4
.L_175:
        /*0408*/ 	.byte	0x04, 0x11
        /*040a*/ 	.short	(.L_177 - .L_176)
	.align		4
.L_176:
        /*040c*/ 	.word	index@($_cupy_boolrelextrema_2D_int32$_Z7greaterIdEbRKT_S2_)
        /*0410*/ 	.word	0x00000010


	//----- nvinfo : EIATTR_FRAME_SIZE
	.align		4
.L_177:
        /*0414*/ 	.byte	0x04, 0x11
        /*0416*/ 	.short	(.L_179 - .L_178)
	.align		4
.L_178:
        /*0418*/ 	.word	index@($_cupy_boolrelextrema_2D_int32$_Z5equalIlEbRKT_S2_)
        /*041c*/ 	.word	0x00000010


	//----- nvinfo : EIATTR_FRAME_SIZE
	.align		4
.L_179:
        /*0420*/ 	.byte	0x04, 0x11
        /*0422*/ 	.short	(.L_181 - .L_180)
	.align		4
.L_180:
        /*0424*/ 	.word	index@($_cupy_boolrelextrema_2D_int32$_Z5equalIiEbRKT_S2_)
        /*0428*/ 	.word	0x00000010


	//----- nvinfo : EIATTR_FRAME_SIZE
	.align		4
.L_181:
        /*042c*/ 	.byte	0x04, 0x11
        /*042e*/ 	.short	(.L_183 - .L_182)
	.align		4
.L_182:
        /*0430*/ 	.word	index@($_cupy_boolrelextrema_2D_int32$_Z5equalIfEbRKT_S2_)
        /*0434*/ 	.word	0x00000010


	//----- nvinfo : EIATTR_FRAME_SIZE
	.align		4
.L_183:
        /*0438*/ 	.byte	0x04, 0x11
        /*043a*/ 	.short	(.L_185 - .L_184)
	.align		4
.L_184:
        /*043c*/ 	.word	index@($_cupy_boolrelextrema_2D_int32$_Z5equalIdEbRKT_S2_)
        /*0440*/ 	.word	0x00000010


	//----- nvinfo : EIATTR_FRAME_SIZE
	.align		4
.L_185:
        /*0444*/ 	.byte	0x04, 0x11
        /*0446*/ 	.short	(.L_187 - .L_186)
	.align		4
.L_186:
        /*0448*/ 	.word	index@($_cupy_boolrelextrema_2D_int32$_Z4lessIlEbRKT_S2_)
        /*044c*/ 	.word	0x00000010


	//----- nvinfo : EIATTR_FRAME_SIZE
	.align		4
.L_187:
        /*0450*/ 	.byte	0x04, 0x11
        /*0452*/ 	.short	(.L_189 - .L_188)
	.align		4
.L_188:
        /*0454*/ 	.word	index@($_cupy_boolrelextrema_2D_int32$_Z4lessIiEbRKT_S2_)
        /*0458*/ 	.word	0x00000010


	//----- nvinfo : EIATTR_FRAME_SIZE
	.align		4
.L_189:
        /*045c*/ 	.byte	0x04, 0x11
        /*045e*/ 	.short	(.L_191 - .L_190)
	.align		4
.L_190:
        /*0460*/ 	.word	index@($_cupy_boolrelextrema_2D_int32$_Z4lessIfEbRKT_S2_)
        /*0464*/ 	.word	0x00000010


	//----- nvinfo : EIATTR_FRAME_SIZE
	.align		4
.L_191:
        /*0468*/ 	.byte	0x04, 0x11
        /*046a*/ 	.short	(.L_193 - .L_192)
	.align		4
.L_192:
        /*046c*/ 	.word	index@($_cupy_boolrelextrema_2D_int32$_Z4lessIdEbRKT_S2_)
        /*0470*/ 	.word	0x00000010


	//----- nvinfo : EIATTR_FRAME_SIZE
	.align		4
.L_193:
        /*0474*/ 	.byte	0x04, 0x11
        /*0476*/ 	.short	(.L_195 - .L_194)
	.align		4
.L_194:
        /*0478*/ 	.word	index@($_cupy_boolrelextrema_2D_int32$_Z13greater_equalIlEbRKT_S2_)
        /*047c*/ 	.word	0x00000010


	//----- nvinfo : EIATTR_FRAME_SIZE
	.align		4
.L_195:
        /*0480*/ 	.byte	0x04, 0x11
        /*0482*/ 	.short	(.L_197 - .L_196)
	.align		4
.L_196:
        /*0484*/ 	.word	index@($_cupy_boolrelextrema_2D_int32$_Z13greater_equalIiEbRKT_S2_)
        /*0488*/ 	.word	0x00000010


	//----- nvinfo : EIATTR_FRAME_SIZE
	.align		4
.L_197:
        /*048c*/ 	.byte	0x04, 0x11
        /*048e*/ 	.short	(.L_199 - .L_198)
	.align		4
.L_198:
        /*0490*/ 	.word	index@($_cupy_boolrelextrema_2D_int32$_Z13greater_equalIfEbRKT_S2_)
        /*0494*/ 	.word	0x00000010


	//----- nvinfo : EIATTR_FRAME_SIZE
	.align		4
.L_199:
        /*0498*/ 	.byte	0x04, 0x11
        /*049a*/ 	.short	(.L_201 - .L_200)
	.align		4
.L_200:
        /*049c*/ 	.word	index@($_cupy_boolrelextrema_2D_int32$_Z13greater_equalIdEbRKT_S2_)
        /*04a0*/ 	.word	0x00000010


	//----- nvinfo : EIATTR_FRAME_SIZE
	.align		4
.L_201:
        /*04a4*/ 	.byte	0x04, 0x11
        /*04a6*/ 	.short	(.L_203 - .L_202)
	.align		4
.L_202:
        /*04a8*/ 	.word	index@($_cupy_boolrelextrema_2D_int32$_Z10less_equalIlEbRKT_S2_)
        /*04ac*/ 	.word	0x00000010


	//----- nvinfo : EIATTR_FRAME_SIZE
	.align		4
.L_203:
        /*04b0*/ 	.byte	0x04, 0x11
        /*04b2*/ 	.short	(.L_205 - .L_204)
	.align		4
.L_204:
        /*04b4*/ 	.word	index@($_cupy_boolrelextrema_2D_int32$_Z10less_equalIiEbRKT_S2_)
        /*04b8*/ 	.word	0x00000010


	//----- nvinfo : EIATTR_FRAME_SIZE
	.align		4
.L_205:
        /*04bc*/ 	.byte	0x04, 0x11
        /*04be*/ 	.short	(.L_207 - .L_206)
	.align		4
.L_206:
        /*04c0*/ 	.word	index@($_cupy_boolrelextrema_2D_int32$_Z10less_equalIfEbRKT_S2_)
        /*04c4*/ 	.word	0x00000010


	//----- nvinfo : EIATTR_FRAME_SIZE
	.align		4
.L_207:
        /*04c8*/ 	.byte	0x04, 0x11
        /*04ca*/ 	.short	(.L_209 - .L_208)
	.align		4
.L_208:
        /*04cc*/ 	.word	index@($_cupy_boolrelextrema_2D_int32$_Z10less_equalIdEbRKT_S2_)
        /*04d0*/ 	.word	0x00000010


	//----- nvinfo : EIATTR_FRAME_SIZE
	.align		4
.L_209:
        /*04d4*/ 	.byte	0x04, 0x11
        /*04d6*/ 	.short	(.L_211 - .L_210)
	.align		4
.L_210:
        /*04d8*/ 	.word	index@(_cupy_boolrelextrema_2D_int32)
        /*04dc*/ 	.word	0x00000010


	//----- nvinfo : EIATTR_REGCOUNT
	.align		4
.L_211:
        /*04e0*/ 	.byte	0x04, 0x2f
        /*04e2*/ 	.short	(.L_213 - .L_212)
	.align		4
.L_212:
        /*04e4*/ 	.word	index@(_cupy_boolrelextrema_1D_float64)
        /*04e8*/ 	.word	0x0000001c


	//----- nvinfo : EIATTR_FRAME_SIZE
	.align		4
.L_213:
        /*04ec*/ 	.byte	0x04, 0x11
        /*04ee*/ 	.short	(.L_215 - .L_214)
	.align		4
.L_214:
        /*04f0*/ 	.word	index@($_cupy_boolrelextrema_1D_float64$_Z9not_equalIlEbRKT_S2_)
        /*04f4*/ 	.word	0x00000010


	//----- nvinfo : EIATTR_FRAME_SIZE
	.align		4
.L_215:
        /*04f8*/ 	.byte	0x04, 0x11
        /*04fa*/ 	.short	(.L_217 - .L_216)
	.align		4
.L_216:
        /*04fc*/ 	.word	index@($_cupy_boolrelextrema_1D_float64$_Z9not_equalIiEbRKT_S2_)
        /*0500*/ 	.word	0x00000010


	//----- nvinfo : EIATTR_FRAME_SIZE
	.align		4
.L_217:
        /*0504*/ 	.byte	0x04, 0x11
        /*0506*/ 	.short	(.L_219 - .L_218)
	.align		4
.L_218:
        /*0508*/ 	.word	index@($_cupy_boolrelextrema_1D_float64$_Z9not_equalIfEbRKT_S2_)
        /*050c*/ 	.word	0x00000010


	//----- nvinfo : EIATTR_FRAME_SIZE
	.align		4
.L_219:
        /*0510*/ 	.byte	0x04, 0x11
        /*0512*/ 	.short	(.L_221 - .L_220)
	.align		4
.L_220:
        /*0514*/ 	.word	index@($_cupy_boolrelextrema_1D_float64$_Z9not_equalIdEbRKT_S2_)
        /*0518*/ 	.word	0x00000010


	//----- nvinfo : EIATTR_FRAME_SIZE
	.align		4
.L_221:
        /*051c*/ 	.byte	0x04, 0x11
        /*051e*/ 	.short	(.L_223 - .L_222)
	.align		4
.L_222:
        /*0520*/ 	.word	index@($_cupy_boolrelextrema_1D_float64$_Z7greaterIlEbRKT_S2_)
        /*0524*/ 	.word	0x00000010


	//----- nvinfo : EIATTR_FRAME_SIZE
	.align		4
.L_223:
        /*0528*/ 	.byte	0x04, 0x11
        /*052a*/ 	.short	(.L_225 - .L_224)
	.align		4
.L_224:
        /*052c*/ 	.word	index@($_cupy_boolrelextrema_1D_float64$_Z7greaterIiEbRKT_S2_)
        /*0530*/ 	.word	0x00000010


	//----- nvinfo : EIATTR_FRAME_SIZE
	.align		4
.L_225:
        /*0534*/ 	.byte	0x04, 0x11
        /*0536*/ 	.short	(.L_227 - .L_226)
	.align		4
.L_226:
        /*0538*/ 	.word	index@($_cupy_boolrelextrema_1D_float64$_Z7greaterIfEbRKT_S2_)
        /*053c*/ 	.word	0x00000010


	//----- nvinfo : EIATTR_FRAME_SIZE
	.align		4
.L_227:
        /*0540*/ 	.byte	0x04, 0x11
        /*0542*/ 	.short	(.L_229 - .L_228)
	.align		4
.L_228:
        /*0544*/ 	.word	index@($_cupy_boolrelextrema_1D_float64$_Z7greaterIdEbRKT_S2_)
        /*0548*/ 	.word	0x00000010


	//----- nvinfo : EIATTR_FRAME_SIZE
	.align		4
.L_229:
        /*054c*/ 	.byte	0x04, 0x11
        /*054e*/ 	.short	(.L_231 - .L_230)
	.align		4
.L_230:
        /*0550*/ 	.word	index@($_cupy_boolrelextrema_1D_float64$_Z5equalIlEbRKT_S2_)
        /*0554*/ 	.word	0x00000010


	//----- nvinfo : EIATTR_FRAME_SIZE
	.align		4
.L_231:
        /*0558*/ 	.byte	0x04, 0x11
        /*055a*/ 	.short	(.L_233 - .L_232)
	.align		4
.L_232:
        /*055c*/ 	.word	index@($_cupy_boolrelextrema_1D_float64$_Z5equalIiEbRKT_S2_)
        /*0560*/ 	.word	0x00000010


	//----- nvinfo : EIATTR_FRAME_SIZE
	.align		4
.L_233:
        /*0564*/ 	.byte	0x04, 0x11
        /*0566*/ 	.short	(.L_235 - .L_234)
	.align		4
.L_234:
        /*0568*/ 	.word	index@($_cupy_boolrelextrema_1D_float64$_Z5equalIfEbRKT_S2_)
        /*056c*/ 	.word	0x00000010


	//----- nvinfo : EIATTR_FRAME_SIZE
	.align		4
.L_235:
        /*0570*/ 	.byte	0x04, 0x11
        /*0572*/ 	.short	(.L_237 - .L_236)
	.align		4
.L_236:
        /*0574*/ 	.word	index@($_cupy_boolrelextrema_1D_float64$_Z5equalIdEbRKT_S2_)
        /*0578*/ 	.word	0x00000010


	//----- nvinfo : EIATTR_FRAME_SIZE
	.align		4
.L_237:
        /*057c*/ 	.byte	0x04, 0x11
        /*057e*/ 	.short	(.L_239 - .L_238)
	.align		4
.L_238:
        /*0580*/ 	.word	index@($_cupy_boolrelextrema_1D_float64$_Z4lessIlEbRKT_S2_)
        /*0584*/ 	.word	0x00000010


	//----- nvinfo : EIATTR_FRAME_SIZE
	.align		4
.L_239:
        /*0588*/ 	.byte	0x04, 0x11
        /*058a*/ 	.short	(.L_241 - .L_240)
	.align		4
.L_240:
        /*058c*/ 	.word	index@($_cupy_boolrelextrema_1D_float64$_Z4lessIiEbRKT_S2_)
        /*0590*/ 	.word	0x00000010


	//----- nvinfo : EIATTR_FRAME_SIZE
	.align		4
.L_241:
        /*0594*/ 	.byte	0x04, 0x11
        /*0596*/ 	.short	(.L_243 - .L_242)
	.align		4
.L_242:
        /*0598*/ 	.word	index@($_cupy_boolrelextrema_1D_float64$_Z4lessIfEbRKT_S2_)
        /*059c*/ 	.word	0x00000010


	//----- nvinfo : EIATTR_FRAME_SIZE
	.align		4
.L_243:
        /*05a0*/ 	.byte	0x04, 0x11
        /*05a2*/ 	.short	(.L_245 - .L_244)
	.align		4
.L_244:
        /*05a4*/ 	.word	index@($_cupy_boolrelextrema_1D_float64$_Z4lessIdEbRKT_S2_)
        /*05a8*/ 	.word	0x00000010


	//----- nvinfo : EIATTR_FRAME_SIZE
	.align		4
.L_245:
        /*05ac*/ 	.byte	0x04, 0x11
        /*05ae*/ 	.short	(.L_247 - .L_246)
	.align		4
.L_246:
        /*05b0*/ 	.word	index@($_cupy_boolrelextrema_1D_float64$_Z13greater_equalIlEbRKT_S2_)
        /*05b4*/ 	.word	0x00000010


	//----- nvinfo : EIATTR_FRAME_SIZE
	.align		4
.L_247:
        /*05b8*/ 	.byte	0x04, 0x11
        /*05ba*/ 	.short	(.L_249 - .L_248)
	.align		4
.L_248:
        /*05bc*/ 	.word	index@($_cupy_boolrelextrema_1D_float64$_Z13greater_equalIiEbRKT_S2_)
        /*05c0*/ 	.word	0x00000010


	//----- nvinfo : EIATTR_FRAME_SIZE
	.align		4
.L_249:
        /*05c4*/ 	.byte	0x04, 0x11
        /*05c6*/ 	.short	(.L_251 - .L_250)
	.align		4
.L_250:
        /*05c8*/ 	.word	index@($_cupy_boolrelextrema_1D_float64$_Z13greater_equalIfEbRKT_S2_)
        /*05cc*/ 	.word	0x00000010


	//----- nvinfo : EIATTR_FRAME_SIZE
	.align		4
.L_251:
        /*05d0*/ 	.byte	0x04, 0x11
        /*05d2*/ 	.short	(.L_253 - .L_252)
	.align		4
.L_252:
        /*05d4*/ 	.word	index@($_cupy_boolrelextrema_1D_float64$_Z13greater_equalIdEbRKT_S2_)
        /*05d8*/ 	.word	0x00000010


	//----- nvinfo : EIATTR_FRAME_SIZE
	.align		4
.L_253:
        /*05dc*/ 	.byte	0x04, 0x11
        /*05de*/ 	.short	(.L_255 - .L_254)
	.align		4
.L_254:
        /*05e0*/ 	.word	index@($_cupy_boolrelextrema_1D_float64$_Z10less_equalIlEbRKT_S2_)
        /*05e4*/ 	.word	0x00000010


	//----- nvinfo : EIATTR_FRAME_SIZE
	.align		4
.L_255:
        /*05e8*/ 	.byte	0x04, 0x11
        /*05ea*/ 	.short	(.L_257 - .L_256)
	.align		4
.L_256:
        /*05ec*/ 	.word	index@($_cupy_boolrelextrema_1D_float64$_Z10less_equalIiEbRKT_S2_)
        /*05f0*/ 	.word	0x00000010


	//----- nvinfo : EIATTR_FRAME_SIZE
	.align		4
.L_257:
        /*05f4*/ 	.byte	0x04, 0x11
        /*05f6*/ 	.short	(.L_259 - .L_258)
	.align		4
.L_258:
        /*05f8*/ 	.word	index@($_cupy_boolrelextrema_1D_float64$_Z10less_equalIfEbRKT_S2_)
        /*05fc*/ 	.word	0x00000010


	//----- nvinfo : EIATTR_FRAME_SIZE
	.align		4
.L_259:
        /*0600*/ 	.byte	0x04, 0x11
        /*0602*/ 	.short	(.L_261 - .L_260)
	.align		4
.L_260:
        /*0604*/ 	.word	index@($_cupy_boolrelextrema_1D_float64$_Z10less_equalIdEbRKT_S2_)
        /*0608*/ 	.word	0x00000010


	//----- nvinfo : EIATTR_FRAME_SIZE
	.align		4
.L_261:
        /*060c*/ 	.byte	0x04, 0x11
        /*060e*/ 	.short	(.L_263 - .L_262)
	.align		4
.L_262:
        /*0610*/ 	.word	index@(_cupy_boolrelextrema_1D_float64)
        /*0614*/ 	.word	0x00000010


	//----- nvinfo : EIATTR_REGCOUNT
	.align		4
.L_263:
        /*0618*/ 	.byte	0x04, 0x2f
        /*061a*/ 	.short	(.L_265 - .L_264)
	.align		4
.L_264:
        /*061c*/ 	.word	index@(_cupy_boolrelextrema_2D_float64)
        /*0620*/ 	.word	0x00000022


	//----- nvinfo : EIATTR_FRAME_SIZE
	.align		4
.L_265:
        /*0624*/ 	.byte	0x04, 0x11
        /*0626*/ 	.short	(.L_267 - .L_266)
	.align		4
.L_266:
        /*0628*/ 	.word	index@($_cupy_boolrelextrema_2D_float64$_Z9not_equalIlEbRKT_S2_)
        /*062c*/ 	.word	0x00000010


	//----- nvinfo : EIATTR_FRAME_SIZE
	.align		4
.L_267:
        /*0630*/ 	.byte	0x04, 0x11
        /*0632*/ 	.short	(.L_269 - .L_268)
	.align		4
.L_268:
        /*0634*/ 	.word	index@($_cupy_boolrelextrema_2D_float64$_Z9not_equalIiEbRKT_S2_)
        /*0638*/ 	.word	0x00000010


	//----- nvinfo : EIATTR_FRAME_SIZE
	.align		4
.L_269:
        /*063c*/ 	.byte	0x04, 0x11
        /*063e*/ 	.short	(.L_271 - .L_270)
	.align		4
.L_270:
        /*0640*/ 	.word	index@($_cupy_boolrelextrema_2D_float64$_Z9not_equalIfEbRKT_S2_)
        /*0644*/ 	.word	0x00000010


	//----- nvinfo : EIATTR_FRAME_SIZE
	.align		4
.L_271:
        /*0648*/ 	.byte	0x04, 0x11
        /*064a*/ 	.short	(.L_273 - .L_272)
	.align		4
.L_272:
        /*064c*/ 	.word	index@($_cupy_boolrelextrema_2D_float64$_Z9not_equalIdEbRKT_S2_)
        /*0650*/ 	.word	0x00000010


	//----- nvinfo : EIATTR_FRAME_SIZE
	.align		4
.L_273:
        /*0654*/ 	.byte	0x04, 0x11
        /*0656*/ 	.short	(.L_275 - .L_274)
	.align		4
.L_274:
        /*0658*/ 	.word	index@($_cupy_boolrelextrema_2D_float64$_Z7greaterIlEbRKT_S2_)
        /*065c*/ 	.word	0x00000010


	//----- nvinfo : EIATTR_FRAME_SIZE
	.align		4
.L_275:
        /*0660*/ 	.byte	0x04, 0x11
        /*0662*/ 	.short	(.L_277 - .L_276)
	.align		4
.L_276:
        /*0664*/ 	.word	index@($_cupy_boolrelextrema_2D_float64$_Z7greaterIiEbRKT_S2_)
        /*0668*/ 	.word	0x00000010


	//----- nvinfo : EIATTR_FRAME_SIZE
	.align		4
.L_277:
        /*066c*/ 	.byte	0x04, 0x11
        /*066e*/ 	.short	(.L_279 - .L_278)
	.align		4
.L_278:
        /*0670*/ 	.word	index@($_cupy_boolrelextrema_2D_float64$_Z7greaterIfEbRKT_S2_)
        /*0674*/ 	.word	0x00000010


	//----- nvinfo : EIATTR_FRAME_SIZE
	.align		4
.L_279:
        /*0678*/ 	.byte	0x04, 0x11
        /*067a*/ 	.short	(.L_281 - .L_280)
	.align		4
.L_280:
        /*067c*/ 	.word	index@($_cupy_boolrelextrema_2D_float64$_Z7greaterIdEbRKT_S2_)
        /*0680*/ 	.word	0x00000010


	//----- nvinfo : EIATTR_FRAME_SIZE
	.align		4
.L_281:
        /*0684*/ 	.byte	0x04, 0x11
        /*0686*/ 	.short	(.L_283 - .L_282)
	.align		4
.L_282:
        /*0688*/ 	.word	index@($_cupy_boolrelextrema_2D_float64$_Z5equalIlEbRKT_S2_)
        /*068c*/ 	.word	0x00000010


	//----- nvinfo : EIATTR_FRAME_SIZE
	.align		4
.L_283:
        /*0690*/ 	.byte	0x04, 0x11
        /*0692*/ 	.short	(.L_285 - .L_284)
	.align		4
.L_284:
        /*0694*/ 	.word	index@($_cupy_boolrelextrema_2D_float64$_Z5equalIiEbRKT_S2_)
        /*0698*/ 	.word	0x00000010


	//----- nvinfo : EIATTR_FRAME_SIZE
	.align		4
.L_285:
        /*069c*/ 	.byte	0x04, 0x11
        /*069e*/ 	.short	(.L_287 - .L_286)
	.align		4
.L_286:
        /*06a0*/ 	.word	index@($_cupy_boolrelextrema_2D_float64$_Z5equalIfEbRKT_S2_)
        /*06a4*/ 	.word	0x00000010


	//----- nvinfo : EIATTR_FRAME_SIZE
	.align		4
.L_287:
        /*06a8*/ 	.byte	0x04, 0x11
        /*06aa*/ 	.short	(.L_289 - .L_288)
	.align		4
.L_288:
        /*06ac*/ 	.word	index@($_cupy_boolrelextrema_2D_float64$_Z5equalIdEbRKT_S2_)
        /*06b0*/ 	.word	0x00000010


	//----- nvinfo : EIATTR_FRAME_SIZE
	.align		4
.L_289:
        /*06b4*/ 	.byte	0x04, 0x11
        /*06b6*/ 	.short	(.L_291 - .L_290)
	.align		4
.L_290:
        /*06b8*/ 	.word	index@($_cupy_boolrelextrema_2D_float64$_Z4lessIlEbRKT_S2_)
        /*06bc*/ 	.word	0x00000010


	//----- nvinfo : EIATTR_FRAME_SIZE
	.align		4
.L_291:
        /*06c0*/ 	.byte	0x04, 0x11
        /*06c2*/ 	.short	(.L_293 - .L_292)
	.align		4
.L_292:
        /*06c4*/ 	.word	index@($_cupy_boolrelextrema_2D_float64$_Z4lessIiEbRKT_S2_)
        /*06c8*/ 	.word	0x00000010


	//----- nvinfo : EIATTR_FRAME_SIZE
	.align		4
.L_293:
        /*06cc*/ 	.byte	0x04, 0x11
        /*06ce*/ 	.short	(.L_295 - .L_294)
	.align		4
.L_294:
        /*06d0*/ 	.word	index@($_cupy_boolrelextrema_2D_float64$_Z4lessIfEbRKT_S2_)
        /*06d4*/ 	.word	0x00000010


	//----- nvinfo : EIATTR_FRAME_SIZE
	.align		4
.L_295:
        /*06d8*/ 	.byte	0x04, 0x11
        /*06da*/ 	.short	(.L_297 - .L_296)
	.align		4
.L_296:
        /*06dc*/ 	.word	index@($_cupy_boolrelextrema_2D_float64$_Z4lessIdEbRKT_S2_)
        /*06e0*/ 	.word	0x00000010


	//----- nvinfo : EIATTR_FRAME_SIZE
	.align		4
.L_297:
        /*06e4*/ 	.byte	0x04, 0x11
        /*06e6*/ 	.short	(.L_299 - .L_298)
	.align		4
.L_298:
        /*06e8*/ 	.word	index@($_cupy_boolrelextrema_2D_float64$_Z13greater_equalIlEbRKT_S2_)
        /*06ec*/ 	.word	0x00000010


	//----- nvinfo : EIATTR_FRAME_SIZE
	.align		4
.L_299:
        /*06f0*/ 	.byte	0x04, 0x11
        /*06f2*/ 	.short	(.L_301 - .L_300)
	.align		4
.L_300:
        /*06f4*/ 	.word	index@($_cupy_boolrelextrema_2D_float64$_Z13greater_equalIiEbRKT_S2_)
        /*06f8*/ 	.word	0x00000010


	//----- nvinfo : EIATTR_FRAME_SIZE
	.align		4
.L_301:
        /*06fc*/ 	.byte	0x04, 0x11
        /*06fe*/ 	.short	(.L_303 - .L_302)
	.align		4
.L_302:
        /*0700*/ 	.word	index@($_cupy_boolrelextrema_2D_float64$_Z13greater_equalIfEbRKT_S2_)
        /*0704*/ 	.word	0x00000010


	//----- nvinfo : EIATTR_FRAME_SIZE
	.align		4
.L_303:
        /*0708*/ 	.byte	0x04, 0x11
        /*070a*/ 	.short	(.L_305 - .L_304)
	.align		4
.L_304:
        /*070c*/ 	.word	index@($_cupy_boolrelextrema_2D_float64$_Z13greater_equalIdEbRKT_S2_)
        /*0710*/ 	.word	0x00000010


	//----- nvinfo : EIATTR_FRAME_SIZE
	.align		4
.L_305:
        /*0714*/ 	.byte	0x04, 0x11
        /*0716*/ 	.short	(.L_307 - .L_306)
	.align		4
.L_306:
        /*0718*/ 	.word	index@($_cupy_boolrelextrema_2D_float64$_Z10less_equalIlEbRKT_S2_)
        /*071c*/ 	.word	0x00000010


	//----- nvinfo : EIATTR_FRAME_SIZE
	.align		4
.L_307:
        /*0720*/ 	.byte	0x04, 0x11
        /*0722*/ 	.short	(.L_309 - .L_308)
	.align		4
.L_308:
        /*0724*/ 	.word	index@($_cupy_boolrelextrema_2D_float64$_Z10less_equalIiEbRKT_S2_)
        /*0728*/ 	.word	0x00000010


	//----- nvinfo : EIATTR_FRAME_SIZE
	.align		4
.L_309:
        /*072c*/ 	.byte	0x04, 0x11
        /*072e*/ 	.short	(.L_311 - .L_310)
	.align		4
.L_310:
        /*0730*/ 	.word	index@($_cupy_boolrelextrema_2D_float64$_Z10less_equalIfEbRKT_S2_)
        /*0734*/ 	.word	0x00000010


	//----- nvinfo : EIATTR_FRAME_SIZE
	.align		4
.L_311:
        /*0738*/ 	.byte	0x04, 0x11
        /*073a*/ 	.short	(.L_313 - .L_312)
	.align		4
.L_312:
        /*073c*/ 	.word	index@($_cupy_boolrelextrema_2D_float64$_Z10less_equalIdEbRKT_S2_)
        /*0740*/ 	.word	0x00000010


	//----- nvinfo : EIATTR_FRAME_SIZE
	.align		4
.L_313:
        /*0744*/ 	.byte	0x04, 0x11
        /*0746*/ 	.short	(.L_315 - .L_314)
	.align		4
.L_314:
        /*0748*/ 	.word	index@(_cupy_boolrelextrema_2D_float64)
        /*074c*/ 	.word	0x00000010


	//----- nvinfo : EIATTR_REGCOUNT
	.align		4
.L_315:
        /*0750*/ 	.byte	0x04, 0x2f
        /*0752*/ 	.short	(.L_317 - .L_316)
	.align		4
.L_316:
        /*0754*/ 	.word	index@(_cupy_boolrelextrema_1D_int64)
        /*0758*/ 	.word	0x0000001c


	//----- nvinfo : EIATTR_FRAME_SIZE
	.align		4
.L_317:
        /*075c*/ 	.byte	0x04, 0x11
        /*075e*/ 	.short	(.L_319 - .L_318)
	.align		4
.L_318:
        /*0760*/ 	.word	index@($_cupy_boolrelextrema_1D_int64$_Z9not_equalIlEbRKT_S2_)
        /*0764*/ 	.word	0x00000010


	//----- nvinfo : EIATTR_FRAME_SIZE
	.align		4
.L_319:
        /*0768*/ 	.byte	0x04, 0x11
        /*076a*/ 	.short	(.L_321 - .L_320)
	.align		4
.L_320:
        /*076c*/ 	.word	index@($_cupy_boolrelextrema_1D_int64$_Z9not_equalIiEbRKT_S2_)
        /*0770*/ 	.word	0x00000010


	//----- nvinfo : EIATTR_FRAME_SIZE
	.align		4
.L_321:
        /*0774*/ 	.byte	0x04, 0x11
        /*0776*/ 	.short	(.L_323 - .L_322)
	.align		4
.L_322:
        /*0778*/ 	.word	index@($_cupy_boolrelextrema_1D_int64$_Z9not_equalIfEbRKT_S2_)
        /*077c*/ 	.word	0x00000010


	//----- nvinfo : EIATTR_FRAME_SIZE
	.align		4
.L_323:
        /*0780*/ 	.byte	0x04, 0x11
        /*0782*/ 	.short	(.L_325 - .L_324)
	.align		4
.L_324:
        /*0784*/ 	.word	index@($_cupy_boolrelextrema_1D_int64$_Z9not_equalIdEbRKT_S2_)
        /*0788*/ 	.word	0x00000010


	//----- nvinfo : EIATTR_FRAME_SIZE
	.align		4
.L_325:
        /*078c*/ 	.byte	0x04, 0x11
        /*078e*/ 	.short	(.L_327 - .L_326)
	.align		4
.L_326:
        /*0790*/ 	.word	index@($_cupy_boolrelextrema_1D_int64$_Z7greaterIlEbRKT_S2_)
        /*0794*/ 	.word	0x00000010


	//----- nvinfo : EIATTR_FRAME_SIZE
	.align		4
.L_327:
        /*0798*/ 	.byte	0x04, 0x11
        /*079a*/ 	.short	(.L_329 - .L_328)
	.align		4
.L_328:
        /*079c*/ 	.word	index@($_cupy_boolrelextrema_1D_int64$_Z7greaterIiEbRKT_S2_)
        /*07a0*/ 	.word	0x00000010


	//----- nvinfo : EIATTR_FRAME_SIZE
	.align		4
.L_329:
        /*07a4*/ 	.byte	0x04, 0x11
        /*07a6*/ 	.short	(.L_331 - .L_330)
	.align		4
.L_330:
        /*07a8*/ 	.word	index@($_cupy_boolrelextrema_1D_int64$_Z7greaterIfEbRKT_S2_)
        /*07ac*/ 	.word	0x00000010


	//----- nvinfo : EIATTR_FRAME_SIZE
	.align		4
.L_331:
        /*07b0*/ 	.byte	0x04, 0x11
        /*07b2*/ 	.short	(.L_333 - .L_332)
	.align		4
.L_332:
        /*07b4*/ 	.word	index@($_cupy_boolrelextrema_1D_int64$_Z7greaterIdEbRKT_S2_)
        /*07b8*/ 	.word	0x00000010


	//----- nvinfo : EIATTR_FRAME_SIZE
	.align		4
.L_333:
        /*07bc*/ 	.byte	0x04, 0x11
        /*07be*/ 	.short	(.L_335 - .L_334)
	.align		4
.L_334:
        /*07c0*/ 	.word	index@($_cupy_boolrelextrema_1D_int64$_Z5equalIlEbRKT_S2_)
        /*07c4*/ 	.word	0x00000010


	//----- nvinfo : EIATTR_FRAME_SIZE
	.align		4
.L_335:
        /*07c8*/ 	.byte	0x04, 0x11
        /*07ca*/ 	.short	(.L_337 - .L_336)
	.align		4
.L_336:
        /*07cc*/ 	.word	index@($_cupy_boolrelextrema_1D_int64$_Z5equalIiEbRKT_S2_)
        /*07d0*/ 	.word	0x00000010


	//----- nvinfo : EIATTR_FRAME_SIZE
	.align		4
.L_337:
        /*07d4*/ 	.byte	0x04, 0x11
        /*07d6*/ 	.short	(.L_339 - .L_338)
	.align		4
.L_338:
        /*07d8*/ 	.word	index@($_cupy_boolrelextrema_1D_int64$_Z5equalIfEbRKT_S2_)
        /*07dc*/ 	.word	0x00000010


	//----- nvinfo : EIATTR_FRAME_SIZE
	.align		4
.L_339:
        /*07e0*/ 	.byte	0x04, 0x11
        /*07e2*/ 	.short	(.L_341 - .L_340)
	.align		4
.L_340:
        /*07e4*/ 	.word	index@($_cupy_boolrelextrema_1D_int64$_Z5equalIdEbRKT_S2_)
        /*07e8*/ 	.word	0x00000010


	//----- nvinfo : EIATTR_FRAME_SIZE
	.align		4
.L_341:
        /*07ec*/ 	.byte	0x04, 0x11
        /*07ee*/ 	.short	(.L_343 - .L_342)
	.align		4
.L_342:
        /*07f0*/ 	.word	index@($_cupy_boolrelextrema_1D_int64$_Z4lessIlEbRKT_S2_)
        /*07f4*/ 	.word	0x00000010


	//----- nvinfo : EIATTR_FRAME_SIZE
	.align		4
.L_343:
        /*07f8*/ 	.byte	0x04, 0x11
        /*07fa*/ 	.short	(.L_345 - .L_344)
	.align		4
.L_344:
        /*07fc*/ 	.word	index@($_cupy_boolrelextrema_1D_int64$_Z4lessIiEbRKT_S2_)
        /*0800*/ 	.word	0x00000010


	//----- nvinfo : EIATTR_FRAME_SIZE
	.align		4
.L_345:
        /*0804*/ 	.byte	0x04, 0x11
        /*0806*/ 	.short	(.L_347 - .L_346)
	.align		4
.L_346:
        /*0808*/ 	.word	index@($_cupy_boolrelextrema_1D_int64$_Z4lessIfEbRKT_S2_)
        /*080c*/ 	.word	0x00000010


	//----- nvinfo : EIATTR_FRAME_SIZE
	.align		4
.L_347:
        /*0810*/ 	.byte	0x04, 0x11
        /*0812*/ 	.short	(.L_349 - .L_348)
	.align		4
.L_348:
        /*0814*/ 	.word	index@($_cupy_boolrelextrema_1D_int64$_Z4lessIdEbRKT_S2_)
        /*0818*/ 	.word	0x00000010


	//----- nvinfo : EIATTR_FRAME_SIZE
	.align		4
.L_349:
        /*081c*/ 	.byte	0x04, 0x11
        /*081e*/ 	.short	(.L_351 - .L_350)
	.align		4
.L_350:
        /*0820*/ 	.word	index@($_cupy_boolrelextrema_1D_int64$_Z13greater_equalIlEbRKT_S2_)
        /*0824*/ 	.word	0x00000010


	//----- nvinfo : EIATTR_FRAME_SIZE
	.align		4
.L_351:
        /*0828*/ 	.byte	0x04, 0x11
        /*082a*/ 	.short	(.L_353 - .L_352)
	.align		4
.L_352:
        /*082c*/ 	.word	index@($_cupy_boolrelextrema_1D_int64$_Z13greater_equalIiEbRKT_S2_)
        /*0830*/ 	.word	0x00000010


	//----- nvinfo : EIATTR_FRAME_SIZE
	.align		4
.L_353:
        /*0834*/ 	.byte	0x04, 0x11
        /*0836*/ 	.short	(.L_355 - .L_354)
	.align		4
.L_354:
        /*0838*/ 	.word	index@($_cupy_boolrelextrema_1D_int64$_Z13greater_equalIfEbRKT_S2_)
        /*083c*/ 	.word	0x00000010


	//----- nvinfo : EIATTR_FRAME_SIZE
	.align		4
.L_355:
        /*0840*/ 	.byte	0x04, 0x11
        /*0842*/ 	.short	(.L_357 - .L_356)
	.align		4
.L_356:
        /*0844*/ 	.word	index@($_cupy_boolrelextrema_1D_int64$_Z13greater_equalIdEbRKT_S2_)
        /*0848*/ 	.word	0x00000010


	//----- nvinfo : EIATTR_FRAME_SIZE
	.align		4
.L_357:
        /*084c*/ 	.byte	0x04, 0x11
        /*084e*/ 	.short	(.L_359 - .L_358)
	.align		4
.L_358:
        /*0850*/ 	.word	index@($_cupy_boolrelextrema_1D_int64$_Z10less_equalIlEbRKT_S2_)
        /*0854*/ 	.word	0x00000010


	//----- nvinfo : EIATTR_FRAME_SIZE
	.align		4
.L_359:
        /*0858*/ 	.byte	0x04, 0x11
        /*085a*/ 	.short	(.L_361 - .L_360)
	.align		4
.L_360:
        /*085c*/ 	.word	index@($_cupy_boolrelextrema_1D_int64$_Z10less_equalIiEbRKT_S2_)
        /*0860*/ 	.word	0x00000010


	//----- nvinfo : EIATTR_FRAME_SIZE
	.align		4
.L_361:
        /*0864*/ 	.byte	0x04, 0x11
        /*0866*/ 	.short	(.L_363 - .L_362)
	.align		4
.L_362:
        /*0868*/ 	.word	index@($_cupy_boolrelextrema_1D_int64$_Z10less_equalIfEbRKT_S2_)
        /*086c*/ 	.word	0x00000010


	//----- nvinfo : EIATTR_FRAME_SIZE
	.align		4
.L_363:
        /*0870*/ 	.byte	0x04, 0x11
        /*0872*/ 	.short	(.L_365 - .L_364)
	.align		4
.L_364:
        /*0874*/ 	.word	index@($_cupy_boolrelextrema_1D_int64$_Z10less_equalIdEbRKT_S2_)
        /*0878*/ 	.word	0x00000010


	//----- nvinfo : EIATTR_FRAME_SIZE
	.align		4
.L_365:
        /*087c*/ 	.byte	0x04, 0x11
        /*087e*/ 	.short	(.L_367 - .L_366)
	.align		4
.L_366:
        /*0880*/ 	.word	index@(_cupy_boolrelextrema_1D_int64)
        /*0884*/ 	.word	0x00000010


	//----- nvinfo : EIATTR_REGCOUNT
	.align		4
.L_367:
        /*0888*/ 	.byte	0x04, 0x2f
        /*088a*/ 	.short	(.L_369 - .L_368)
	.align		4
.L_368:
        /*088c*/ 	.word	index@(_cupy_boolrelextrema_2D_int64)
        /*0890*/ 	.word	0x00000022


	//----- nvinfo : EIATTR_FRAME_SIZE
	.align		4
.L_369:
        /*0894*/ 	.byte	0x04, 0x11
        /*0896*/ 	.short	(.L_371 - .L_370)
	.align		4
.L_370:
        /*0898*/ 	.word	index@($_cupy_boolrelextrema_2D_int64$_Z9not_equalIlEbRKT_S2_)
        /*089c*/ 	.word	0x00000010


	//----- nvinfo : EIATTR_FRAME_SIZE
	.align		4
.L_371:
        /*08a0*/ 	.byte	0x04, 0x11
        /*08a2*/ 	.short	(.L_373 - .L_372)
	.align		4
.L_372:
        /*08a4*/ 	.word	index@($_cupy_boolrelextrema_2D_int64$_Z9not_equalIiEbRKT_S2_)
        /*08a8*/ 	.word	0x00000010


	//----- nvinfo : EIATTR_FRAME_SIZE
	.align		4
.L_373:
        /*08ac*/ 	.byte	0x04, 0x11
        /*08ae*/ 	.short	(.L_375 - .L_374)
	.align		4
.L_374:
        /*08b0*/ 	.word	index@($_cupy_boolrelextrema_2D_int64$_Z9not_equalIfEbRKT_S2_)
        /*08b4*/ 	.word	0x00000010


	//----- nvinfo : EIATTR_FRAME_SIZE
	.align		4
.L_375:
        /*08b8*/ 	.byte	0x04, 0x11
        /*08ba*/ 	.short	(.L_377 - .L_376)
	.align		4
.L_376:
        /*08bc*/ 	.word	index@($_cupy_boolrelextrema_2D_int64$_Z9not_equalIdEbRKT_S2_)
        /*08c0*/ 	.word	0x00000010


	//----- nvinfo : EIATTR_FRAME_SIZE
	.align		4
.L_377:
        /*08c4*/ 	.byte	0x04, 0x11
        /*08c6*/ 	.short	(.L_379 - .L_378)
	.align		4
.L_378:
        /*08c8*/ 	.word	index@($_cupy_boolrelextrema_2D_int64$_Z7greaterIlEbRKT_S2_)
        /*08cc*/ 	.word	0x00000010


	//----- nvinfo : EIATTR_FRAME_SIZE
	.align		4
.L_379:
        /*08d0*/ 	.byte	0x04, 0x11
        /*08d2*/ 	.short	(.L_381 - .L_380)
	.align		4
.L_380:
        /*08d4*/ 	.word	index@($_cupy_boolrelextrema_2D_int64$_Z7greaterIiEbRKT_S2_)
        /*08d8*/ 	.word	0x00000010


	//----- nvinfo : EIATTR_FRAME_SIZE
	.align		4
.L_381:
        /*08dc*/ 	.byte	0x04, 0x11
        /*08de*/ 	.short	(.L_383 - .L_382)
	.align		4
.L_382:
        /*08e0*/ 	.word	index@($_cupy_boolrelextrema_2D_int64$_Z7greaterIfEbRKT_S2_)
        /*08e4*/ 	.word	0x00000010


	//----- nvinfo : EIATTR_FRAME_SIZE
	.align		4
.L_383:
        /*08e8*/ 	.byte	0x04, 0x11
        /*08ea*/ 	.short	(.L_385 - .L_384)
	.align		4
.L_384:
        /*08ec*/ 	.word	index@($_cupy_boolrelextrema_2D_int64$_Z7greaterIdEbRKT_S2_)
        /*08f0*/ 	.word	0x00000010


	//----- nvinfo : EIATTR_FRAME_SIZE
	.align		4
.L_385:
        /*08f4*/ 	.byte	0x04, 0x11
        /*08f6*/ 	.short	(.L_387 - .L_386)
	.align		4
.L_386:
        /*08f8*/ 	.word	index@($_cupy_boolrelextrema_2D_int64$_Z5equalIlEbRKT_S2_)
        /*08fc*/ 	.word	0x00000010


	//----- nvinfo : EIATTR_FRAME_SIZE
	.align		4
.L_387:
        /*0900*/ 	.byte	0x04, 0x11
        /*0902*/ 	.short	(.L_389 - .L_388)
	.align		4
.L_388:
        /*0904*/ 	.word	index@($_cupy_boolrelextrema_2D_int64$_Z5equalIiEbRKT_S2_)
        /*0908*/ 	.word	0x00000010


	//----- nvinfo : EIATTR_FRAME_SIZE
	.align		4
.L_389:
        /*090c*/ 	.byte	0x04, 0x11
        /*090e*/ 	.short	(.L_391 - .L_390)
	.align		4
.L_390:
        /*0910*/ 	.word	index@($_cupy_boolrelextrema_2D_int64$_Z5equalIfEbRKT_S2_)
        /*0914*/ 	.word	0x00000010


	//----- nvinfo : EIATTR_FRAME_SIZE
	.align		4
.L_391:
        /*0918*/ 	.byte	0x04, 0x11
        /*091a*/ 	.short	(.L_393 - .L_392)
	.align		4
.L_392:
        /*091c*/ 	.word	index@($_cupy_boolrelextrema_2D_int64$_Z5equalIdEbRKT_S2_)
        /*0920*/ 	.word	0x00000010


	//----- nvinfo : EIATTR_FRAME_SIZE
	.align		4
.L_393:
        /*0924*/ 	.byte	0x04, 0x11
        /*0926*/ 	.short	(.L_395 - .L_394)
	.align		4
.L_394:
        /*0928*/ 	.word	index@($_cupy_boolrelextrema_2D_int64$_Z4lessIlEbRKT_S2_)
        /*092c*/ 	.word	0x00000010


	//----- nvinfo : EIATTR_FRAME_SIZE
	.align		4
.L_395:
        /*0930*/ 	.byte	0x04, 0x11
        /*0932*/ 	.short	(.L_397 - .L_396)
	.align		4
.L_396:
        /*0934*/ 	.word	index@($_cupy_boolrelextrema_2D_int64$_Z4lessIiEbRKT_S2_)
        /*0938*/ 	.word	0x00000010


	//----- nvinfo : EIATTR_FRAME_SIZE
	.align		4
.L_397:
        /*093c*/ 	.byte	0x04, 0x11
        /*093e*/ 	.short	(.L_399 - .L_398)
	.align		4
.L_398:
        /*0940*/ 	.word	index@($_cupy_boolrelextrema_2D_int64$_Z4lessIfEbRKT_S2_)
        /*0944*/ 	.word	0x00000010


	//----- nvinfo : EIATTR_FRAME_SIZE
	.align		4
.L_399:
        /*0948*/ 	.byte	0x04, 0x11
        /*094a*/ 	.short	(.L_401 - .L_400)
	.align		4
.L_400:
        /*094c*/ 	.word	index@($_cupy_boolrelextrema_2D_int64$_Z4lessIdEbRKT_S2_)
        /*0950*/ 	.word	0x00000010


	//----- nvinfo : EIATTR_FRAME_SIZE
	.align		4
.L_401:
        /*0954*/ 	.byte	0x04, 0x11
        /*0956*/ 	.short	(.L_403 - .L_402)
	.align		4
.L_402:
        /*0958*/ 	.word	index@($_cupy_boolrelextrema_2D_int64$_Z13greater_equalIlEbRKT_S2_)
        /*095c*/ 	.word	0x00000010


	//----- nvinfo : EIATTR_FRAME_SIZE
	.align		4
.L_403:
        /*0960*/ 	.byte	0x04, 0x11
        /*0962*/ 	.short	(.L_405 - .L_404)
	.align		4
.L_404:
        /*0964*/ 	.word	index@($_cupy_boolrelextrema_2D_int64$_Z13greater_equalIiEbRKT_S2_)
        /*0968*/ 	.word	0x00000010


	//----- nvinfo : EIATTR_FRAME_SIZE
	.align		4
.L_405:
        /*096c*/ 	.byte	0x04, 0x11
        /*096e*/ 	.short	(.L_407 - .L_406)
	.align		4
.L_406:
        /*0970*/ 	.word	index@($_cupy_boolrelextrema_2D_int64$_Z13greater_equalIfEbRKT_S2_)
        /*0974*/ 	.word	0x00000010


	//----- nvinfo : EIATTR_FRAME_SIZE
	.align		4
.L_407:
        /*0978*/ 	.byte	0x04, 0x11
        /*097a*/ 	.short	(.L_409 - .L_408)
	.align		4
.L_408:
        /*097c*/ 	.word	index@($_cupy_boolrelextrema_2D_int64$_Z13greater_equalIdEbRKT_S2_)
        /*0980*/ 	.word	0x00000010


	//----- nvinfo : EIATTR_FRAME_SIZE
	.align		4
.L_409:
        /*0984*/ 	.byte	0x04, 0x11
        /*0986*/ 	.short	(.L_411 - .L_410)
	.align		4
.L_410:
        /*0988*/ 	.word	index@($_cupy_boolrelextrema_2D_int64$_Z10less_equalIlEbRKT_S2_)
        /*098c*/ 	.word	0x00000010


	//----- nvinfo : EIATTR_FRAME_SIZE
	.align		4
.L_411:
        /*0990*/ 	.byte	0x04, 0x11
        /*0992*/ 	.short	(.L_413 - .L_412)
	.align		4
.L_412:
        /*0994*/ 	.word	index@($_cupy_boolrelextrema_2D_int64$_Z10less_equalIiEbRKT_S2_)
        /*0998*/ 	.word	0x00000010


	//----- nvinfo : EIATTR_FRAME_SIZE
	.align		4
.L_413:
        /*099c*/ 	.byte	0x04, 0x11
        /*099e*/ 	.short	(.L_415 - .L_414)
	.align		4
.L_414:
        /*09a0*/ 	.word	index@($_cupy_boolrelextrema_2D_int64$_Z10less_equalIfEbRKT_S2_)
        /*09a4*/ 	.word	0x00000010


	//----- nvinfo : EIATTR_FRAME_SIZE
	.align		4
.L_415:
        /*09a8*/ 	.byte	0x04, 0x11
        /*09aa*/ 	.short	(.L_417 - .L_416)
	.align		4
.L_416:
        /*09ac*/ 	.word	index@($_cupy_boolrelextrema_2D_int64$_Z10less_equalIdEbRKT_S2_)
        /*09b0*/ 	.word	0x00000010


	//----- nvinfo : EIATTR_FRAME_SIZE
	.align		4
.L_417:
        /*09b4*/ 	.byte	0x04, 0x11
        /*09b6*/ 	.short	(.L_419 - .L_418)
	.align		4
.L_418:
        /*09b8*/ 	.word	index@(_cupy_boolrelextrema_2D_int64)
        /*09bc*/ 	.word	0x00000010


	//----- nvinfo : EIATTR_MIN_STACK_SIZE
	.align		4
.L_419:
        /*09c0*/ 	.byte	0x04, 0x12
        /*09c2*/ 	.short	(.L_421 - .L_420)
	.align		4
.L_420:
        /*09c4*/ 	.word	index@(_cupy_boolrelextrema_2D_int64)
        /*09c8*/ 	.word	0x00000010


	//----- nvinfo : EIATTR_MIN_STACK_SIZE
	.align		4
.L_421:
        /*09cc*/ 	.byte	0x04, 0x12
        /*09ce*/ 	.short	(.L_423 - .L_422)
	.align		4
.L_422:
        /*09d0*/ 	.word	index@(_cupy_boolrelextrema_1D_int64)
        /*09d4*/ 	.word	0x00000010


	//----- nvinfo : EIATTR_MIN_STACK_SIZE
	.align		4
.L_423:
        /*09d8*/ 	.byte	0x04, 0x12
        /*09da*/ 	.short	(.L_425 - .L_424)
	.align		4
.L_424:
        /*09dc*/ 	.word	index@(_cupy_boolrelextrema_2D_float64)
        /*09e0*/ 	.word	0x00000010


	//----- nvinfo : EIATTR_MIN_STACK_SIZE
	.align		4
.L_425:
        /*09e4*/ 	.byte	0x04, 0x12
        /*09e6*/ 	.short	(.L_427 - .L_426)
	.align		4
.L_426:
        /*09e8*/ 	.word	index@(_cupy_boolrelextrema_1D_float64)
        /*09ec*/ 	.word	0x00000010


	//----- nvinfo : EIATTR_MIN_STACK_SIZE
	.align		4
.L_427:
        /*09f0*/ 	.byte	0x04, 0x12
        /*09f2*/ 	.short	(.L_429 - .L_428)
	.align		4
.L_428:
        /*09f4*/ 	.word	index@(_cupy_boolrelextrema_2D_int32)
        /*09f8*/ 	.word	0x00000010


	//----- nvinfo : EIATTR_MIN_STACK_SIZE
	.align		4
.L_429:
        /*09fc*/ 	.byte	0x04, 0x12
        /*09fe*/ 	.short	(.L_431 - .L_430)
	.align		4
.L_430:
        /*0a00*/ 	.word	index@(_cupy_boolrelextrema_1D_int32)
        /*0a04*/ 	.word	0x00000010


	//----- nvinfo : EIATTR_MIN_STACK_SIZE
	.align		4
.L_431:
        /*0a08*/ 	.byte	0x04, 0x12
        /*0a0a*/ 	.short	(.L_433 - .L_432)
	.align		4
.L_432:
        /*0a0c*/ 	.word	index@(_cupy_boolrelextrema_2D_float32)
        /*0a10*/ 	.word	0x00000010


	//----- nvinfo : EIATTR_MIN_STACK_SIZE
	.align		4
.L_433:
        /*0a14*/ 	.byte	0x04, 0x12
        /*0a16*/ 	.short	(.L_435 - .L_434)
	.align		4
.L_434:
        /*0a18*/ 	.word	index@(_cupy_boolrelextrema_1D_float32)
        /*0a1c*/ 	.word	0x00000010
.L_435:


//--------------------- .nv.compat                --------------------------
	.section	.nv.compat,"",@"SHT_CUDA_COMPAT_INFO"
	.align	4
        /*0000*/ 	.byte	0x02, 0x09, 0x00, 0x00, 0x02, 0x02, 0x01, 0x00, 0x02, 0x05, 0x05, 0x00, 0x03, 0x07, 0x01, 0x01
        /*0010*/ 	.byte	0x02, 0x03, 0x00, 0x00, 0x02, 0x06, 0x01, 0x00, 0x04, 0x0b, 0x08, 0x00, 0x01, 0x00, 0x00, 0x00
        /*0020*/ 	.byte	0x00, 0x00, 0x00, 0x00


//--------------------- .nv.info._cupy_boolrelextrema_2D_int64 --------------------------
	.section	.nv.info._cupy_boolrelextrema_2D_int64,"",@"SHT_CUDA_INFO"
	.sectionflags	@""
	.align	4


	//----- nvinfo : EIATTR_CUDA_API_VERSION
	.align		4
        /*0000*/ 	.byte	0x04, 0x37
        /*0002*/ 	.short	(.L_437 - .L_436)
.L_436:
        /*0004*/ 	.word	0x00000082


	//----- nvinfo : EIATTR_KPARAM_INFO
	.align		4
.L_437:
        /*0008*/ 	.byte	0x04, 0x17
        /*000a*/ 	.short	(.L_439 - .L_438)
.L_438:
        /*000c*/ 	.word	0x00000000
        /*0010*/ 	.short	0x0007
        /*0012*/ 	.short	0x0020
        /*0014*/ 	.byte	0x00, 0xf5, 0x21, 0x00


	//----- nvinfo : EIATTR_KPARAM_INFO
	.align		4
.L_439:
        /*0018*/ 	.byte	0x04, 0x17
        /*001a*/ 	.short	(.L_441 - .L_440)
.L_440:
        /*001c*/ 	.word	0x00000000
        /*0020*/ 	.short	0x0006
        /*0022*/ 	.short	0x0018
        /*0024*/ 	.byte	0x00, 0xf5, 0x21, 0x00


	//----- nvinfo : EIATTR_KPARAM_INFO
	.align		4
.L_441:
        /*0028*/ 	.byte	0x04, 0x17
        /*002a*/ 	.short	(.L_443 - .L_442)
.L_442:
        /*002c*/ 	.word	0x00000000
        /*0030*/ 	.short	0x0005
        /*0032*/ 	.short	0x0014
        /*0034*/ 	.byte	0x00, 0xf0, 0x11, 0x00


	//----- nvinfo : EIATTR_KPARAM_INFO
	.align		4
.L_443:
        /*0038*/ 	.byte	0x04, 0x17
        /*003a*/ 	.short	(.L_445 - .L_444)
.L_444:
        /*003c*/ 	.word	0x00000000
        /*0040*/ 	.short	0x0004
        /*0042*/ 	.short	0x0010
        /*0044*/ 	.byte	0x00, 0xf0, 0x11, 0x00


	//----- nvinfo : EIATTR_KPARAM_INFO
	.align		4
.L_445:
        /*0048*/ 	.byte	0x04, 0x17
        /*004a*/ 	.short	(.L_447 - .L_446)
.L_446:
        /*004c*/ 	.word	0x00000000
        /*0050*/ 	.short	0x0003
        /*0052*/ 	.short	0x000c
        /*0054*/ 	.byte	0x00, 0xf0, 0x05, 0x00


	//----- nvinfo : EIATTR_KPARAM_INFO
	.align		4
.L_447:
        /*0058*/ 	.byte	0x04, 0x17
        /*005a*/ 	.short	(.L_449 - .L_448)
.L_448:
        /*005c*/ 	.word	0x00000000
        /*0060*/ 	.short	0x0002
        /*0062*/ 	.short	0x0008
        /*0064*/ 	.byte	0x00, 0xf0, 0x11, 0x00


	//----- nvinfo : EIATTR_KPARAM_INFO
	.align		4
.L_449:
        /*0068*/ 	.byte	0x04, 0x17
        /*006a*/ 	.short	(.L_451 - .L_450)
.L_450:
        /*006c*/ 	.word	0x00000000
        /*0070*/ 	.short	0x0001
        /*0072*/ 	.short	0x0004
        /*0074*/ 	.byte	0x00, 0xf0, 0x11, 0x00


	//----- nvinfo : EIATTR_KPARAM_INFO
	.align		4
.L_451:
        /*0078*/ 	.byte	0x04, 0x17
        /*007a*/ 	.short	(.L_453 - .L_452)
.L_452:
        /*007c*/ 	.word	0x00000000
        /*0080*/ 	.short	0x0000
        /*0082*/ 	.short	0x0000
        /*0084*/ 	.byte	0x00, 0xf0, 0x11, 0x00


	//----- nvinfo : EIATTR_SPARSE_MMA_MASK
	.align		4
.L_453:
        /*0088*/ 	.byte	0x03, 0x50
        /*008a*/ 	.short	0x0000


	//----- nvinfo : EIATTR_MAXREG_COUNT
	.align		4
        /*008c*/ 	.byte	0x03, 0x1b
        /*008e*/ 	.short	0x00ff


	//----- nvinfo : EIATTR_MERCURY_ISA_VERSION
	.align		4
        /*0090*/ 	.byte	0x03, 0x5f
        /*0092*/ 	.short	0x0101


	//----- nvinfo : EIATTR_VRC_CTA_INIT_COUNT
	.align		4
        /*0094*/ 	.byte	0x02, 0x4a
	.zero		1
	.zero		1


	//----- nvinfo : EIATTR_EXIT_INSTR_OFFSETS
	.align		4
        /*0098*/ 	.byte	0x04, 0x1c
        /*009a*/ 	.short	(.L_455 - .L_454)


	//   ....[0]....
.L_454:
        /*009c*/ 	.word	0x00000130


	//   ....[1]....
        /*00a0*/ 	.word	0x000032d0


	//----- nvinfo : EIATTR_MAX_THREADS
	.align		4
.L_455:
        /*00a4*/ 	.byte	0x04, 0x05
        /*00a6*/ 	.short	(.L_457 - .L_456)
.L_456:
        /*00a8*/ 	.word	0x00000100
        /*00ac*/ 	.word	0x00000001
        /*00b0*/ 	.word	0x00000001


	//----- nvinfo : EIATTR_CRS_STACK_SIZE
	.align		4
.L_457:
        /*00b4*/ 	.byte	0x04, 0x1e
        /*00b6*/ 	.short	(.L_459 - .L_458)
.L_458:
        /*00b8*/ 	.word	0x00000000


	//----- nvinfo : EIATTR_CBANK_PARAM_SIZE
	.align		4
.L_459:
        /*00bc*/ 	.byte	0x03, 0x19
        /*00be*/ 	.short	0x0028


	//----- nvinfo : EIATTR_PARAM_CBANK
	.align		4
        /*00c0*/ 	.byte	0x04, 0x0a
        /*00c2*/ 	.short	(.L_461 - .L_460)
	.align		4
.L_460:
        /*00c4*/ 	.word	index@(.nv.constant0._cupy_boolrelextrema_2D_int64)
        /*00c8*/ 	.short	0x0380
        /*00ca*/ 	.short	0x0028


	//----- nvinfo : EIATTR_SW_WAR
	.align		4
.L_461:
        /*00cc*/ 	.byte	0x04, 0x36
        /*00ce*/ 	.short	(.L_463 - .L_462)
.L_462:
        /*00d0*/ 	.word	0x00000008
.L_463:


//--------------------- .nv.info._cupy_boolrelextrema_1D_int64 --------------------------
	.section	.nv.info._cupy_boolrelextrema_1D_int64,"",@"SHT_CUDA_INFO"
	.sectionflags	@""
	.align	4


	//----- nvinfo : EIATTR_CUDA_API_VERSION
	.align		4
        /*0000*/ 	.byte	0x04, 0x37
        /*0002*/ 	.short	(.L_465 - .L_464)
.L_464:
        /*0004*/ 	.word	0x00000082


	//----- nvinfo : EIATTR_KPARAM_INFO
	.align		4
.L_465:
        /*0008*/ 	.byte	0x04, 0x17
        /*000a*/ 	.short	(.L_467 - .L_466)
.L_466:
        /*000c*/ 	.word	0x00000000
        /*0010*/ 	.short	0x0005
        /*0012*/ 	.short	0x0018
        /*0014*/ 	.byte	0x00, 0xf5, 0x21, 0x00


	//----- nvinfo : EIATTR_KPARAM_INFO
	.align		4
.L_467:
        /*0018*/ 	.byte	0x04, 0x17
        /*001a*/ 	.short	(.L_469 - .L_468)
.L_468:
        /*001c*/ 	.word	0x00000000
        /*0020*/ 	.short	0x0004
        /*0022*/ 	.short	0x0010
        /*0024*/ 	.byte	0x00, 0xf5, 0x21, 0x00


	//----- nvinfo : EIATTR_KPARAM_INFO
	.align		4
.L_469:
        /*0028*/ 	.byte	0x04, 0x17
        /*002a*/ 	.short	(.L_471 - .L_470)
.L_470:
        /*002c*/ 	.word	0x00000000
        /*0030*/ 	.short	0x0003
        /*0032*/ 	.short	0x000c
        /*0034*/ 	.byte	0x00, 0xf0, 0x11, 0x00


	//----- nvinfo : EIATTR_KPARAM_INFO
	.align		4
.L_471:
        /*0038*/ 	.byte	0x04, 0x17
        /*003a*/ 	.short	(.L_473 - .L_472)
.L_472:
        /*003c*/ 	.word	0x00000000
        /*0040*/ 	.short	0x0002
        /*0042*/ 	.short	0x0008
        /*0044*/ 	.byte	0x00, 0xf0, 0x05, 0x00


	//----- nvinfo : EIATTR_KPARAM_INFO
	.align		4
.L_473:
        /*0048*/ 	.byte	0x04, 0x17
        /*004a*/ 	.short	(.L_475 - .L_474)
.L_474:
        /*004c*/ 	.word	0x00000000
        /*0050*/ 	.short	0x0001
        /*0052*/ 	.short	0x0004
        /*0054*/ 	.byte	0x00, 0xf0, 0x11, 0x00


	//----- nvinfo : EIATTR_KPARAM_INFO
	.align		4
.L_475:
        /*0058*/ 	.byte	0x04, 0x17
        /*005a*/ 	.short	(.L_477 - .L_476)
.L_476:
        /*005c*/ 	.word	0x00000000
        /*0060*/ 	.short	0x0000
        /*0062*/ 	.short	0x0000
        /*0064*/ 	.byte	0x00, 0xf0, 0x11, 0x00


	//----- nvinfo : EIATTR_SPARSE_MMA_MASK
	.align		4
.L_477:
        /*0068*/ 	.byte	0x03, 0x50
        /*006a*/ 	.short	0x0000


	//----- nvinfo : EIATTR_MAXREG_COUNT
	.align		4
        /*006c*/ 	.byte	0x03, 0x1b
        /*006e*/ 	.short	0x0080


	//----- nvinfo : EIATTR_MERCURY_ISA_VERSION
	.align		4
        /*0070*/ 	.byte	0x03, 0x5f
        /*0072*/ 	.short	0x0101


	//----- nvinfo : EIATTR_VRC_CTA_INIT_COUNT
	.align		4
        /*0074*/ 	.byte	0x02, 0x4a
	.zero		1
	.zero		1


	//----- nvinfo : EIATTR_EXIT_INSTR_OFFSETS
	.align		4
        /*0078*/ 	.byte	0x04, 0x1c
        /*007a*/ 	.short	(.L_479 - .L_478)


	//   ....[0]....
.L_478:
        /*007c*/ 	.word	0x00000120


	//   ....[1]....
        /*0080*/ 	.word	0x00000210


	//   ....[2]....
        /*0084*/ 	.word	0x00001120


	//   ....[3]....
        /*0088*/ 	.word	0x000021b0


	//----- nvinfo : EIATTR_MAX_THREADS
	.align		4
.L_479:
        /*008c*/ 	.byte	0x04, 0x05
        /*008e*/ 	.short	(.L_481 - .L_480)
.L_480:
        /*0090*/ 	.word	0x00000200
        /*0094*/ 	.word	0x00000001
        /*0098*/ 	.word	0x00000001


	//----- nvinfo : EIATTR_CRS_STACK_SIZE
	.align		4
.L_481:
        /*009c*/ 	.byte	0x04, 0x1e
        /*009e*/ 	.short	(.L_483 - .L_482)
.L_482:
        /*00a0*/ 	.word	0x00000000


	//----- nvinfo : EIATTR_CBANK_PARAM_SIZE
	.align		4
.L_483:
        /*00a4*/ 	.byte	0x03, 0x19
        /*00a6*/ 	.short	0x0020


	//----- nvinfo : EIATTR_PARAM_CBANK
	.align		4
        /*00a8*/ 	.byte	0x04, 0x0a
        /*00aa*/ 	.short	(.L_485 - .L_484)
	.align		4
.L_484:
        /*00ac*/ 	.word	index@(.nv.constant0._cupy_boolrelextrema_1D_int64)
        /*00b0*/ 	.short	0x0380
        /*00b2*/ 	.short	0x0020


	//----- nvinfo : EIATTR_SW_WAR
	.align		4
.L_485:
        /*00b4*/ 	.byte	0x04, 0x36
        /*00b6*/ 	.short	(.L_487 - .L_486)
.L_486:
        /*00b8*/ 	.word	0x00000008
.L_487:


//--------------------- .nv.info._cupy_boolrelextrema_2D_float64 --------------------------
	.section	.nv.info._cupy_boolrelextrema_2D_float64,"",@"SHT_CUDA_INFO"
	.sectionflags	@""
	.align	4


	//----- nvinfo : EIATTR_CUDA_API_VERSION
	.align		4
        /*0000*/ 	.byte	0x04, 0x37
        /*0002*/ 	.short	(.L_489 - .L_488)
.L_488:
        /*0004*/ 	.word	0x00000082


	//----- nvinfo : EIATTR_KPARAM_INFO
	.align		4
.L_489:
        /*0008*/ 	.byte	0x04, 0x17
        /*000a*/ 	.short	(.L_491 - .L_490)
.L_490:
        /*000c*/ 	.word	0x00000000
        /*0010*/ 	.short	0x0007
        /*0012*/ 	.short	0x0020
        /*0014*/ 	.byte	0x00, 0xf5, 0x21, 0x00


	//----- nvinfo : EIATTR_KPARAM_INFO
	.align		4
.L_491:
        /*0018*/ 	.byte	0x04, 0x17
        /*001a*/ 	.short	(.L_493 - .L_492)
.L_492:
        /*001c*/ 	.word	0x00000000
        /*0020*/ 	.short	0x0006
        /*0022*/ 	.short	0x0018
        /*0024*/ 	.byte	0x00, 0xf5, 0x21, 0x00


	//----- nvinfo : EIATTR_KPARAM_INFO
	.align		4
.L_493:
        /*0028*/ 	.byte	0x04, 0x17
        /*002a*/ 	.short	(.L_495 - .L_494)
.L_494:
        /*002c*/ 	.word	0x00000000
        /*0030*/ 	.short	0x0005
        /*0032*/ 	.short	0x0014
        /*0034*/ 	.byte	0x00, 0xf0, 0x11, 0x00


	//----- nvinfo : EIATTR_KPARAM_INFO
	.align		4
.L_495:
        /*0038*/ 	.byte	0x04, 0x17
        /*003a*/ 	.short	(.L_497 - .L_496)
.L_496:
        /*003c*/ 	.word	0x00000000
        /*0040*/ 	.short	0x0004
        /*0042*/ 	.short	0x0010
        /*0044*/ 	.byte	0x00, 0xf0, 0x11, 0x00


	//----- nvinfo : EIATTR_KPARAM_INFO
	.align		4
.L_497:
        /*0048*/ 	.byte	0x04, 0x17
        /*004a*/ 	.short	(.L_499 - .L_498)
.L_498:
        /*004c*/ 	.word	0x00000000
        /*0050*/ 	.short	0x0003
        /*0052*/ 	.short	0x000c
        /*0054*/ 	.byte	0x00, 0xf0, 0x05, 0x00


	//----- nvinfo : EIATTR_KPARAM_INFO
	.align		4
.L_499:
        /*0058*/ 	.byte	0x04, 0x17
        /*005a*/ 	.short	(.L_501 - .L_500)
.L_500:
        /*005c*/ 	.word	0x00000000
        /*0060*/ 	.short	0x0002
        /*0062*/ 	.short	0x0008
        /*0064*/ 	.byte	0x00, 0xf0, 0x11, 0x00


	//----- nvinfo : EIATTR_KPARAM_INFO
	.align		4
.L_501:
        /*0068*/ 	.byte	0x04, 0x17
        /*006a*/ 	.short	(.L_503 - .L_502)
.L_502:
        /*006c*/ 	.word	0x00000000
        /*0070*/ 	.short	0x0001
        /*0072*/ 	.short	0x0004
        /*0074*/ 	.byte	0x00, 0xf0, 0x11, 0x00


	//----- nvinfo : EIATTR_KPARAM_INFO
	.align		4
.L_503:
        /*0078*/ 	.byte	0x04, 0x17
        /*007a*/ 	.short	(.L_505 - .L_504)
.L_504:
        /*007c*/ 	.word	0x00000000
        /*0080*/ 	.short	0x0000
        /*0082*/ 	.short	0x0000
        /*0084*/ 	.byte	0x00, 0xf0, 0x11, 0x00


	//----- nvinfo : EIATTR_SPARSE_MMA_MASK
	.align		4
.L_505:
        /*0088*/ 	.byte	0x03, 0x50
        /*008a*/ 	.short	0x0000


	//----- nvinfo : EIATTR_MAXREG_COUNT
	.align		4
        /*008c*/ 	.byte	0x03, 0x1b
        /*008e*/ 	.short	0x00ff


	//----- nvinfo : EIATTR_MERCURY_ISA_VERSION
	.align		4
        /*0090*/ 	.byte	0x03, 0x5f
        /*0092*/ 	.short	0x0101


	//----- nvinfo : EIATTR_VRC_CTA_INIT_COUNT
	.align		4
        /*0094*/ 	.byte	0x02, 0x4a
	.zero		1
	.zero		1


	//----- nvinfo : EIATTR_EXIT_INSTR_OFFSETS
	.align		4
        /*0098*/ 	.byte	0x04, 0x1c
        /*009a*/ 	.short	(.L_507 - .L_506)


	//   ....[0]....
.L_506:
        /*009c*/ 	.word	0x00000130


	//   ....[1]....
        /*00a0*/ 	.word	0x000032d0


	//----- nvinfo : EIATTR_MAX_THREADS
	.align		4
.L_507:
        /*00a4*/ 	.byte	0x04, 0x05
        /*00a6*/ 	.short	(.L_509 - .L_508)
.L_508:
        /*00a8*/ 	.word	0x00000100
        /*00ac*/ 	.word	0x00000001
        /*00b0*/ 	.word	0x00000001


	//----- nvinfo : EIATTR_CRS_STACK_SIZE
	.align		4
.L_509:
        /*00b4*/ 	.byte	0x04, 0x1e
        /*00b6*/ 	.short	(.L_511 - .L_510)
.L_510:
        /*00b8*/ 	.word	0x00000000


	//----- nvinfo : EIATTR_CBANK_PARAM_SIZE
	.align		4
.L_511:
        /*00bc*/ 	.byte	0x03, 0x19
        /*00be*/ 	.short	0x0028


	//----- nvinfo : EIATTR_PARAM_CBANK
	.align		4
        /*00c0*/ 	.byte	0x04, 0x0a
        /*00c2*/ 	.short	(.L_513 - .L_512)
	.align		4
.L_512:
        /*00c4*/ 	.word	index@(.nv.constant0._cupy_boolrelextrema_2D_float64)
        /*00c8*/ 	.short	0x0380
        /*00ca*/ 	.short	0x0028


	//----- nvinfo : EIATTR_SW_WAR
	.align		4
.L_513:
        /*00cc*/ 	.byte	0x04, 0x36
        /*00ce*/ 	.short	(.L_515 - .L_514)
.L_514:
        /*00d0*/ 	.word	0x00000008
.L_515:


//--------------------- .nv.info._cupy_boolrelextrema_1D_float64 --------------------------
	.section	.nv.info._cupy_boolrelextrema_1D_float64,"",@"SHT_CUDA_INFO"
	.sectionflags	@""
	.align	4


	//----- nvinfo : EIATTR_CUDA_API_VERSION
	.align		4
        /*0000*/ 	.byte	0x04, 0x37
        /*0002*/ 	.short	(.L_517 - .L_516)
.L_516:
        /*0004*/ 	.word	0x00000082


	//----- nvinfo : EIATTR_KPARAM_INFO
	.align		4
.L_517:
        /*0008*/ 	.byte	0x04, 0x17
        /*000a*/ 	.short	(.L_519 - .L_518)
.L_518:
        /*000c*/ 	.word	0x00000000
        /*0010*/ 	.short	0x0005
        /*0012*/ 	.short	0x0018
        /*0014*/ 	.byte	0x00, 0xf5, 0x21, 0x00


	//----- nvinfo : EIATTR_KPARAM_INFO
	.align		4
.L_519:
        /*0018*/ 	.byte	0x04, 0x17
        /*001a*/ 	.short	(.L_521 - .L_520)
.L_520:
        /*001c*/ 	.word	0x00000000
        /*0020*/ 	.short	0x0004
        /*0022*/ 	.short	0x0010
        /*0024*/ 	.byte	0x00, 0xf5, 0x21, 0x00


	//----- nvinfo : EIATTR_KPARAM_INFO
	.align		4
.L_521:
        /*0028*/ 	.byte	0x04, 0x17
        /*002a*/ 	.short	(.L_523 - .L_522)
.L_522:
        /*002c*/ 	.word	0x00000000
        /*0030*/ 	.short	0x0003
        /*0032*/ 	.short	0x000c
        /*0034*/ 	.byte	0x00, 0xf0, 0x11, 0x00


	//----- nvinfo : EIATTR_KPARAM_INFO
	.align		4
.L_523:
        /*0038*/ 	.byte	0x04, 0x17
        /*003a*/ 	.short	(.L_525 - .L_524)
.L_524:
        /*003c*/ 	.word	0x00000000
        /*0040*/ 	.short	0x0002
        /*0042*/ 	.short	0x0008
        /*0044*/ 	.byte	0x00, 0xf0, 0x05, 0x00


	//----- nvinfo : EIATTR_KPARAM_INFO
	.align		4
.L_525:
        /*0048*/ 	.byte	0x04, 0x17
        /*004a*/ 	.short	(.L_527 - .L_526)
.L_526:
        /*004c*/ 	.word	0x00000000
        /*0050*/ 	.short	0x0001
        /*0052*/ 	.short	0x0004
        /*0054*/ 	.byte	0x00, 0xf0, 0x11, 0x00


	//----- nvinfo : EIATTR_KPARAM_INFO
	.align		4
.L_527:
        /*0058*/ 	.byte	0x04, 0x17
        /*005a*/ 	.short	(.L_529 - .L_528)
.L_528:
        /*005c*/ 	.word	0x00000000
        /*0060*/ 	.short	0x0000
        /*0062*/ 	.short	0x0000
        /*0064*/ 	.byte	0x00, 0xf0, 0x11, 0x00


	//----- nvinfo : EIATTR_SPARSE_MMA_MASK
	.align		4
.L_529:
        /*0068*/ 	.byte	0x03, 0x50
        /*006a*/ 	.short	0x0000


	//----- nvinfo : EIATTR_MAXREG_COUNT
	.align		4
        /*006c*/ 	.byte	0x03, 0x1b
        /*006e*/ 	.short	0x0080


	//----- nvinfo : EIATTR_MERCURY_ISA_VERSION
	.align		4
        /*0070*/ 	.byte	0x03, 0x5f
        /*0072*/ 	.short	0x0101


	//----- nvinfo : EIATTR_VRC_CTA_INIT_COUNT
	.align		4
        /*0074*/ 	.byte	0x02, 0x4a
	.zero		1
	.zero		1


	//----- nvinfo : EIATTR_EXIT_INSTR_OFFSETS
	.align		4
        /*0078*/ 	.byte	0x04, 0x1c
        /*007a*/ 	.short	(.L_531 - .L_530)


	//   ....[0]....
.L_530:
        /*007c*/ 	.word	0x00000120


	//   ....[1]....
        /*0080*/ 	.word	0x00000210


	//   ....[2]....
        /*0084*/ 	.word	0x00001120


	//   ....[3]....
        /*0088*/ 	.word	0x000021b0


	//----- nvinfo : EIATTR_MAX_THREADS
	.align		4
.L_531:
        /*008c*/ 	.byte	0x04, 0x05
        /*008e*/ 	.short	(.L_533 - .L_532)
.L_532:
        /*0090*/ 	.word	0x00000200
        /*0094*/ 	.word	0x00000001
        /*0098*/ 	.word	0x00000001


	//----- nvinfo : EIATTR_CRS_STACK_SIZE
	.align		4
.L_533:
        /*009c*/ 	.byte	0x04, 0x1e
        /*009e*/ 	.short	(.L_535 - .L_534)
.L_534:
        /*00a0*/ 	.word	0x00000000


	//----- nvinfo : EIATTR_CBANK_PARAM_SIZE
	.align		4
.L_535:
        /*00a4*/ 	.byte	0x03, 0x19
        /*00a6*/ 	.short	0x0020


	//----- nvinfo : EIATTR_PARAM_CBANK
	.align		4
        /*00a8*/ 	.byte	0x04, 0x0a
        /*00aa*/ 	.short	(.L_537 - .L_536)
	.align		4
.L_536:
        /*00ac*/ 	.word	index@(.nv.constant0._cupy_boolrelextrema_1D_float64)
        /*00b0*/ 	.short	0x0380
        /*00b2*/ 	.short	0x0020


	//----- nvinfo : EIATTR_SW_WAR
	.align		4
.L_537:
        /*00b4*/ 	.byte	0x04, 0x36
        /*00b6*/ 	.short	(.L_539 - .L_538)
.L_538:
        /*00b8*/ 	.word	0x00000008
.L_539:


//--------------------- .nv.info._cupy_boolrelextrema_2D_int32 --------------------------
	.section	.nv.info._cupy_boolrelextrema_2D_int32,"",@"SHT_CUDA_INFO"
	.sectionflags	@""
	.align	4


	//----- nvinfo : EIATTR_CUDA_API_VERSION
	.align		4
        /*0000*/ 	.byte	0x04, 0x37
        /*0002*/ 	.short	(.L_541 - .L_540)
.L_540:
        /*0004*/ 	.word	0x00000082


	//----- nvinfo : EIATTR_KPARAM_INFO
	.align		4
.L_541:
        /*0008*/ 	.byte	0x04, 0x17
        /*000a*/ 	.short	(.L_543 - .L_542)
.L_542:
        /*000c*/ 	.word	0x00000000
        /*0010*/ 	.short	0x0007
        /*0012*/ 	.short	0x0020
        /*0014*/ 	.byte	0x00, 0xf5, 0x21, 0x00


	//----- nvinfo : EIATTR_KPARAM_INFO
	.align		4
.L_543:
        /*0018*/ 	.byte	0x04, 0x17
        /*001a*/ 	.short	(.L_545 - .L_544)
.L_544:
        /*001c*/ 	.word	0x00000000
        /*0020*/ 	.short	0x0006
        /*0022*/ 	.short	0x0018
        /*0024*/ 	.byte	0x00, 0xf5, 0x21, 0x00


	//----- nvinfo : EIATTR_KPARAM_INFO
	.align		4
.L_545:
        /*0028*/ 	.byte	0x04, 0x17
        /*002a*/ 	.short	(.L_547 - .L_546)
.L_546:
        /*002c*/ 	.word	0x00000000
        /*0030*/ 	.short	0x0005
        /*0032*/ 	.short	0x0014
        /*0034*/ 	.byte	0x00, 0xf0, 0x11, 0x00


	//----- nvinfo : EIATTR_KPARAM_INFO
	.align		4
.L_547:
        /*0038*/ 	.byte	0x04, 0x17
        /*003a*/ 	.short	(.L_549 - .L_548)
.L_548:
        /*003c*/ 	.word	0x00000000
        /*0040*/ 	.short	0x0004
        /*0042*/ 	.short	0x0010
        /*0044*/ 	.byte	0x00, 0xf0, 0x11, 0x00


	//----- nvinfo : EIATTR_KPARAM_INFO
	.align		4
.L_549:
        /*0048*/ 	.byte	0x04, 0x17
        /*004a*/ 	.short	(.L_551 - .L_550)
.L_550:
        /*004c*/ 	.word	0x00000000
        /*0050*/ 	.short	0x0003
        /*0052*/ 	.short	0x000c
        /*0054*/ 	.byte	0x00, 0xf0, 0x05, 0x00


	//----- nvinfo : EIATTR_KPARAM_INFO
	.align		4
.L_551:
        /*0058*/ 	.byte	0x04, 0x17
        /*005a*/ 	.short	(.L_553 - .L_552)
.L_552:
        /*005c*/ 	.word	0x00000000
        /*0060*/ 	.short	0x0002
        /*0062*/ 	.short	0x0008
        /*0064*/ 	.byte	0x00, 0xf0, 0x11, 0x00


	//----- nvinfo : EIATTR_KPARAM_INFO
	.align		4
.L_553:
        /*0068*/ 	.byte	0x04, 0x17
        /*006a*/ 	.short	(.L_555 - .L_554)
.L_554:
        /*006c*/ 	.word	0x00000000
        /*0070*/ 	.short	0x0001
        /*0072*/ 	.short	0x0004
        /*0074*/ 	.byte	0x00, 0xf0, 0x11, 0x00


	//----- nvinfo : EIATTR_KPARAM_INFO
	.align		4
.L_555:
        /*0078*/ 	.byte	0x04, 0x17
        /*007a*/ 	.short	(.L_557 - .L_556)
.L_556:
        /*007c*/ 	.word	0x00000000
        /*0080*/ 	.short	0x0000
        /*0082*/ 	.short	0x0000
        /*0084*/ 	.byte	0x00, 0xf0, 0x11, 0x00


	//----- nvinfo : EIATTR_SPARSE_MMA_MASK
	.align		4
.L_557:
        /*0088*/ 	.byte	0x03, 0x50
        /*008a*/ 	.short	0x0000


	//----- nvinfo : EIATTR_MAXREG_COUNT
	.align		4
        /*008c*/ 	.byte	0x03, 0x1b
        /*008e*/ 	.short	0x00ff


	//----- nvinfo : EIATTR_MERCURY_ISA_VERSION
	.align		4
        /*0090*/ 	.byte	0x03, 0x5f
        /*0092*/ 	.short	0x0101


	//----- nvinfo : EIATTR_VRC_CTA_INIT_COUNT
	.align		4
        /*0094*/ 	.byte	0x02, 0x4a
	.zero		1
	.zero		1


	//----- nvinfo : EIATTR_EXIT_INSTR_OFFSETS
	.align		4
        /*0098*/ 	.byte	0x04, 0x1c
        /*009a*/ 	.short	(.L_559 - .L_558)


	//   ....[0]....
.L_558:
        /*009c*/ 	.word	0x00000130


	//   ....[1]....
        /*00a0*/ 	.word	0x000032d0


	//----- nvinfo : EIATTR_MAX_THREADS
	.align		4
.L_559:
        /*00a4*/ 	.byte	0x04, 0x05
        /*00a6*/ 	.short	(.L_561 - .L_560)
.L_560:
        /*00a8*/ 	.word	0x00000100
        /*00ac*/ 	.word	0x00000001
        /*00b0*/ 	.word	0x00000001


	//----- nvinfo : EIATTR_CRS_STACK_SIZE
	.align		4
.L_561:
        /*00b4*/ 	.byte	0x04, 0x1e
        /*00b6*/ 	.short	(.L_563 - .L_562)
.L_562:
        /*00b8*/ 	.word	0x00000000


	//----- nvinfo : EIATTR_CBANK_PARAM_SIZE
	.align		4
.L_563:
        /*00bc*/ 	.byte	0x03, 0x19
        /*00be*/ 	.short	0x0028


	//----- nvinfo : EIATTR_PARAM_CBANK
	.align		4
        /*00c0*/ 	.byte	0x04, 0x0a
        /*00c2*/ 	.short	(.L_565 - .L_564)
	.align		4
.L_564:
        /*00c4*/ 	.word	index@(.nv.constant0._cupy_boolrelextrema_2D_int32)
        /*00c8*/ 	.short	0x0380
        /*00ca*/ 	.short	0x0028


	//----- nvinfo : EIATTR_SW_WAR
	.align		4
.L_565:
        /*00cc*/ 	.byte	0x04, 0x36
        /*00ce*/ 	.short	(.L_567 - .L_566)
.L_566:
        /*00d0*/ 	.word	0x00000008
.L_567:


//--------------------- .nv.info._cupy_boolrelextrema_1D_int32 --------------------------
	.section	.nv.info._cupy_boolrelextrema_1D_int32,"",@"SHT_CUDA_INFO"
	.sectionflags	@""
	.align	4


	//----- nvinfo : EIATTR_CUDA_API_VERSION
	.align		4
        /*0000*/ 	.byte	0x04, 0x37
        /*0002*/ 	.short	(.L_569 - .L_568)
.L_568:
        /*0004*/ 	.word	0x00000082


	//----- nvinfo : EIATTR_KPARAM_INFO
	.align		4
.L_569:
        /*0008*/ 	.byte	0x04, 0x17
        /*000a*/ 	.short	(.L_571 - .L_570)
.L_570:
        /*000c*/ 	.word	0x00000000
        /*0010*/ 	.short	0x0005
        /*0012*/ 	.short	0x0018
        /*0014*/ 	.byte	0x00, 0xf5, 0x21, 0x00


	//----- nvinfo : EIATTR_KPARAM_INFO
	.align		4
.L_571:
        /*0018*/ 	.byte	0x04, 0x17
        /*001a*/ 	.short	(.L_573 - .L_572)
.L_572:
        /*001c*/ 	.word	0x00000000
        /*0020*/ 	.short	0x0004
        /*0022*/ 	.short	0x0010
        /*0024*/ 	.byte	0x00, 0xf5, 0x21, 0x00


	//----- nvinfo : EIATTR_KPARAM_INFO
	.align		4
.L_573:
        /*0028*/ 	.byte	0x04, 0x17
        /*002a*/ 	.short	(.L_575 - .L_574)
.L_574:
        /*002c*/ 	.word	0x00000000
        /*0030*/ 	.short	0x0003
        /*0032*/ 	.short	0x000c
        /*0034*/ 	.byte	0x00, 0xf0, 0x11, 0x00


	//----- nvinfo : EIATTR_KPARAM_INFO
	.align		4
.L_575:
        /*0038*/ 	.byte	0x04, 0x17
        /*003a*/ 	.short	(.L_577 - .L_576)
.L_576:
        /*003c*/ 	.word	0x00000000
        /*0040*/ 	.short	0x0002
        /*0042*/ 	.short	0x0008
        /*0044*/ 	.byte	0x00, 0xf0, 0x05, 0x00


	//----- nvinfo : EIATTR_KPARAM_INFO
	.align		4
.L_577:
        /*0048*/ 	.byte	0x04, 0x17
        /*004a*/ 	.short	(.L_579 - .L_578)
.L_578:
        /*004c*/ 	.word	0x00000000
        /*0050*/ 	.short	0x0001
        /*0052*/ 	.short	0x0004
        /*0054*/ 	.byte	0x00, 0xf0, 0x11, 0x00


	//----- nvinfo : EIATTR_KPARAM_INFO
	.align		4
.L_579:
        /*0058*/ 	.byte	0x04, 0x17
        /*005a*/ 	.short	(.L_581 - .L_580)
.L_580:
        /*005c*/ 	.word	0x00000000
        /*0060*/ 	.short	0x0000
        /*0062*/ 	.short	0x0000
        /*0064*/ 	.byte	0x00, 0xf0, 0x11, 0x00


	//----- nvinfo : EIATTR_SPARSE_MMA_MASK
	.align		4
.L_581:
        /*0068*/ 	.byte	0x03, 0x50
        /*006a*/ 	.short	0x0000


	//----- nvinfo : EIATTR_MAXREG_COUNT
	.align		4
        /*006c*/ 	.byte	0x03, 0x1b
        /*006e*/ 	.short	0x0080


	//----- nvinfo : EIATTR_MERCURY_ISA_VERSION
	.align		4
        /*0070*/ 	.byte	0x03, 0x5f
        /*0072*/ 	.short	0x0101


	//----- nvinfo : EIATTR_VRC_CTA_INIT_COUNT
	.align		4
        /*0074*/ 	.byte	0x02, 0x4a
	.zero		1
	.zero		1


	//----- nvinfo : EIATTR_EXIT_INSTR_OFFSETS
	.align		4
        /*0078*/ 	.byte	0x04, 0x1c
        /*007a*/ 	.short	(.L_583 - .L_582)


	//   ....[0]....
.L_582:
        /*007c*/ 	.word	0x00000120


	//   ....[1]....
        /*0080*/ 	.word	0x00000210


	//   ....[2]....
        /*0084*/ 	.word	0x00001120


	//   ....[3]....
        /*0088*/ 	.word	0x000021b0


	//----- nvinfo : EIATTR_MAX_THREADS
	.align		4
.L_583:
        /*008c*/ 	.byte	0x04, 0x05
        /*008e*/ 	.short	(.L_585 - .L_584)
.L_584:
        /*0090*/ 	.word	0x00000200
        /*0094*/ 	.word	0x00000001
        /*0098*/ 	.word	0x00000001


	//----- nvinfo : EIATTR_CRS_STACK_SIZE
	.align		4
.L_585:
        /*009c*/ 	.byte	0x04, 0x1e
        /*009e*/ 	.short	(.L_587 - .L_586)
.L_586:
        /*00a0*/ 	.word	0x00000000


	//----- nvinfo : EIATTR_CBANK_PARAM_SIZE
	.align		4
.L_587:
        /*00a4*/ 	.byte	0x03, 0x19
        /*00a6*/ 	.short	0x0020


	//----- nvinfo : EIATTR_PARAM_CBANK
	.align		4
        /*00a8*/ 	.byte	0x04, 0x0a
        /*00aa*/ 	.short	(.L_589 - .L_588)
	.align		4
.L_588:
        /*00ac*/ 	.word	index@(.nv.constant0._cupy_boolrelextrema_1D_int32)
        /*00b0*/ 	.short	0x0380
        /*00b2*/ 	.short	0x0020


	//----- nvinfo : EIATTR_SW_WAR
	.align		4
.L_589:
        /*00b4*/ 	.byte	0x04, 0x36
        /*00b6*/ 	.short	(.L_591 - .L_590)
.L_590:
        /*00b8*/ 	.word	0x00000008
.L_591:


//--------------------- .nv.info._cupy_boolrelextrema_2D_float32 --------------------------
	.section	.nv.info._cupy_boolrelextrema_2D_float32,"",@"SHT_CUDA_INFO"
	.sectionflags	@""
	.align	4


	//----- nvinfo : EIATTR_CUDA_API_VERSION
	.align		4
        /*0000*/ 	.byte	0x04, 0x37
        /*0002*/ 	.short	(.L_593 - .L_592)
.L_592:
        /*0004*/ 	.word	0x00000082


	//----- nvinfo : EIATTR_KPARAM_INFO
	.align		4
.L_593:
        /*0008*/ 	.byte	0x04, 0x17
        /*000a*/ 	.short	(.L_595 - .L_594)
.L_594:
        /*000c*/ 	.word	0x00000000
        /*0010*/ 	.short	0x0007
        /*0012*/ 	.short	0x0020
        /*0014*/ 	.byte	0x00, 0xf5, 0x21, 0x00


	//----- nvinfo : EIATTR_KPARAM_INFO
	.align		4
.L_595:
        /*0018*/ 	.byte	0x04, 0x17
        /*001a*/ 	.short	(.L_597 - .L_596)
.L_596:
        /*001c*/ 	.word	0x00000000
        /*0020*/ 	.short	0x0006
        /*0022*/ 	.short	0x0018
        /*0024*/ 	.byte	0x00, 0xf5, 0x21, 0x00


	//----- nvinfo : EIATTR_KPARAM_INFO
	.align		4
.L_597:
        /*0028*/ 	.byte	0x04, 0x17
        /*002a*/ 	.short	(.L_599 - .L_598)
.L_598:
        /*002c*/ 	.word	0x00000000
        /*0030*/ 	.short	0x0005
        /*0032*/ 	.short	0x0014
        /*0034*/ 	.byte	0x00, 0xf0, 0x11, 0x00


	//----- nvinfo : EIATTR_KPARAM_INFO
	.align		4
.L_599:
        /*0038*/ 	.byte	0x04, 0x17
        /*003a*/ 	.short	(.L_601 - .L_600)
.L_600:
        /*003c*/ 	.word	0x00000000
        /*0040*/ 	.short	0x0004
        /*0042*/ 	.short	0x0010
        /*0044*/ 	.byte	0x00, 0xf0, 0x11, 0x00


	//----- nvinfo : EIATTR_KPARAM_INFO
	.align		4
.L_601:
        /*0048*/ 	.byte	0x04, 0x17
        /*004a*/ 	.short	(.L_603 - .L_602)
.L_602:
        /*004c*/ 	.word	0x00000000
        /*0050*/ 	.short	0x0003
        /*0052*/ 	.short	0x000c
        /*0054*/ 	.byte	0x00, 0xf0, 0x05, 0x00


	//----- nvinfo : EIATTR_KPARAM_INFO
	.align		4
.L_603:
        /*0058*/ 	.byte	0x04, 0x17
        /*005a*/ 	.short	(.L_605 - .L_604)
.L_604:
        /*005c*/ 	.word	0x00000000
        /*0060*/ 	.short	0x0002
        /*0062*/ 	.short	0x0008
        /*0064*/ 	.byte	0x00, 0xf0, 0x11, 0x00


	//----- nvinfo : EIATTR_KPARAM_INFO
	.align		4
.L_605:
        /*0068*/ 	.byte	0x04, 0x17
        /*006a*/ 	.short	(.L_607 - .L_606)
.L_606:
        /*006c*/ 	.word	0x00000000
        /*0070*/ 	.short	0x0001
        /*0072*/ 	.short	0x0004
        /*0074*/ 	.byte	0x00, 0xf0, 0x11, 0x00


	//----- nvinfo : EIATTR_KPARAM_INFO
	.align		4
.L_607:
        /*0078*/ 	.byte	0x04, 0x17
        /*007a*/ 	.short	(.L_609 - .L_608)
.L_608:
        /*007c*/ 	.word	0x00000000
        /*0080*/ 	.short	0x0000
        /*0082*/ 	.short	0x0000
        /*0084*/ 	.byte	0x00, 0xf0, 0x11, 0x00


	//----- nvinfo : EIATTR_SPARSE_MMA_MASK
	.align		4
.L_609:
        /*0088*/ 	.byte	0x03, 0x50
        /*008a*/ 	.short	0x0000


	//----- nvinfo : EIATTR_MAXREG_COUNT
	.align		4
        /*008c*/ 	.byte	0x03, 0x1b
        /*008e*/ 	.short	0x00ff


	//----- nvinfo : EIATTR_MERCURY_ISA_VERSION
	.align		4
        /*0090*/ 	.byte	0x03, 0x5f
        /*0092*/ 	.short	0x0101


	//----- nvinfo : EIATTR_VRC_CTA_INIT_COUNT
	.align		4
        /*0094*/ 	.byte	0x02, 0x4a
	.zero		1
	.zero		1


	//----- nvinfo : EIATTR_EXIT_INSTR_OFFSETS
	.align		4
        /*0098*/ 	.byte	0x04, 0x1c
        /*009a*/ 	.short	(.L_611 - .L_610)


	//   ....[0]....
.L_610:
        /*009c*/ 	.word	0x00000130


	//   ....[1]....
        /*00a0*/ 	.word	0x000032d0


	//----- nvinfo : EIATTR_MAX_THREADS
	.align		4
.L_611:
        /*00a4*/ 	.byte	0x04, 0x05
        /*00a6*/ 	.short	(.L_613 - .L_612)
.L_612:
        /*00a8*/ 	.word	0x00000100
        /*00ac*/ 	.word	0x00000001
        /*00b0*/ 	.word	0x00000001


	//----- nvinfo : EIATTR_CRS_STACK_SIZE
	.align		4
.L_613:
        /*00b4*/ 	.byte	0x04, 0x1e
        /*00b6*/ 	.short	(.L_615 - .L_614)
.L_614:
        /*00b8*/ 	.word	0x00000000


	//----- nvinfo : EIATTR_CBANK_PARAM_SIZE
	.align		4
.L_615:
        /*00bc*/ 	.byte	0x03, 0x19
        /*00be*/ 	.short	0x0028


	//----- nvinfo : EIATTR_PARAM_CBANK
	.align		4
        /*00c0*/ 	.byte	0x04, 0x0a
        /*00c2*/ 	.short	(.L_617 - .L_616)
	.align		4
.L_616:
        /*00c4*/ 	.word	index@(.nv.constant0._cupy_boolrelextrema_2D_float32)
        /*00c8*/ 	.short	0x0380
        /*00ca*/ 	.short	0x0028


	//----- nvinfo : EIATTR_SW_WAR
	.align		4
.L_617:
        /*00cc*/ 	.byte	0x04, 0x36
        /*00ce*/ 	.short	(.L_619 - .L_618)
.L_618:
        /*00d0*/ 	.word	0x00000008
.L_619:


//--------------------- .nv.info._cupy_boolrelextrema_1D_float32 --------------------------
	.section	.nv.info._cupy_boolrelextrema_1D_float32,"",@"SHT_CUDA_INFO"
	.sectionflags	@""
	.align	4


	//----- nvinfo : EIATTR_CUDA_API_VERSION
	.align		4
        /*0000*/ 	.byte	0x04, 0x37
        /*0002*/ 	.short	(.L_621 - .L_620)
.L_620:
        /*0004*/ 	.word	0x00000082


	//----- nvinfo : EIATTR_KPARAM_INFO
	.align		4
.L_621:
        /*0008*/ 	.byte	0x04, 0x17
        /*000a*/ 	.short	(.L_623 - .L_622)
.L_622:
        /*000c*/ 	.word	0x00000000
        /*0010*/ 	.short	0x0005
        /*0012*/ 	.short	0x0018
        /*0014*/ 	.byte	0x00, 0xf5, 0x21, 0x00


	//----- nvinfo : EIATTR_KPARAM_INFO
	.align		4
.L_623:
        /*0018*/ 	.byte	0x04, 0x17
        /*001a*/ 	.short	(.L_625 - .L_624)
.L_624:
        /*001c*/ 	.word	0x00000000
        /*0020*/ 	.short	0x0004
        /*0022*/ 	.short	0x0010
        /*0024*/ 	.byte	0x00, 0xf5, 0x21, 0x00


	//----- nvinfo : EIATTR_KPARAM_INFO
	.align		4
.L_625:
        /*0028*/ 	.byte	0x04, 0x17
        /*002a*/ 	.short	(.L_627 - .L_626)
.L_626:
        /*002c*/ 	.word	0x00000000
        /*0030*/ 	.short	0x0003
        /*0032*/ 	.short	0x000c
        /*0034*/ 	.byte	0x00, 0xf0, 0x11, 0x00


	//----- nvinfo : EIATTR_KPARAM_INFO
	.align		4
.L_627:
        /*0038*/ 	.byte	0x04, 0x17
        /*003a*/ 	.short	(.L_629 - .L_628)
.L_628:
        /*003c*/ 	.word	0x00000000
        /*0040*/ 	.short	0x0002
        /*0042*/ 	.short	0x0008
        /*0044*/ 	.byte	0x00, 0xf0, 0x05, 0x00


	//----- nvinfo : EIATTR_KPARAM_INFO
	.align		4
.L_629:
        /*0048*/ 	.byte	0x04, 0x17
        /*004a*/ 	.short	(.L_631 - .L_630)
.L_630:
        /*004c*/ 	.word	0x00000000
        /*0050*/ 	.short	0x0001
        /*0052*/ 	.short	0x0004
        /*0054*/ 	.byte	0x00, 0xf0, 0x11, 0x00


	//----- nvinfo : EIATTR_KPARAM_INFO
	.align		4
.L_631:
        /*0058*/ 	.byte	0x04, 0x17
        /*005a*/ 	.short	(.L_633 - .L_632)
.L_632:
        /*005c*/ 	.word	0x00000000
        /*0060*/ 	.short	0x0000
        /*0062*/ 	.short	0x0000
        /*0064*/ 	.byte	0x00, 0xf0, 0x11, 0x00


	//----- nvinfo : EIATTR_SPARSE_MMA_MASK
	.align		4
.L_633:
        /*0068*/ 	.byte	0x03, 0x50
        /*006a*/ 	.short	0x0000


	//----- nvinfo : EIATTR_MAXREG_COUNT
	.align		4
        /*006c*/ 	.byte	0x03, 0x1b
        /*006e*/ 	.short	0x0080


	//----- nvinfo : EIATTR_MERCURY_ISA_VERSION
	.align		4
        /*0070*/ 	.byte	0x03, 0x5f
        /*0072*/ 	.short	0x0101


	//----- nvinfo : EIATTR_VRC_CTA_INIT_COUNT
	.align		4
        /*0074*/ 	.byte	0x02, 0x4a
	.zero		1
	.zero		1


	//----- nvinfo : EIATTR_EXIT_INSTR_OFFSETS
	.align		4
        /*0078*/ 	.byte	0x04, 0x1c
        /*007a*/ 	.short	(.L_635 - .L_634)


	//   ....[0]....
.L_634:
        /*007c*/ 	.word	0x00000120


	//   ....[1]....
        /*0080*/ 	.word	0x00000210


	//   ....[2]....
        /*0084*/ 	.word	0x00001120


	//   ....[3]....
        /*0088*/ 	.word	0x000021b0


	//----- nvinfo : EIATTR_MAX_THREADS
	.align		4
.L_635:
        /*008c*/ 	.byte	0x04, 0x05
        /*008e*/ 	.short	(.L_637 - .L_636)
.L_636:
        /*0090*/ 	.word	0x00000200
        /*0094*/ 	.word	0x00000001
        /*0098*/ 	.word	0x00000001


	//----- nvinfo : EIATTR_CRS_STACK_SIZE
	.align		4
.L_637:
        /*009c*/ 	.byte	0x04, 0x1e
        /*009e*/ 	.short	(.L_639 - .L_638)
.L_638:
        /*00a0*/ 	.word	0x00000000


	//----- nvinfo : EIATTR_CBANK_PARAM_SIZE
	.align		4
.L_639:
        /*00a4*/ 	.byte	0x03, 0x19
        /*00a6*/ 	.short	0x0020


	//----- nvinfo : EIATTR_PARAM_CBANK
	.align		4
        /*00a8*/ 	.byte	0x04, 0x0a
        /*00aa*/ 	.short	(.L_641 - .L_640)
	.align		4
.L_640:
        /*00ac*/ 	.word	index@(.nv.constant0._cupy_boolrelextrema_1D_float32)
        /*00b0*/ 	.short	0x0380
        /*00b2*/ 	.short	0x0020


	//----- nvinfo : EIATTR_SW_WAR
	.align		4
.L_641:
        /*00b4*/ 	.byte	0x04, 0x36
        /*00b6*/ 	.short	(.L_643 - .L_642)
.L_642:
        /*00b8*/ 	.word	0x00000008
.L_643:


//--------------------- .nv.callgraph             --------------------------
	.section	.nv.callgraph,"",@"SHT_CUDA_CALLGRAPH"
	.align	4
	.sectionentsize	8
	.align		4
        /*0000*/ 	.word	0x00000000
	.align		4
        /*0004*/ 	.word	0xffffffff
	.align		4
        /*0008*/ 	.word	0x00000000
	.align		4
        /*000c*/ 	.word	0xfffffffe
	.align		4
        /*0010*/ 	.word	0x00000000
	.align		4
        /*0014*/ 	.word	0xfffffffd
	.align		4
        /*0018*/ 	.word	0x00000000
	.align		4
        /*001c*/ 	.word	0xfffffffc


//--------------------- .nv.constant4             --------------------------
	.section	.nv.constant4,"a",@progbits
	.align	8
	.align		8
.nv.constant4:
        /*0000*/ 	.dword	func_i
	.align		8
        /*0008*/ 	.dword	func_l
	.align		8
        /*0010*/ 	.dword	func_f
	.align		8
        /*0018*/ 	.dword	func_d


//--------------------- .nv.constant2._cupy_boolrelextrema_2D_int64 --------------------------
	.section	.nv.constant2._cupy_boolrelextrema_2D_int64,"a",@progbits
	.sectionflags	@""
	.align	4
.nv.constant2._cupy_boolrelextrema_2D_int64:
        /* <DEDUP_REMOVED lines=12> */
        /*00c0*/ 	.byte	0x30, 0x42, 0x00, 0x00, 0x00, 0x00, 0x00, 0x00


//--------------------- .nv.constant2._cupy_boolrelextrema_1D_int64 --------------------------
	.section	.nv.constant2._cupy_boolrelextrema_1D_int64,"a",@progbits
	.sectionflags	@""
	.align	4
.nv.constant2._cupy_boolrelextrema_1D_int64:
        /* <DEDUP_REMOVED lines=13> */


//--------------------- .nv.constant2._cupy_boolrelextrema_2D_float64 --------------------------
	.section	.nv.constant2._cupy_boolrelextrema_2D_float64,"a",@progbits
	.sectionflags	@""
	.align	4
.nv.constant2._cupy_boolrelextrema_2D_float64:
        /* <DEDUP_REMOVED lines=13> */


//--------------------- .nv.constant2._cupy_boolrelextrema_1D_float64 --------------------------
	.section	.nv.constant2._cupy_boolrelextrema_1D_float64,"a",@progbits
	.sectionflags	@""
	.align	4
.nv.constant2._cupy_boolrelextrema_1D_float64:
        /* <DEDUP_REMOVED lines=13> */


//--------------------- .nv.constant2._cupy_boolrelextrema_2D_int32 --------------------------
	.section	.nv.constant2._cupy_boolrelextrema_2D_int32,"a",@progbits
	.sectionflags	@""
	.align	4
.nv.constant2._cupy_boolrelextrema_2D_int32:
        /* <DEDUP_REMOVED lines=13> */


//--------------------- .nv.constant2._cupy_boolrelextrema_1D_int32 --------------------------
	.section	.nv.constant2._cupy_boolrelextrema_1D_int32,"a",@progbits
	.sectionflags	@""
	.align	4
.nv.constant2._cupy_boolrelextrema_1D_int32:
        /* <DEDUP_REMOVED lines=13> */


//--------------------- .nv.constant2._cupy_boolrelextrema_2D_float32 --------------------------
	.section	.nv.constant2._cupy_boolrelextrema_2D_float32,"a",@progbits
	.sectionflags	@""
	.align	4
.nv.constant2._cupy_boolrelextrema_2D_float32:
        /* <DEDUP_REMOVED lines=13> */


//--------------------- .nv.constant2._cupy_boolrelextrema_1D_float32 --------------------------
	.section	.nv.constant2._cupy_boolrelextrema_1D_float32,"a",@progbits
	.sectionflags	@""
	.align	4
.nv.constant2._cupy_boolrelextrema_1D_float32:
        /* <DEDUP_REMOVED lines=13> */


//--------------------- .text._cupy_boolrelextrema_2D_int64 --------------------------
	.section	.text._cupy_boolrelextrema_2D_int64,"ax",@progbits
	.align	128
        .global         _cupy_boolrelextrema_2D_int64
        .type           _cupy_boolrelextrema_2D_int64,@function
        .size           _cupy_boolrelextrema_2D_int64,(.L_x_175 - _cupy_boolrelextrema_2D_int64)
        .other          _cupy_boolrelextrema_2D_int64,@"STO_CUDA_ENTRY STV_DEFAULT"
_cupy_boolrelextrema_2D_int64:
.text._cupy_boolrelextrema_2D_int64:
[----:B------:R-:W0:Y:S01]  /*0000*/  LDC R1, c[0x0][0x37c] ;  /* 0x0000df00ff017b82 */ /* 0x000e220000000800 */
[----:B------:R-:W1:Y:S07]  /*0010*/  S2R R2, SR_TID.Y ;  /* 0x0000000000027919 */ /* 0x000e6e0000002200 */
[----:B------:R-:W2:Y:S01]  /*0020*/  S2UR UR38, SR_CTAID.Y ;  /* 0x00000000002679c3 */ /* 0x000ea20000002600 */
[----:B------:R-:W3:Y:S01]  /*0030*/  LDCU UR7, c[0x0][0x2fc] ;  /* 0x00005f80ff0777ac */ /* 0x000ee20008000800 */
[----:B0-----:R-:W-:Y:S01]  /*0040*/  VIADD R1, R1, 0xfffffff8 ;  /* 0xfffffff801017836 */ /* 0x001fe20000000000 */
[----:B------:R-:W0:Y:S01]  /*0050*/  S2R R19, SR_TID.X ;  /* 0x0000000000137919 */ /* 0x000e220000002100 */
[----:B------:R-:W4:Y:S04]  /*0060*/  LDCU UR4, c[0x0][0x360] ;  /* 0x00006c00ff0477ac */ /* 0x000f280008000800 */
[----:B------:R-:W4:Y:S01]  /*0070*/  S2UR UR39, SR_CTAID.X ;  /* 0x00000000002779c3 */ /* 0x000f220000002500 */
[----:B------:R-:W2:Y:S01]  /*0080*/  LDCU UR5, c[0x0][0x364] ;  /* 0x00006c80ff0577ac */ /* 0x000ea20008000800 */
[----:B------:R-:W5:Y:S01]  /*0090*/  LDCU.64 UR42, c[0x0][0x380] ;  /* 0x00007000ff2a77ac */ /* 0x000f620008000a00 */
[----:B------:R-:W3:Y:S01]  /*00a0*/  LDCU UR6, c[0x0][0x2f8] ;  /* 0x00005f00ff0677ac */ /* 0x000ee20008000800 */
[----:B--2---:R-:W-:-:S02]  /*00b0*/  UIMAD UR38, UR38, UR5, URZ ;  /* 0x00000005262672a4 */ /* 0x004fc4000f8e02ff */
[----:B----4-:R-:W-:-:S04]  /*00c0*/  UIMAD UR39, UR39, UR4, URZ ;  /* 0x00000004272772a4 */ /* 0x010fc8000f8e02ff */
[----:B-1----:R-:W-:Y:S01]  /*00d0*/  VIADD R28, R2, UR38 ;  /* 0x00000026021c7c36 */ /* 0x002fe20008000000 */
[----:B---3--:R-:W-:Y:S01]  /*00e0*/  IADD3 R18, P1, PT, R1, UR6, RZ ;  /* 0x0000000601127c10 */ /* 0x008fe2000ff3e0ff */
[----:B0-----:R-:W-:-:S03]  /*00f0*/  VIADD R29, R19, UR39 ;  /* 0x00000027131d7c36 */ /* 0x001fc60008000000 */
[----:B-----5:R-:W-:Y:S01]  /*0100*/  ISETP.GE.AND P0, PT, R28, UR43, PT ;  /* 0x0000002b1c007c0c */ /* 0x020fe2000bf06270 */
[----:B------:R-:W-:-:S03]  /*0110*/  IMAD.X R17, RZ, RZ, UR7, P1 ;  /* 0x00000007ff117e24 */ /* 0x000fc600088e06ff */
[----:B------:R-:W-:-:S13]  /*0120*/  ISETP.GE.OR P0, PT, R29, UR42, P0 ;  /* 0x0000002a1d007c0c */ /* 0x000fda0008706670 */
[----:B------:R-:W-:Y:S05]  /*0130*/  @P0 EXIT ;  /* 0x000000000000094d */ /* 0x000fea0003800000 */
[----:B------:R-:W0:Y:S01]  /*0140*/  LDC.64 R4, c[0x0][0x398] ;  /* 0x0000e600ff047b82 */ /* 0x000e220000000a00 */
[----:B------:R-:W1:Y:S01]  /*0150*/  LDCU.64 UR36, c[0x0][0x358] ;  /* 0x00006b00ff2477ac */ /* 0x000e620008000a00 */
[----:B------:R-:W-:Y:S01]  /*0160*/  IMAD R26, R28, UR42, R29 ;  /* 0x0000002a1c1a7c24 */ /* 0x000fe2000f8e021d */
[----:B------:R-:W2:Y:S05]  /*0170*/  LDCU UR40, c[0x0][0x388] ;  /* 0x00007100ff2877ac */ /* 0x000eaa0008000800 */
[----:B------:R-:W3:Y:S08]  /*0180*/  LDC R3, c[0x0][0x390] ;  /* 0x0000e400ff037b82 */ /* 0x000ef00000000800 */
[----:B------:R-:W3:Y:S01]  /*0190*/  LDC.64 R30, c[0x4][0x8] ;  /* 0x01000200ff1e7b82 */ /* 0x000ee20000000a00 */
[----:B0-----:R-:W-:-:S06]  /*01a0*/  IMAD.WIDE R4, R26, 0x8, R4 ;  /* 0x000000081a047825 */ /* 0x001fcc00078e0204 */
[----:B-1----:R-:W4:Y:S01]  /*01b0*/  LDG.E.64 R4, desc[UR36][R4.64] ;  /* 0x0000002404047981 */ /* 0x002f22000c1e1b00 */
[----:B--2---:R-:W-:Y:S01]  /*01c0*/  UISETP.GE.AND UP0, UPT, UR40, 0x1, UPT ;  /* 0x000000012800788c */ /* 0x004fe2000bf06270 */
[----:B------:R-:W-:Y:S02]  /*01d0*/  IMAD.MOV.U32 R27, RZ, RZ, 0x1 ;  /* 0x00000001ff1b7424 */ /* 0x000fe400078e00ff */
[----:B---3--:R-:W-:Y:S01]  /*01e0*/  IMAD.WIDE R30, R3, 0x8, R30 ;  /* 0x00000008031e7825 */ /* 0x008fe200078e021e */
[----:B----4-:R0:W-:Y:S05]  /*01f0*/  STL.64 [R1], R4 ;  /* 0x0000000401007387 */ /* 0x0101ea0000100a00 */
[----:B------:R-:W-:Y:S05]  /*0200*/  BRA.U !UP0, `(.L_x_0) ;  /* 0x0000003108207547 */ /* 0x000fea000b800000 */
[----:B------:R1:W5:Y:S01]  /*0210*/  LDG.E.CONSTANT R30, desc[UR36][R30.64] ;  /* 0x000000241e1e7981 */ /* 0x000362000c1e9900 */
[----:B------:R-:W2:Y:S01]  /*0220*/  LDCU UR4, c[0x0][0x394] ;  /* 0x00007280ff0477ac */ /* 0x000ea20008000800 */
[----:B------:R-:W-:Y:S01]  /*0230*/  BSSY.RECONVERGENT B7, `(.L_x_0) ;  /* 0x0000305000077945 */ /* 0x000fe20003800200 */
[----:B--2---:R-:W-:-:S09]  /*0240*/  UISETP.NE.AND UP0, UPT, UR4, URZ, UPT ;  /* 0x000000ff0400728c */ /* 0x004fd2000bf05270 */
[----:B-1----:R-:W-:Y:S05]  /*0250*/  BRA.U UP0, `(.L_x_1) ;  /* 0x00000019000c7547 */ /* 0x002fea000b800000 */
[----:B------:R-:W1:Y:S02]  /*0260*/  LDCU.U8 UR4, c[0x0][0x38c] ;  /* 0x00007180ff0477ac */ /* 0x000e640008000000 */
[----:B-1----:R-:W-:-:S04]  /*0270*/  UPRMT UR4, UR4, 0x8880, URZ ;  /* 0x0000888004047896 */ /* 0x002fc800080000ff */
[----:B------:R-:W-:-:S09]  /*0280*/  UISETP.NE.AND UP0, UPT, UR4, URZ, UPT ;  /* 0x000000ff0400728c */ /* 0x000fd2000bf05270 */
[----:B------:R-:W-:Y:S05]  /*0290*/  BRA.U UP0, `(.L_x_2) ;  /* 0x0000000d001c7547 */ /* 0x000fea000b800000 */
[----:B------:R-:W-:Y:S01]  /*02a0*/  UISETP.GE.U32.AND UP0, UPT, UR40, 0x4, UPT ;  /* 0x000000042800788c */ /* 0x000fe2000bf06070 */
[----:B------:R-:W-:Y:S01]  /*02b0*/  IMAD.MOV.U32 R27, RZ, RZ, 0x1 ;  /* 0x00000001ff1b7424 */ /* 0x000fe200078e00ff */
[----:B------:R-:W-:Y:S01]  /*02c0*/  ULOP3.LUT UR41, UR40, 0x3, URZ, 0xc0, !UPT ;  /* 0x0000000328297892 */ /* 0x000fe2000f8ec0ff */
[----:B------:R-:W-:-:S06]  /*02d0*/  IMAD.MOV.U32 R23, RZ, RZ, 0x1 ;  /* 0x00000001ff177424 */ /* 0x000fcc00078e00ff */
[----:B------:R-:W-:Y:S05]  /*02e0*/  BRA.U !UP0, `(.L_x_3) ;  /* 0x0000000908507547 */ /* 0x000fea000b800000 */
[----:B------:R-:W-:Y:S01]  /*02f0*/  HFMA2 R27, -RZ, RZ, 0, 5.9604644775390625e-08 ;  /* 0x00000001ff1b7431 */ /* 0x000fe200000001ff */
[----:B------:R-:W-:Y:S01]  /*0300*/  BSSY.RECONVERGENT B6, `(.L_x_3) ;  /* 0x0000092000067945 */ /* 0x000fe20003800200 */
[----:B------:R-:W-:Y:S01]  /*0310*/  IMAD.MOV.U32 R23, RZ, RZ, 0x1 ;  /* 0x00000001ff177424 */ /* 0x000fe200078e00ff */
[----:B------:R-:W-:-:S12]  /*0320*/  ULOP3.LUT UR40, UR40, 0x7ffffffc, URZ, 0xc0, !UPT ;  /* 0x7ffffffc28287892 */ /* 0x000fd8000f8ec0ff */
.L_x_4:
[----:B0-----:R-:W0:Y:S01]  /*0330*/  LDC.64 R4, c[0x0][0x380] ;  /* 0x0000e000ff047b82 */ /* 0x001e220000000a00 */
[C-C-:B------:R-:W-:Y:S01]  /*0340*/  IMAD.IADD R22, R28.reuse, 0x1, R23.reuse ;  /* 0x000000011c167824 */ /* 0x140fe200078e0217 */
[----:B------:R-:W-:Y:S01]  /*0350*/  MOV R20, 0x460 ;  /* 0x0000046000147802 */ /* 0x000fe20000000f00 */
[----:B------:R-:W-:Y:S01]  /*0360*/  IMAD.IADD R19, R28, 0x1, -R23 ;  /* 0x000000011c137824 */ /* 0x000fe200078e0a17 */
[----:B------:R-:W-:-:S04]  /*0370*/  MOV R21, 0x0 ;  /* 0x0000000000157802 */ /* 0x000fc80000000f00 */
[----:B------:R-:W1:Y:S01]  /*0380*/  LDC.64 R6, c[0x0][0x398] ;  /* 0x0000e600ff067b82 */ /* 0x000e620000000a00 */
[----:B------:R-:W-:-:S07]  /*0390*/  SHF.R.S32.HI R0, RZ, 0x1f, R19 ;  /* 0x0000001fff007819 */ /* 0x000fce0000011413 */
[----:B-----5:R2:W3:Y:S01]  /*03a0*/  LDC.64 R8, c[0x2][R30] ;  /* 0x008000001e087b82 */ /* 0x0204e20000000a00 */
[-C--:B0-----:R-:W-:Y:S02]  /*03b0*/  ISETP.GE.AND P0, PT, R22, R5.reuse, PT ;  /* 0x000000051600720c */ /* 0x081fe40003f06270 */
[----:B------:R-:W-:Y:S02]  /*03c0*/  LOP3.LUT R0, R0, R5, RZ, 0xc0, !PT ;  /* 0x0000000500007212 */ /* 0x000fe400078ec0ff */
[----:B------:R-:W-:Y:S01]  /*03d0*/  SEL R3, R5, RZ, P0 ;  /* 0x000000ff05037207 */ /* 0x000fe20000000000 */
[----:B------:R-:W-:Y:S02]  /*03e0*/  IMAD.MOV.U32 R5, RZ, RZ, R17 ;  /* 0x000000ffff057224 */ /* 0x000fe400078e0011 */
[----:B------:R-:W-:Y:S02]  /*03f0*/  IMAD.IADD R0, R19, 0x1, R0 ;  /* 0x0000000113007824 */ /* 0x000fe400078e0200 */
[----:B------:R-:W-:-:S02]  /*0400*/  IMAD.IADD R3, R22, 0x1, -R3 ;  /* 0x0000000116037824 */ /* 0x000fc400078e0a03 */
[-CC-:B------:R-:W-:Y:S02]  /*0410*/  IMAD R16, R0, R4.reuse, R29.reuse ;  /* 0x0000000400107224 */ /* 0x180fe400078e021d */
[----:B------:R-:W-:Y:S02]  /*0420*/  IMAD R3, R3, R4, R29 ;  /* 0x0000000403037224 */ /* 0x000fe400078e021d */
[----:B------:R-:W-:Y:S02]  /*0430*/  IMAD.MOV.U32 R4, RZ, RZ, R18 ;  /* 0x000000ffff047224 */ /* 0x000fe400078e0012 */
[----:B-123--:R-:W-:-:S07]  /*0440*/  IMAD.WIDE R6, R3, 0x8, R6 ;  /* 0x0000000803067825 */ /* 0x00efce00078e0206 */
[----:B------:R-:W-:Y:S05]  /*0450*/  CALL.REL.NOINC R8 `(_cupy_boolrelextrema_2D_int64) ;  /* 0xfffffff808e87344 */ /* 0x000fea0003c3ffff */
[----:B------:R-:W0:Y:S01]  /*0460*/  LDC.64 R6, c[0x0][0x398] ;  /* 0x0000e600ff067b82 */ /* 0x000e220000000a00 */
[----:B------:R-:W-:Y:S01]  /*0470*/  LOP3.LUT P0, RZ, R4, 0xff, R27, 0x80, !PT ;  /* 0x000000ff04ff7812 */ /* 0x000fe2000780801b */
[----:B------:R-:W-:Y:S01]  /*0480*/  IMAD.MOV.U32 R5, RZ, RZ, R17 ;  /* 0x000000ffff057224 */ /* 0x000fe200078e0011 */
[----:B------:R-:W-:Y:S01]  /*0490*/  MOV R20, 0x500 ;  /* 0x0000050000147802 */ /* 0x000fe20000000f00 */
[----:B------:R-:W-:Y:S02]  /*04a0*/  IMAD.MOV.U32 R4, RZ, RZ, R18 ;  /* 0x000000ffff047224 */ /* 0x000fe400078e0012 */
[----:B------:R-:W-:Y:S02]  /*04b0*/  IMAD.MOV.U32 R21, RZ, RZ, 0x0 ;  /* 0x00000000ff157424 */ /* 0x000fe400078e00ff */
[----:B------:R1:W2:Y:S01]  /*04c0*/  LDC.64 R8, c[0x2][R30] ;  /* 0x008000001e087b82 */ /* 0x0002a20000000a00 */
[----:B0-----:R-:W-:Y:S01]  /*04d0*/  IMAD.WIDE R6, R16, 0x8, R6 ;  /* 0x0000000810067825 */ /* 0x001fe200078e0206 */
[----:B-1----:R-:W-:-:S07]  /*04e0*/  P2R R16, PR, RZ, 0x1 ;  /* 0x00000001ff107803 */ /* 0x002fce0000000000 */
[----:B--2---:R-:W-:Y:S05]  /*04f0*/  CALL.REL.NOINC R8 `(_cupy_boolrelextrema_2D_int64) ;  /* 0xfffffff808c07344 */ /* 0x004fea0003c3ffff */
[----:B------:R-:W0:Y:S01]  /*0500*/  LDC.64 R10, c[0x0][0x380] ;  /* 0x0000e000ff0a7b82 */ /* 0x000e220000000a00 */
[----:B------:R-:W-:Y:S01]  /*0510*/  VIADD R0, R22, 0x1 ;  /* 0x0000000116007836 */ /* 0x000fe20000000000 */
[----:B------:R-:W-:Y:S01]  /*0520*/  LOP3.LUT R3, RZ, R23, RZ, 0x33, !PT ;  /* 0x00000017ff037212 */ /* 0x000fe200078e33ff */
[----:B------:R-:W-:Y:S01]  /*0530*/  IMAD.MOV.U32 R21, RZ, RZ, 0x0 ;  /* 0x00000000ff157424 */ /* 0x000fe200078e00ff */
[----:B------:R-:W-:Y:S02]  /*0540*/  ISETP.NE.AND P6, PT, R16, RZ, PT ;  /* 0x000000ff1000720c */ /* 0x000fe40003fc5270 */
[----:B------:R-:W-:Y:S01]  /*0550*/  MOV R20, 0x680 ;  /* 0x0000068000147802 */ /* 0x000fe20000000f00 */
[----:B------:R-:W-:Y:S01]  /*0560*/  IMAD.IADD R3, R28, 0x1, R3 ;  /* 0x000000011c037824 */ /* 0x000fe200078e0203 */
[----:B------:R-:W1:Y:S08]  /*0570*/  LDC.64 R6, c[0x0][0x398] ;  /* 0x0000e600ff067b82 */ /* 0x000e700000000a00 */
[----:B------:R2:W3:Y:S01]  /*0580*/  LDC.64 R8, c[0x2][R30] ;  /* 0x008000001e087b82 */ /* 0x0004e20000000a00 */
[----:B0-----:R-:W-:-:S04]  /*0590*/  ISETP.GE.AND P0, PT, R0, R11, PT ;  /* 0x0000000b0000720c */ /* 0x001fc80003f06270 */
[----:B------:R-:W-:-:S05]  /*05a0*/  SEL R5, R11, RZ, P0 ;  /* 0x000000ff0b057207 */ /* 0x000fca0000000000 */
[----:B------:R-:W-:Y:S01]  /*05b0*/  IMAD.IADD R5, R0, 0x1, -R5 ;  /* 0x0000000100057824 */ /* 0x000fe200078e0a05 */
[----:B------:R-:W-:-:S03]  /*05c0*/  SHF.R.S32.HI R0, RZ, 0x1f, R3 ;  /* 0x0000001fff007819 */ /* 0x000fc60000011403 */
[-C--:B------:R-:W-:Y:S01]  /*05d0*/  IMAD R5, R5, R10.reuse, R29 ;  /* 0x0000000a05057224 */ /* 0x080fe200078e021d */
[----:B------:R-:W-:Y:S02]  /*05e0*/  LOP3.LUT R12, R0, R11, RZ, 0xc0, !PT ;  /* 0x0000000b000c7212 */ /* 0x000fe400078ec0ff */
[----:B------:R-:W-:Y:S01]  /*05f0*/  LOP3.LUT R0, R4, 0x1, RZ, 0xc0, !PT ;  /* 0x0000000104007812 */ /* 0x000fe200078ec0ff */
[----:B-1----:R-:W-:Y:S01]  /*0600*/  IMAD.WIDE R6, R5, 0x8, R6 ;  /* 0x0000000805067825 */ /* 0x002fe200078e0206 */
[----:B------:R-:W-:Y:S02]  /*0610*/  MOV R5, R17 ;  /* 0x0000001100057202 */ /* 0x000fe40000000f00 */
[----:B------:R-:W-:Y:S01]  /*0620*/  ISETP.EQ.U32.AND P0, PT, R0, 0x1, P6 ;  /* 0x000000010000780c */ /* 0x000fe20003702070 */
[----:B------:R-:W-:Y:S02]  /*0630*/  IMAD.IADD R12, R3, 0x1, R12 ;  /* 0x00000001030c7824 */ /* 0x000fe400078e020c */
[----:B------:R-:W-:Y:S01]  /*0640*/  IMAD.MOV.U32 R4, RZ, RZ, R18 ;  /* 0x000000ffff047224 */ /* 0x000fe200078e0012 */
[----:B------:R-:W-:Y:S01]  /*0650*/  P2R R24, PR, RZ, 0x1 ;  /* 0x00000001ff187803 */ /* 0x000fe20000000000 */
[----:B--23--:R-:W-:-:S08]  /*0660*/  IMAD R16, R12, R10, R29 ;  /* 0x0000000a0c107224 */ /* 0x00cfd000078e021d */
[----:B------:R-:W-:Y:S05]  /*0670*/  CALL.REL.NOINC R8 `(_cupy_boolrelextrema_2D_int64) ;  /* 0xfffffff808607344 */ /* 0x000fea0003c3ffff */
[----:B------:R-:W0:Y:S01]  /*0680*/  LDC.64 R6, c[0x0][0x398] ;  /* 0x0000e600ff067b82 */ /* 0x000e220000000a00 */
[----:B------:R-:W-:Y:S01]  /*0690*/  ISETP.NE.AND P6, PT, R24, RZ, PT ;  /* 0x000000ff1800720c */ /* 0x000fe20003fc5270 */
[----:B------:R-:W-:Y:S01]  /*06a0*/  IMAD.MOV.U32 R5, RZ, RZ, R17 ;  /* 0x000000ffff057224 */ /* 0x000fe200078e0011 */
[----:B------:R-:W-:Y:S01]  /*06b0*/  LOP3.LUT R0, R4, 0x1, RZ, 0xc0, !PT ;  /* 0x0000000104007812 */ /* 0x000fe200078ec0ff */
[----:B------:R-:W-:Y:S01]  /*06c0*/  IMAD.MOV.U32 R4, RZ, RZ, R18 ;  /* 0x000000ffff047224 */ /* 0x000fe200078e0012 */
[----:B------:R-:W-:Y:S01]  /*06d0*/  MOV R20, 0x740 ;  /* 0x0000074000147802 */ /* 0x000fe20000000f00 */
[----:B------:R-:W-:Y:S01]  /*06e0*/  IMAD.MOV.U32 R21, RZ, RZ, 0x0 ;  /* 0x00000000ff157424 */ /* 0x000fe200078e00ff */
[----:B------:R-:W-:Y:S01]  /*06f0*/  ISETP.EQ.U32.AND P0, PT, R0, 0x1, P6 ;  /* 0x000000010000780c */ /* 0x000fe20003702070 */
[----:B------:R1:W2:Y:S01]  /*0700*/  LDC.64 R8, c[0x2][R30] ;  /* 0x008000001e087b82 */ /* 0x0002a20000000a00 */
[----:B0-----:R-:W-:Y:S02]  /*0710*/  IMAD.WIDE R6, R16, 0x8, R6 ;  /* 0x0000000810067825 */ /* 0x001fe400078e0206 */
[----:B-1----:R-:W-:-:S09]  /*0720*/  P2R R16, PR, RZ, 0x1 ;  /* 0x00000001ff107803 */ /* 0x002fd20000000000 */
[----:B--2---:R-:W-:Y:S05]  /*0730*/  CALL.REL.NOINC R8 `(_cupy_boolrelextrema_2D_int64) ;  /* 0xfffffff808307344 */ /* 0x004fea0003c3ffff */
[----:B------:R-:W0:Y:S01]  /*0740*/  LDC.64 R10, c[0x0][0x380] ;  /* 0x0000e000ff0a7b82 */ /* 0x000e220000000a00 */
[----:B------:R-:W-:Y:S01]  /*0750*/  VIADD R0, R22, 0x2 ;  /* 0x0000000216007836 */ /* 0x000fe20000000000 */
[----:B------:R-:W-:Y:S01]  /*0760*/  ISETP.NE.AND P6, PT, R16, RZ, PT ;  /* 0x000000ff1000720c */ /* 0x000fe20003fc5270 */
[----:B------:R-:W-:Y:S01]  /*0770*/  VIADD R19, R19, 0xfffffffe ;  /* 0xfffffffe13137836 */ /* 0x000fe20000000000 */
[----:B------:R-:W-:Y:S01]  /*0780*/  LOP3.LUT R4, R4, 0x1, RZ, 0xc0, !PT ;  /* 0x0000000104047812 */ /* 0x000fe200078ec0ff */
[----:B------:R-:W-:Y:S01]  /*0790*/  IMAD.MOV.U32 R5, RZ, RZ, R17 ;  /* 0x000000ffff057224 */ /* 0x000fe200078e0011 */
[----:B------:R-:W-:Y:S01]  /*07a0*/  MOV R20, 0x8b0 ;  /* 0x000008b000147802 */ /* 0x000fe20000000f00 */
[----:B------:R-:W-:Y:S01]  /*07b0*/  IMAD.MOV.U32 R21, RZ, RZ, 0x0 ;  /* 0x00000000ff157424 */ /* 0x000fe200078e00ff */
[----:B------:R-:W1:Y:S08]  /*07c0*/  LDC.64 R6, c[0x0][0x398] ;  /* 0x0000e600ff067b82 */ /* 0x000e700000000a00 */
[----:B------:R2:W3:Y:S01]  /*07d0*/  LDC.64 R8, c[0x2][R30] ;  /* 0x008000001e087b82 */ /* 0x0004e20000000a00 */
[----:B0-----:R-:W-:-:S04]  /*07e0*/  ISETP.GE.AND P0, PT, R0, R11, PT ;  /* 0x0000000b0000720c */ /* 0x001fc80003f06270 */
[----:B------:R-:W-:Y:S02]  /*07f0*/  SEL R3, R11, RZ, P0 ;  /* 0x000000ff0b037207 */ /* 0x000fe40000000000 */
[----:B------:R-:W-:Y:S01]  /*0800*/  ISETP.EQ.U32.AND P0, PT, R4, 0x1, P6 ;  /* 0x000000010400780c */ /* 0x000fe20003702070 */
[----:B------:R-:W-:Y:S01]  /*0810*/  IMAD.MOV.U32 R4, RZ, RZ, R18 ;  /* 0x000000ffff047224 */ /* 0x000fe200078e0012 */
[----:B------:R-:W-:Y:S02]  /*0820*/  IADD3 R3, PT, PT, R0, -R3, RZ ;  /* 0x8000000300037210 */ /* 0x000fe40007ffe0ff */
[----:B------:R-:W-:-:S03]  /*0830*/  SHF.R.S32.HI R0, RZ, 0x1f, R19 ;  /* 0x0000001fff007819 */ /* 0x000fc60000011413 */
[----:B------:R-:W-:Y:S01]  /*0840*/  IMAD R3, R3, R10, R29 ;  /* 0x0000000a03037224 */ /* 0x000fe200078e021d */
[----:B------:R-:W-:-:S03]  /*0850*/  LOP3.LUT R0, R0, R11, RZ, 0xc0, !PT ;  /* 0x0000000b00007212 */ /* 0x000fc600078ec0ff */
[----:B-1----:R-:W-:-:S04]  /*0860*/  IMAD.WIDE R6, R3, 0x8, R6 ;  /* 0x0000000803067825 */ /* 0x002fc800078e0206 */
[----:B------:R-:W-:Y:S01]  /*0870*/  IMAD.IADD R0, R19, 0x1, R0 ;  /* 0x0000000113007824 */ /* 0x000fe200078e0200 */
[----:B------:R-:W-:-:S03]  /*0880*/  P2R R19, PR, RZ, 0x1 ;  /* 0x00000001ff137803 */ /* 0x000fc60000000000 */
[----:B--23--:R-:W-:-:S07]  /*0890*/  IMAD R16, R0, R10, R29 ;  /* 0x0000000a00107224 */ /* 0x00cfce00078e021d */
        /* <DEDUP_REMOVED lines=15> */
[----:B------:R-:W-:Y:S01]  /*0990*/  IADD3 R22, PT, PT, R22, 0x3, RZ ;  /* 0x0000000316167810 */ /* 0x000fe20007ffe0ff */
[----:B------:R-:W-:Y:S01]  /*09a0*/  IMAD.MOV.U32 R5, RZ, RZ, R17 ;  /* 0x000000ffff057224 */ /* 0x000fe200078e0011 */
[----:B------:R-:W-:Y:S01]  /*09b0*/  ISETP.NE.AND P6, PT, R16, RZ, PT ;  /* 0x000000ff1000720c */ /* 0x000fe20003fc5270 */
[----:B------:R-:W-:Y:S01]  /*09c0*/  IMAD.IADD R0, R28, 0x1, -R19 ;  /* 0x000000011c007824 */ /* 0x000fe200078e0a13 */
[----:B------:R-:W-:Y:S01]  /*09d0*/  LOP3.LUT R4, R4, 0x1, RZ, 0xc0, !PT ;  /* 0x0000000104047812 */ /* 0x000fe200078ec0ff */
[----:B------:R-:W-:Y:S01]  /*09e0*/  IMAD.MOV.U32 R21, RZ, RZ, 0x0 ;  /* 0x00000000ff157424 */ /* 0x000fe200078e00ff */
[----:B------:R-:W1:Y:S01]  /*09f0*/  LDC.64 R6, c[0x0][0x398] ;  /* 0x0000e600ff067b82 */ /* 0x000e620000000a00 */
[----:B------:R-:W-:Y:S02]  /*0a00*/  MOV R20, 0xaf0 ;  /* 0x00000af000147802 */ /* 0x000fe40000000f00 */
[----:B------:R-:W-:-:S05]  /*0a10*/  SHF.R.S32.HI R12, RZ, 0x1f, R0 ;  /* 0x0000001fff0c7819 */ /* 0x000fca0000011400 */
[----:B------:R2:W3:Y:S01]  /*0a20*/  LDC.64 R8, c[0x2][R30] ;  /* 0x008000001e087b82 */ /* 0x0004e20000000a00 */
[----:B0-----:R-:W-:-:S04]  /*0a30*/  ISETP.GE.AND P0, PT, R22, R11, PT ;  /* 0x0000000b1600720c */ /* 0x001fc80003f06270 */
[----:B------:R-:W-:Y:S02]  /*0a40*/  SEL R3, R11, RZ, P0 ;  /* 0x000000ff0b037207 */ /* 0x000fe40000000000 */
[----:B------:R-:W-:Y:S02]  /*0a50*/  LOP3.LUT R11, R12, R11, RZ, 0xc0, !PT ;  /* 0x0000000b0c0b7212 */ /* 0x000fe400078ec0ff */
[----:B------:R-:W-:Y:S01]  /*0a60*/  ISETP.EQ.U32.AND P0, PT, R4, 0x1, P6 ;  /* 0x000000010400780c */ /* 0x000fe20003702070 */
[----:B------:R-:W-:Y:S02]  /*0a70*/  IMAD.IADD R3, R22, 0x1, -R3 ;  /* 0x0000000116037824 */ /* 0x000fe400078e0a03 */
[----:B------:R-:W-:Y:S01]  /*0a80*/  IMAD.IADD R11, R0, 0x1, R11 ;  /* 0x00000001000b7824 */ /* 0x000fe200078e020b */
[----:B------:R-:W-:Y:S01]  /*0a90*/  P2R R22, PR, RZ, 0x1 ;  /* 0x00000001ff167803 */ /* 0x000fe20000000000 */
[-CC-:B------:R-:W-:Y:S02]  /*0aa0*/  IMAD R3, R3, R10.reuse, R29.reuse ;  /* 0x0000000a03037224 */ /* 0x180fe400078e021d */
[----:B------:R-:W-:-:S02]  /*0ab0*/  IMAD R16, R11, R10, R29 ;  /* 0x0000000a0b107224 */ /* 0x000fc400078e021d */
[----:B-1----:R-:W-:-:S04]  /*0ac0*/  IMAD.WIDE R6, R3, 0x8, R6 ;  /* 0x0000000803067825 */ /* 0x002fc800078e0206 */
[----:B--23--:R-:W-:-:S07]  /*0ad0*/  IMAD.MOV.U32 R4, RZ, RZ, R18 ;  /* 0x000000ffff047224 */ /* 0x00cfce00078e0012 */
[----:B------:R-:W-:Y:S05]  /*0ae0*/  CALL.REL.NOINC R8 `(_cupy_boolrelextrema_2D_int64) ;  /* 0xfffffff408447344 */ /* 0x000fea0003c3ffff */
[----:B------:R-:W0:Y:S01]  /*0af0*/  LDC.64 R6, c[0x0][0x398] ;  /* 0x0000e600ff067b82 */ /* 0x000e220000000a00 */
[----:B------:R-:W-:Y:S01]  /*0b00*/  ISETP.NE.AND P6, PT, R22, RZ, PT ;  /* 0x000000ff1600720c */ /* 0x000fe20003fc5270 */
[----:B------:R-:W-:Y:S01]  /*0b10*/  IMAD.MOV.U32 R21, RZ, RZ, 0x0 ;  /* 0x00000000ff157424 */ /* 0x000fe200078e00ff */
[----:B------:R-:W-:Y:S01]  /*0b20*/  LOP3.LUT R0, R4, 0x1, RZ, 0xc0, !PT ;  /* 0x0000000104007812 */ /* 0x000fe200078ec0ff */
[----:B------:R-:W-:Y:S01]  /*0b30*/  IMAD.MOV.U32 R4, RZ, RZ, R18 ;  /* 0x000000ffff047224 */ /* 0x000fe200078e0012 */
[----:B------:R-:W-:Y:S02]  /*0b40*/  MOV R5, R17 ;  /* 0x0000001100057202 */ /* 0x000fe40000000f00 */
[----:B------:R-:W-:Y:S01]  /*0b50*/  ISETP.EQ.U32.AND P0, PT, R0, 0x1, P6 ;  /* 0x000000010000780c */ /* 0x000fe20003702070 */
[----:B------:R1:W2:Y:S01]  /*0b60*/  LDC.64 R8, c[0x2][R30] ;  /* 0x008000001e087b82 */ /* 0x0002a20000000a00 */
[----:B------:R-:W-:Y:S01]  /*0b70*/  MOV R20, 0xbb0 ;  /* 0x00000bb000147802 */ /* 0x000fe20000000f00 */
[----:B0-----:R-:W-:Y:S01]  /*0b80*/  IMAD.WIDE R6, R16, 0x8, R6 ;  /* 0x0000000810067825 */ /* 0x001fe200078e0206 */
[----:B-1----:R-:W-:-:S09]  /*0b90*/  P2R R16, PR, RZ, 0x1 ;  /* 0x00000001ff107803 */ /* 0x002fd20000000000 */
[----:B--2---:R-:W-:Y:S05]  /*0ba0*/  CALL.REL.NOINC R8 `(_cupy_boolrelextrema_2D_int64) ;  /* 0xfffffff408147344 */ /* 0x004fea0003c3ffff */
[----:B------:R-:W-:Y:S01]  /*0bb0*/  ISETP.NE.AND P1, PT, R19, UR40, PT ;  /* 0x0000002813007c0c */ /* 0x000fe2000bf25270 */
[----:B------:R-:W-:Y:S01]  /*0bc0*/  VIADD R23, R23, 0x4 ;  /* 0x0000000417177836 */ /* 0x000fe20000000000 */
[----:B------:R-:W-:Y:S02]  /*0bd0*/  ISETP.NE.AND P6, PT, R16, RZ, PT ;  /* 0x000000ff1000720c */ /* 0x000fe40003fc5270 */
[----:B------:R-:W-:-:S04]  /*0be0*/  LOP3.LUT R0, R4, 0x1, RZ, 0xc0, !PT ;  /* 0x0000000104007812 */ /* 0x000fc800078ec0ff */
[----:B------:R-:W-:-:S04]  /*0bf0*/  ISETP.EQ.U32.AND P0, PT, R0, 0x1, P6 ;  /* 0x000000010000780c */ /* 0x000fc80003702070 */
[----:B------:R-:W-:Y:S01]  /*0c00*/  SEL R27, RZ, 0x1, !P0 ;  /* 0x00000001ff1b7807 */ /* 0x000fe20004000000 */
[----:B------:R-:W-:Y:S08]  /*0c10*/  @P1 BRA `(.L_x_4) ;  /* 0xfffffff400c41947 */ /* 0x000ff0000383ffff */
[----:B------:R-:W-:Y:S05]  /*0c20*/  BSYNC.RECONVERGENT B6 ;  /* 0x0000000000067941 */ /* 0x000fea0003800200 */
.L_x_3:
[----:B------:R-:W-:-:S09]  /*0c30*/  UISETP.NE.AND UP0, UPT, UR41, URZ, UPT ;  /* 0x000000ff2900728c */ /* 0x000fd2000bf05270 */
[----:B------:R-:W-:Y:S05]  /*0c40*/  BRA.U !UP0, `(.L_x_5) ;  /* 0x00000025088c7547 */ /* 0x000fea000b800000 */
[----:B------:R-:W-:Y:S01]  /*0c50*/  UIADD3 UR4, UPT, UPT, -UR41, URZ, URZ ;  /* 0x000000ff29047290 */ /* 0x000fe2000fffe1ff */
[----:B------:R-:W-:Y:S01]  /*0c60*/  BSSY.RECONVERGENT B6, `(.L_x_6) ;  /* 0x0000029000067945 */ /* 0x000fe20003800200 */
[--C-:B------:R-:W-:Y:S01]  /*0c70*/  IMAD.IADD R28, R28, 0x1, -R23.reuse ;  /* 0x000000011c1c7824 */ /* 0x100fe200078e0a17 */
[----:B------:R-:W-:-:S03]  /*0c80*/  IADD3 R22, PT, PT, R2, UR38, R23 ;  /* 0x0000002602167c10 */ /* 0x000fc6000fffe017 */
[----:B------:R-:W-:-:S07]  /*0c90*/  IMAD.U32 R16, RZ, RZ, UR4 ;  /* 0x00000004ff107e24 */ /* 0x000fce000f8e00ff */
.L_x_8:
[----:B------:R-:W1:Y:S01]  /*0ca0*/  LDC.64 R2, c[0x0][0x380] ;  /* 0x0000e000ff027b82 */ /* 0x000e620000000a00 */
[----:B------:R-:W-:Y:S01]  /*0cb0*/  SHF.R.S32.HI R0, RZ, 0x1f, R28 ;  /* 0x0000001fff007819 */ /* 0x000fe2000001141c */
[----:B------:R-:W-:Y:S01]  /*0cc0*/  IMAD.MOV.U32 R21, RZ, RZ, 0x0 ;  /* 0x00000000ff157424 */ /* 0x000fe200078e00ff */
[----:B0-----:R-:W-:Y:S02]  /*0cd0*/  MOV R4, R18 ;  /* 0x0000001200047202 */ /* 0x001fe40000000f00 */
[----:B------:R-:W-:-:S03]  /*0ce0*/  MOV R20, 0xdb0 ;  /* 0x00000db000147802 */ /* 0x000fc60000000f00 */
[----:B------:R-:W0:Y:S08]  /*0cf0*/  LDC.64 R6, c[0x0][0x398] ;  /* 0x0000e600ff067b82 */ /* 0x000e300000000a00 */
[----:B-----5:R2:W3:Y:S01]  /*0d00*/  LDC.64 R8, c[0x2][R30] ;  /* 0x008000001e087b82 */ /* 0x0204e20000000a00 */
[----:B-1----:R-:W-:-:S04]  /*0d10*/  ISETP.GE.AND P0, PT, R22, R3, PT ;  /* 0x000000031600720c */ /* 0x002fc80003f06270 */
[----:B------:R-:W-:Y:S02]  /*0d20*/  SEL R5, R3, RZ, P0 ;  /* 0x000000ff03057207 */ /* 0x000fe40000000000 */
[----:B------:R-:W-:-:S03]  /*0d30*/  LOP3.LUT R3, R0, R3, RZ, 0xc0, !PT ;  /* 0x0000000300037212 */ /* 0x000fc600078ec0ff */
[----:B------:R-:W-:Y:S02]  /*0d40*/  IMAD.IADD R5, R22, 0x1, -R5 ;  /* 0x0000000116057824 */ /* 0x000fe400078e0a05 */
[----:B------:R-:W-:Y:S02]  /*0d50*/  IMAD.IADD R3, R3, 0x1, R28 ;  /* 0x0000000103037824 */ /* 0x000fe400078e021c */
[-CC-:B------:R-:W-:Y:S02]  /*0d60*/  IMAD R5, R5, R2.reuse, R29.reuse ;  /* 0x0000000205057224 */ /* 0x180fe400078e021d */
[----:B------:R-:W-:Y:S02]  /*0d70*/  IMAD R2, R3, R2, R29 ;  /* 0x0000000203027224 */ /* 0x000fe400078e021d */
[----:B0-----:R-:W-:-:S04]  /*0d80*/  IMAD.WIDE R6, R5, 0x8, R6 ;  /* 0x0000000805067825 */ /* 0x001fc800078e0206 */
[----:B--23--:R-:W-:-:S07]  /*0d90*/  IMAD.MOV.U32 R5, RZ, RZ, R17 ;  /* 0x000000ffff057224 */ /* 0x00cfce00078e0011 */
        /* <DEDUP_REMOVED lines=11> */
[----:B------:R-:W-:Y:S01]  /*0e50*/  VIADD R16, R16, 0x1 ;  /* 0x0000000110107836 */ /* 0x000fe20000000000 */
[----:B------:R-:W-:Y:S02]  /*0e60*/  ISETP.NE.AND P6, PT, R2, RZ, PT ;  /* 0x000000ff0200720c */ /* 0x000fe40003fc5270 */
[----:B------:R-:W-:Y:S02]  /*0e70*/  LOP3.LUT R0, R4, 0x1, RZ, 0xc0, !PT ;  /* 0x0000000104007812 */ /* 0x000fe400078ec0ff */
[----:B------:R-:W-:Y:S02]  /*0e80*/  ISETP.NE.AND P1, PT, R16, RZ, PT ;  /* 0x000000ff1000720c */ /* 0x000fe40003f25270 */
[----:B------:R-:W-:-:S04]  /*0e90*/  ISETP.EQ.U32.AND P0, PT, R0, 0x1, P6 ;  /* 0x000000010000780c */ /* 0x000fc80003702070 */
[----:B------:R-:W-:-:S07]  /*0ea0*/  SEL R27, RZ, 0x1, !P0 ;  /* 0x00000001ff1b7807 */ /* 0x000fce0004000000 */
[----:B------:R-:W-:Y:S05]  /*0eb0*/  @!P1 BRA `(.L_x_7) ;  /* 0x00000000000c9947 */ /* 0x000fea0003800000 */
[----:B------:R-:W-:Y:S01]  /*0ec0*/  VIADD R28, R28, 0xffffffff ;  /* 0xffffffff1c1c7836 */ /* 0x000fe20000000000 */
[----:B------:R-:W-:Y:S01]  /*0ed0*/  IADD3 R22, PT, PT, R22, 0x1, RZ ;  /* 0x0000000116167810 */ /* 0x000fe20007ffe0ff */
[----:B------:R-:W-:Y:S06]  /*0ee0*/  BRA `(.L_x_8) ;  /* 0xfffffffc006c7947 */ /* 0x000fec000383ffff */
.L_x_7:
[----:B------:R-:W-:Y:S05]  /*0ef0*/  BSYNC.RECONVERGENT B6 ;  /* 0x0000000000067941 */ /* 0x000fea0003800200 */
.L_x_6:
[----:B------:R-:W-:Y:S05]  /*0f00*/  BRA `(.L_x_5) ;  /* 0x0000002000dc7947 */ /* 0x000fea0003800000 */
.L_x_2:
[----:B------:R-:W-:Y:S01]  /*0f10*/  UISETP.GE.U32.AND UP0, UPT, UR40, 0x4, UPT ;  /* 0x000000042800788c */ /* 0x000fe2000bf06070 */
[----:B------:R-:W-:Y:S01]  /*0f20*/  IMAD.MOV.U32 R27, RZ, RZ, 0x1 ;  /* 0x00000001ff1b7424 */ /* 0x000fe200078e00ff */
[----:B------:R-:W1:Y:S01]  /*0f30*/  LDCU.64 UR48, c[0x0][0x380] ;  /* 0x00007000ff3077ac */ /* 0x000e620008000a00 */
[----:B------:R-:W-:Y:S01]  /*0f40*/  IMAD.MOV.U32 R19, RZ, RZ, 0x1 ;  /* 0x00000001ff137424 */ /* 0x000fe200078e00ff */
[----:B------:R-:W-:Y:S02]  /*0f50*/  ULOP3.LUT UR44, UR40, 0x3, URZ, 0xc0, !UPT ;  /* 0x00000003282c7892 */ /* 0x000fe4000f8ec0ff */
[----:B------:R-:W-:-:S03]  /*0f60*/  UIADD3 UR41, UPT, UPT, UR43, -0x1, URZ ;  /* 0xffffffff2b297890 */ /* 0x000fc6000fffe0ff */
[----:B------:R-:W-:Y:S09]  /*0f70*/  BRA.U !UP0, `(.L_x_9) ;  /* 0x00000009081c7547 */ /* 0x000ff2000b800000 */
[----:B------:R-:W-:Y:S01]  /*0f80*/  ULOP3.LUT UR4, UR40, 0x7ffffffc, URZ, 0xc0, !UPT ;  /* 0x7ffffffc28047892 */ /* 0x000fe2000f8ec0ff */
[----:B------:R-:W-:Y:S01]  /*0f90*/  BSSY.RECONVERGENT B6, `(.L_x_10) ;  /* 0x0000084000067945 */ /* 0x000fe20003800200 */
[----:B------:R-:W-:Y:S01]  /*0fa0*/  IMAD.MOV.U32 R27, RZ, RZ, 0x1 ;  /* 0x00000001ff1b7424 */ /* 0x000fe200078e00ff */
[----:B------:R-:W2:Y:S01]  /*0fb0*/  LDCU.64 UR46, c[0x0][0x380] ;  /* 0x00007000ff2e77ac */ /* 0x000ea20008000a00 */
[----:B------:R-:W-:Y:S02]  /*0fc0*/  VIADD R25, R28, 0xfffffffc ;  /* 0xfffffffc1c197836 */ /* 0x000fe40000000000 */
[----:B------:R-:W-:Y:S01]  /*0fd0*/  IMAD.MOV.U32 R23, RZ, RZ, 0x2 ;  /* 0x00000002ff177424 */ /* 0x000fe200078e00ff */
[----:B------:R-:W-:Y:S01]  /*0fe0*/  UIADD3 UR4, UPT, UPT, -UR4, URZ, URZ ;  /* 0x000000ff04047290 */ /* 0x000fe2000fffe1ff */
[----:B------:R-:W-:-:S05]  /*0ff0*/  IMAD.MOV.U32 R22, RZ, RZ, R28 ;  /* 0x000000ffff167224 */ /* 0x000fca00078e001c */
[----:B------:R-:W-:-:S07]  /*1000*/  IMAD.U32 R24, RZ, RZ, UR4 ;  /* 0x00000004ff187e24 */ /* 0x000fce000f8e00ff */
.L_x_11:
[----:B------:R-:W3:Y:S01]  /*1010*/  LDC.64 R6, c[0x0][0x398] ;  /* 0x0000e600ff067b82 */ /* 0x000ee20000000a00 */
[----:B------:R-:W-:Y:S01]  /*1020*/  IADD3 R0, PT, PT, R22, 0x1, RZ ;  /* 0x0000000116007810 */ /* 0x000fe20007ffe0ff */
[C---:B------:R-:W-:Y:S01]  /*1030*/  VIADD R19, R25.reuse, 0x2 ;  /* 0x0000000219137836 */ /* 0x040fe20000000000 */
[----:B------:R-:W-:Y:S01]  /*1040*/  VIADDMNMX R16, R25, 0x3, RZ, !PT ;  /* 0x0000000319107846 */ /* 0x000fe200078001ff */
[----:B0-----:R-:W-:Y:S01]  /*1050*/  IMAD.MOV.U32 R4, RZ, RZ, R18 ;  /* 0x000000ffff047224 */ /* 0x001fe200078e0012 */
[C---:B--2---:R-:W-:Y:S01]  /*1060*/  ISETP.GE.AND P0, PT, R0.reuse, UR47, PT ;  /* 0x0000002f00007c0c */ /* 0x044fe2000bf06270 */
[----:B------:R-:W-:Y:S01]  /*1070*/  IMAD.MOV.U32 R5, RZ, RZ, R17 ;  /* 0x000000ffff057224 */ /* 0x000fe200078e0011 */
[----:B------:R-:W-:Y:S01]  /*1080*/  MOV R20, 0x1100 ;  /* 0x0000110000147802 */ /* 0x000fe20000000f00 */
[----:B-----5:R0:W2:Y:S01]  /*1090*/  LDC.64 R8, c[0x2][R30] ;  /* 0x008000001e087b82 */ /* 0x0200a20000000a00 */
[----:B------:R-:W-:Y:S01]  /*10a0*/  SEL R0, R0, UR41, !P0 ;  /* 0x0000002900007c07 */ /* 0x000fe2000c000000 */
[----:B------:R-:W-:-:S02]  /*10b0*/  IMAD R16, R16, UR46, R29 ;  /* 0x0000002e10107c24 */ /* 0x000fc4000f8e021d */
[----:B------:R-:W-:Y:S02]  /*10c0*/  IMAD.MOV.U32 R21, RZ, RZ, 0x0 ;  /* 0x00000000ff157424 */ /* 0x000fe400078e00ff */
[----:B------:R-:W-:-:S04]  /*10d0*/  IMAD R3, R0, UR46, R29 ;  /* 0x0000002e00037c24 */ /* 0x000fc8000f8e021d */
[----:B0--3--:R-:W-:-:S07]  /*10e0*/  IMAD.WIDE R6, R3, 0x8, R6 ;  /* 0x0000000803067825 */ /* 0x009fce00078e0206 */
[----:B-12---:R-:W-:Y:S05]  /*10f0*/  CALL.REL.NOINC R8 `(_cupy_boolrelextrema_2D_int64) ;  /* 0xffffffec08c07344 */ /* 0x006fea0003c3ffff */
        /* <DEDUP_REMOVED lines=11> */
[----:B------:R-:W-:Y:S01]  /*11b0*/  IADD3 R0, PT, PT, R22, 0x2, RZ ;  /* 0x0000000216007810 */ /* 0x000fe20007ffe0ff */
[----:B------:R-:W-:Y:S01]  /*11c0*/  IMAD.MOV.U32 R5, RZ, RZ, R17 ;  /* 0x000000ffff057224 */ /* 0x000fe200078e0011 */
[----:B------:R-:W-:Y:S01]  /*11d0*/  ISETP.NE.AND P6, PT, R16, RZ, PT ;  /* 0x000000ff1000720c */ /* 0x000fe20003fc5270 */
[----:B------:R-:W-:Y:S01]  /*11e0*/  IMAD.MOV.U32 R21, RZ, RZ, 0x0 ;  /* 0x00000000ff157424 */ /* 0x000fe200078e00ff */
[C---:B------:R-:W-:Y:S02]  /*11f0*/  ISETP.GE.AND P0, PT, R0.reuse, UR47, PT ;  /* 0x0000002f00007c0c */ /* 0x040fe4000bf06270 */
[----:B------:R-:W-:Y:S01]  /*1200*/  VIMNMX R16, PT, PT, RZ, R19, !PT ;  /* 0x00000013ff107248 */ /* 0x000fe20007fe0100 */
[----:B------:R1:W2:Y:S01]  /*1210*/  LDC.64 R8, c[0x2][R30] ;  /* 0x008000001e087b82 */ /* 0x0002a20000000a00 */
[----:B------:R-:W-:Y:S02]  /*1220*/  SEL R0, R0, UR41, !P0 ;  /* 0x0000002900007c07 */ /* 0x000fe4000c000000 */
[----:B------:R-:W-:Y:S01]  /*1230*/  MOV R20, 0x12c0 ;  /* 0x000012c000147802 */ /* 0x000fe20000000f00 */
[----:B------:R-:W-:-:S02]  /*1240*/  IMAD R16, R16, UR46, R29 ;  /* 0x0000002e10107c24 */ /* 0x000fc4000f8e021d */
[----:B------:R-:W-:Y:S01]  /*1250*/  IMAD R3, R0, UR46, R29 ;  /* 0x0000002e00037c24 */ /* 0x000fe2000f8e021d */
[----:B------:R-:W-:Y:S01]  /*1260*/  LOP3.LUT R0, R4, 0x1, RZ, 0xc0, !PT ;  /* 0x0000000104007812 */ /* 0x000fe200078ec0ff */
[----:B------:R-:W-:-:S03]  /*1270*/  IMAD.MOV.U32 R4, RZ, RZ, R18 ;  /* 0x000000ffff047224 */ /* 0x000fc600078e0012 */
[----:B------:R-:W-:-:S04]  /*1280*/  ISETP.EQ.U32.AND P0, PT, R0, 0x1, P6 ;  /* 0x000000010000780c */ /* 0x000fc80003702070 */
[----:B------:R-:W-:Y:S01]  /*1290*/  P2R R19, PR, RZ, 0x1 ;  /* 0x00000001ff137803 */ /* 0x000fe20000000000 */
[----:B01----:R-:W-:-:S08]  /*12a0*/  IMAD.WIDE R6, R3, 0x8, R6 ;  /* 0x0000000803067825 */ /* 0x003fd000078e0206 */
[----:B--2---:R-:W-:Y:S05]  /*12b0*/  CALL.REL.NOINC R8 `(_cupy_boolrelextrema_2D_int64) ;  /* 0xffffffec08507344 */ /* 0x004fea0003c3ffff */
        /* <DEDUP_REMOVED lines=15> */
[----:B------:R-:W-:Y:S01]  /*13b0*/  IMAD.MOV.U32 R21, RZ, RZ, 0x0 ;  /* 0x00000000ff157424 */ /* 0x000fe200078e00ff */
[----:B------:R-:W-:Y:S02]  /*13c0*/  VIADDMNMX R16, R25, 0x1, RZ, !PT ;  /* 0x0000000119107846 */ /* 0x000fe400078001ff */
[----:B------:R-:W-:Y:S02]  /*13d0*/  ISETP.GE.AND P0, PT, R0, UR47, PT ;  /* 0x0000002f00007c0c */ /* 0x000fe4000bf06270 */
[----:B------:R1:W2:Y:S01]  /*13e0*/  LDC.64 R8, c[0x2][R30] ;  /* 0x008000001e087b82 */ /* 0x0002a20000000a00 */
[----:B------:R-:W-:Y:S01]  /*13f0*/  MOV R5, R17 ;  /* 0x0000001100057202 */ /* 0x000fe20000000f00 */
[----:B------:R-:W-:Y:S01]  /*1400*/  IMAD R16, R16, UR46, R29 ;  /* 0x0000002e10107c24 */ /* 0x000fe2000f8e021d */
[----:B------:R-:W-:-:S02]  /*1410*/  SEL R0, R0, UR41, !P0 ;  /* 0x0000002900007c07 */ /* 0x000fc4000c000000 */
[----:B------:R-:W-:-:S03]  /*1420*/  MOV R20, 0x14a0 ;  /* 0x000014a000147802 */ /* 0x000fc60000000f00 */
[----:B------:R-:W-:Y:S01]  /*1430*/  IMAD R3, R0, UR46, R29 ;  /* 0x0000002e00037c24 */ /* 0x000fe2000f8e021d */
[----:B------:R-:W-:Y:S01]  /*1440*/  LOP3.LUT R0, R4, 0x1, RZ, 0xc0, !PT ;  /* 0x0000000104007812 */ /* 0x000fe200078ec0ff */
[----:B------:R-:W-:-:S03]  /*1450*/  IMAD.MOV.U32 R4, RZ, RZ, R18 ;  /* 0x000000ffff047224 */ /* 0x000fc600078e0012 */
[----:B------:R-:W-:Y:S01]  /*1460*/  ISETP.EQ.U32.AND P0, PT, R0, 0x1, P6 ;  /* 0x000000010000780c */ /* 0x000fe20003702070 */
[----:B0-----:R-:W-:-:S03]  /*1470*/  IMAD.WIDE R6, R3, 0x8, R6 ;  /* 0x0000000803067825 */ /* 0x001fc600078e0206 */
[----:B-1----:R-:W-:-:S09]  /*1480*/  P2R R19, PR, RZ, 0x1 ;  /* 0x00000001ff137803 */ /* 0x002fd20000000000 */
        /* <DEDUP_REMOVED lines=16> */
[----:B------:R-:W-:Y:S01]  /*1590*/  IMAD.MOV.U32 R5, RZ, RZ, R17 ;  /* 0x000000ffff057224 */ /* 0x000fe200078e0011 */
[----:B------:R-:W-:Y:S01]  /*15a0*/  VIMNMX R16, PT, PT, RZ, R25, !PT ;  /* 0x00000019ff107248 */ /* 0x000fe20007fe0100 */
[----:B------:R-:W-:Y:S01]  /*15b0*/  IMAD.MOV.U32 R21, RZ, RZ, 0x0 ;  /* 0x00000000ff157424 */ /* 0x000fe200078e00ff */
[----:B------:R-:W-:Y:S02]  /*15c0*/  ISETP.GE.AND P0, PT, R22, UR47, PT ;  /* 0x0000002f16007c0c */ /* 0x000fe4000bf06270 */
[----:B------:R1:W2:Y:S01]  /*15d0*/  LDC.64 R8, c[0x2][R30] ;  /* 0x008000001e087b82 */ /* 0x0002a20000000a00 */
[----:B------:R-:W-:Y:S01]  /*15e0*/  IMAD R16, R16, UR46, R29 ;  /* 0x0000002e10107c24 */ /* 0x000fe2000f8e021d */
[----:B------:R-:W-:-:S02]  /*15f0*/  SEL R0, R22, UR41, !P0 ;  /* 0x0000002916007c07 */ /* 0x000fc4000c000000 */
[----:B------:R-:W-:-:S03]  /*1600*/  MOV R20, 0x1680 ;  /* 0x0000168000147802 */ /* 0x000fc60000000f00 */
[----:B------:R-:W-:Y:S01]  /*1610*/  IMAD R3, R0, UR46, R29 ;  /* 0x0000002e00037c24 */ /* 0x000fe2000f8e021d */
[----:B------:R-:W-:Y:S02]  /*1620*/  LOP3.LUT R0, R4, 0x1, RZ, 0xc0, !PT ;  /* 0x0000000104007812 */ /* 0x000fe400078ec0ff */
[----:B------:R-:W-:Y:S02]  /*1630*/  MOV R4, R18 ;  /* 0x0000001200047202 */ /* 0x000fe40000000f00 */
        /* <DEDUP_REMOVED lines=16> */
[----:B------:R-:W-:Y:S01]  /*1740*/  VIADD R24, R24, 0x4 ;  /* 0x0000000418187836 */ /* 0x000fe20000000000 */
[----:B------:R-:W-:Y:S01]  /*1750*/  ISETP.NE.AND P6, PT, R16, RZ, PT ;  /* 0x000000ff1000720c */ /* 0x000fe20003fc5270 */
[----:B------:R-:W-:Y:S01]  /*1760*/  VIADD R25, R25, 0xfffffffc ;  /* 0xfffffffc19197836 */ /* 0x000fe20000000000 */
[----:B------:R-:W-:Y:S01]  /*1770*/  LOP3.LUT R0, R4, 0x1, RZ, 0xc0, !PT ;  /* 0x0000000104007812 */ /* 0x000fe200078ec0ff */
[----:B------:R-:W-:Y:S01]  /*1780*/  VIADD R23, R23, 0x4 ;  /* 0x0000000417177836 */ /* 0x000fe20000000000 */
[----:B------:R-:W-:Y:S02]  /*1790*/  ISETP.NE.AND P1, PT, R24, RZ, PT ;  /* 0x000000ff1800720c */ /* 0x000fe40003f25270 */
[----:B------:R-:W-:-:S04]  /*17a0*/  ISETP.EQ.U32.AND P0, PT, R0, 0x1, P6 ;  /* 0x000000010000780c */ /* 0x000fc80003702070 */
[----:B------:R-:W-:-:S07]  /*17b0*/  SEL R27, RZ, 0x1, !P0 ;  /* 0x00000001ff1b7807 */ /* 0x000fce0004000000 */
[----:B------:R-:W-:Y:S05]  /*17c0*/  @P1 BRA `(.L_x_11) ;  /* 0xfffffff800101947 */ /* 0x000fea000383ffff */
[----:B------:R-:W-:Y:S05]  /*17d0*/  BSYNC.RECONVERGENT B6 ;  /* 0x0000000000067941 */ /* 0x000fea0003800200 */
.L_x_10:
[----:B------:R-:W-:-:S07]  /*17e0*/  IADD3 R19, PT, PT, R23, -0x1, RZ ;  /* 0xffffffff17137810 */ /* 0x000fce0007ffe0ff */
.L_x_9:
[----:B------:R-:W-:-:S09]  /*17f0*/  UISETP.NE.AND UP0, UPT, UR44, URZ, UPT ;  /* 0x000000ff2c00728c */ /* 0x000fd2000bf05270 */
[----:B------:R-:W-:Y:S05]  /*1800*/  BRA.U !UP0, `(.L_x_5) ;  /* 0x00000019089c7547 */ /* 0x000fea000b800000 */
[----:B------:R-:W-:Y:S01]  /*1810*/  UIADD3 UR4, UPT, UPT, -UR44, URZ, URZ ;  /* 0x000000ff2c047290 */ /* 0x000fe2000fffe1ff */
[----:B------:R-:W-:Y:S01]  /*1820*/  BSSY.RECONVERGENT B6, `(.L_x_12) ;  /* 0x0000025000067945 */ /* 0x000fe20003800200 */
[--C-:B------:R-:W-:Y:S01]  /*1830*/  IMAD.IADD R28, R28, 0x1, -R19.reuse ;  /* 0x000000011c1c7824 */ /* 0x100fe200078e0a13 */
[----:B------:R-:W-:-:S03]  /*1840*/  IADD3 R19, PT, PT, R2, UR38, R19 ;  /* 0x0000002602137c10 */ /* 0x000fc6000fffe013 */
[----:B------:R-:W-:-:S07]  /*1850*/  IMAD.U32 R16, RZ, RZ, UR4 ;  /* 0x00000004ff107e24 */ /* 0x000fce000f8e00ff */
.L_x_14:
[----:B------:R-:W2:Y:S01]  /*1860*/  LDC.64 R6, c[0x0][0x398] ;  /* 0x0000e600ff067b82 */ /* 0x000ea20000000a00 */
[C---:B-1----:R-:W-:Y:S01]  /*1870*/  ISETP.GE.AND P0, PT, R19.reuse, UR49, PT ;  /* 0x0000003113007c0c */ /* 0x042fe2000bf06270 */
[----:B0-----:R-:W-:Y:S01]  /*1880*/  IMAD.MOV.U32 R4, RZ, RZ, R18 ;  /* 0x000000ffff047224 */ /* 0x001fe200078e0012 */
[----:B------:R-:W-:Y:S01]  /*1890*/  VIMNMX R2, PT, PT, RZ, R28, !PT ;  /* 0x0000001cff027248 */ /* 0x000fe20007fe0100 */
[----:B------:R-:W-:Y:S01]  /*18a0*/  IMAD.MOV.U32 R5, RZ, RZ, R17 ;  /* 0x000000ffff057224 */ /* 0x000fe200078e0011 */
[----:B------:R-:W-:Y:S01]  /*18b0*/  SEL R0, R19, UR41, !P0 ;  /* 0x0000002913007c07 */ /* 0x000fe2000c000000 */
[----:B------:R-:W-:Y:S01]  /*18c0*/  IMAD.MOV.U32 R21, RZ, RZ, 0x0 ;  /* 0x00000000ff157424 */ /* 0x000fe200078e00ff */
[----:B------:R-:W-:Y:S01]  /*18d0*/  MOV R20, 0x1930 ;  /* 0x0000193000147802 */ /* 0x000fe20000000f00 */
[----:B-----5:R0:W1:Y:S01]  /*18e0*/  LDC.64 R8, c[0x2][R30] ;  /* 0x008000001e087b82 */ /* 0x0200620000000a00 */
[--C-:B------:R-:W-:Y:S02]  /*18f0*/  IMAD R2, R2, UR48, R29.reuse ;  /* 0x0000003002027c24 */ /* 0x100fe4000f8e021d */
[----:B------:R-:W-:-:S04]  /*1900*/  IMAD R3, R0, UR48, R29 ;  /* 0x0000003000037c24 */ /* 0x000fc8000f8e021d */
[----:B0-2---:R-:W-:-:S07]  /*1910*/  IMAD.WIDE R6, R3, 0x8, R6 ;  /* 0x0000000803067825 */ /* 0x005fce00078e0206 */
[----:B-1----:R-:W-:Y:S05]  /*1920*/  CALL.REL.NOINC R8 `(_cupy_boolrelextrema_2D_int64) ;  /* 0xffffffe408b47344 */ /* 0x002fea0003c3ffff */
[----:B------:R-:W0:Y:S01]  /*1930*/  LDC.64 R6, c[0x0][0x398] ;  /* 0x0000e600ff067b82 */ /* 0x000e220000000a00 */
[----:B------:R-:W-:Y:S01]  /*1940*/  LOP3.LUT P0, RZ, R4, 0xff, R27, 0x80, !PT ;  /* 0x000000ff04ff7812 */ /* 0x000fe2000780801b */
[----:B------:R-:W-:Y:S02]  /*1950*/  HFMA2 R21, -RZ, RZ, 0, 0 ;  /* 0x00000000ff157431 */ /* 0x000fe400000001ff */
[----:B------:R-:W-:Y:S01]  /*1960*/  IMAD.MOV.U32 R5, RZ, RZ, R17 ;  /* 0x000000ffff057224 */ /* 0x000fe200078e0011 */
[----:B------:R-:W-:Y:S01]  /*1970*/  MOV R20, 0x19d0 ;  /* 0x000019d000147802 */ /* 0x000fe20000000f00 */
[----:B------:R-:W-:Y:S02]  /*1980*/  IMAD.MOV.U32 R4, RZ, RZ, R18 ;  /* 0x000000ffff047224 */ /* 0x000fe400078e0012 */
        /* <DEDUP_REMOVED lines=11> */
[----:B------:R-:W-:Y:S02]  /*1a40*/  VIADD R28, R28, 0xffffffff ;  /* 0xffffffff1c1c7836 */ /* 0x000fe40000000000 */
[----:B------:R-:W-:Y:S01]  /*1a50*/  VIADD R19, R19, 0x1 ;  /* 0x0000000113137836 */ /* 0x000fe20000000000 */
[----:B------:R-:W-:Y:S06]  /*1a60*/  BRA `(.L_x_14) ;  /* 0xfffffffc007c7947 */ /* 0x000fec000383ffff */
.L_x_13:
[----:B------:R-:W-:Y:S05]  /*1a70*/  BSYNC.RECONVERGENT B6 ;  /* 0x0000000000067941 */ /* 0x000fea0003800200 */
.L_x_12:
[----:B------:R-:W-:Y:S05]  /*1a80*/  BRA `(.L_x_5) ;  /* 0x0000001400fc7947 */ /* 0x000fea0003800000 */
.L_x_1:
        /* <DEDUP_REMOVED lines=9> */
[----:B------:R-:W-:Y:S01]  /*1b20*/  BSSY.RECONVERGENT B6, `(.L_x_16) ;  /* 0x0000093000067945 */ /* 0x000fe20003800200 */
[----:B------:R-:W-:Y:S01]  /*1b30*/  IMAD.MOV.U32 R27, RZ, RZ, 0x1 ;  /* 0x00000001ff1b7424 */ /* 0x000fe200078e00ff */
[----:B------:R-:W-:Y:S01]  /*1b40*/  ULOP3.LUT UR40, UR40, 0x7ffffffc, URZ, 0xc0, !UPT ;  /* 0x7ffffffc28287892 */ /* 0x000fe2000f8ec0ff */
[----:B------:R-:W-:-:S11]  /*1b50*/  IMAD.MOV.U32 R24, RZ, RZ, 0x1 ;  /* 0x00000001ff187424 */ /* 0x000fd600078e00ff */
.L_x_17:
[----:B------:R-:W1:Y:S01]  /*1b60*/  LDC R11, c[0x0][0x380] ;  /* 0x0000e000ff0b7b82 */ /* 0x000e620000000800 */
[C---:B------:R-:W-:Y:S01]  /*1b70*/  IADD3 R22, PT, PT, R29.reuse, R24, RZ ;  /* 0x000000181d167210 */ /* 0x040fe20007ffe0ff */
[----:B------:R-:W-:Y:S01]  /*1b80*/  IMAD.IADD R16, R29, 0x1, -R24 ;  /* 0x000000011d107824 */ /* 0x000fe200078e0a18 */
[----:B------:R-:W-:Y:S01]  /*1b90*/  MOV R20, 0x1c90 ;  /* 0x00001c9000147802 */ /* 0x000fe20000000f00 */
[----:B0-----:R-:W-:Y:S02]  /*1ba0*/  IMAD.MOV.U32 R4, RZ, RZ, R18 ;  /* 0x000000ffff047224 */ /* 0x001fe400078e0012 */
[----:B------:R-:W-:Y:S01]  /*1bb0*/  IMAD.MOV.U32 R21, RZ, RZ, 0x0 ;  /* 0x00000000ff157424 */ /* 0x000fe200078e00ff */
[----:B------:R-:W-:Y:S01]  /*1bc0*/  SHF.R.S32.HI R0, RZ, 0x1f, R16 ;  /* 0x0000001fff007819 */ /* 0x000fe20000011410 */
[----:B------:R-:W0:Y:S08]  /*1bd0*/  LDC.64 R6, c[0x0][0x398] ;  /* 0x0000e600ff067b82 */ /* 0x000e300000000a00 */
[----:B-----5:R2:W3:Y:S01]  /*1be0*/  LDC.64 R8, c[0x2][R30] ;  /* 0x008000001e087b82 */ /* 0x0204e20000000a00 */
[----:B-1----:R-:W-:-:S02]  /*1bf0*/  ISETP.GE.AND P0, PT, R22, R11, PT ;  /* 0x0000000b1600720c */ /* 0x002fc40003f06270 */
[----:B------:R-:W-:Y:S02]  /*1c00*/  LOP3.LUT R5, R0, R11, RZ, 0xc0, !PT ;  /* 0x0000000b00057212 */ /* 0x000fe400078ec0ff */
[----:B------:R-:W-:-:S03]  /*1c10*/  SEL R3, R11, RZ, P0 ;  /* 0x000000ff0b037207 */ /* 0x000fc60000000000 */
[----:B------:R-:W-:Y:S02]  /*1c20*/  IMAD.IADD R5, R16, 0x1, R5 ;  /* 0x0000000110057824 */ /* 0x000fe400078e0205 */
[----:B------:R-:W-:Y:S02]  /*1c30*/  IMAD.IADD R3, R22, 0x1, -R3 ;  /* 0x0000000116037824 */ /* 0x000fe400078e0a03 */
[CC--:B------:R-:W-:Y:S02]  /*1c40*/  IMAD R2, R28.reuse, R11.reuse, R5 ;  /* 0x0000000b1c027224 */ /* 0x0c0fe400078e0205 */
[----:B------:R-:W-:Y:S02]  /*1c50*/  IMAD R3, R28, R11, R3 ;  /* 0x0000000b1c037224 */ /* 0x000fe400078e0203 */
[----:B------:R-:W-:Y:S02]  /*1c60*/  IMAD.MOV.U32 R5, RZ, RZ, R17 ;  /* 0x000000ffff057224 */ /* 0x000fe400078e0011 */
[----:B0-23--:R-:W-:-:S07]  /*1c70*/  IMAD.WIDE R6, R3, 0x8, R6 ;  /* 0x0000000803067825 */ /* 0x00dfce00078e0206 */
[----:B------:R-:W-:Y:S05]  /*1c80*/  CALL.REL.NOINC R8 `(_cupy_boolrelextrema_2D_int64) ;  /* 0xffffffe008dc7344 */ /* 0x000fea0003c3ffff */
[----:B------:R-:W0:Y:S01]  /*1c90*/  LDC.64 R6, c[0x0][0x398] ;  /* 0x0000e600ff067b82 */ /* 0x000e220000000a00 */
[----:B------:R-:W-:Y:S01]  /*1ca0*/  LOP3.LUT P0, RZ, R4, 0xff, R27, 0x80, !PT ;  /* 0x000000ff04ff7812 */ /* 0x000fe2000780801b */
[----:B------:R-:W-:Y:S01]  /*1cb0*/  IMAD.MOV.U32 R4, RZ, RZ, R18 ;  /* 0x000000ffff047224 */ /* 0x000fe200078e0012 */
[----:B------:R-:W-:Y:S01]  /*1cc0*/  MOV R5, R17 ;  /* 0x0000001100057202 */ /* 0x000fe20000000f00 */
[----:B------:R-:W-:Y:S01]  /*1cd0*/  IMAD.MOV.U32 R21, RZ, RZ, 0x0 ;  /* 0x00000000ff157424 */ /* 0x000fe200078e00ff */
[----:B------:R-:W-:-:S03]  /*1ce0*/  MOV R20, 0x1d30 ;  /* 0x00001d3000147802 */ /* 0x000fc60000000f00 */
[----:B------:R1:W2:Y:S01]  /*1cf0*/  LDC.64 R8, c[0x2][R30] ;  /* 0x008000001e087b82 */ /* 0x0002a20000000a00 */
[----:B0-----:R-:W-:Y:S01]  /*1d00*/  IMAD.WIDE R6, R2, 0x8, R6 ;  /* 0x0000000802067825 */ /* 0x001fe200078e0206 */
[----:B-1----:R-:W-:-:S07]  /*1d10*/  P2R R2, PR, RZ, 0x1 ;  /* 0x00000001ff027803 */ /* 0x002fce0000000000 */
[----:B--2---:R-:W-:Y:S05]  /*1d20*/  CALL.REL.NOINC R8 `(_cupy_boolrelextrema_2D_int64) ;  /* 0xffffffe008b47344 */ /* 0x004fea0003c3ffff */
[----:B------:R-:W0:Y:S01]  /*1d30*/  LDC R11, c[0x0][0x380] ;  /* 0x0000e000ff0b7b82 */ /* 0x000e220000000800 */
[----:B------:R-:W-:Y:S01]  /*1d40*/  ISETP.NE.AND P6, PT, R2, RZ, PT ;  /* 0x000000ff0200720c */ /* 0x000fe20003fc5270 */
[----:B------:R-:W-:Y:S01]  /*1d50*/  VIADD R2, R22, 0x1 ;  /* 0x0000000116027836 */ /* 0x000fe20000000000 */
[----:B------:R-:W-:Y:S01]  /*1d60*/  LOP3.LUT R0, RZ, R24, RZ, 0x33, !PT ;  /* 0x00000018ff007212 */ /* 0x000fe200078e33ff */
[----:B------:R-:W-:Y:S01]  /*1d70*/  IMAD.MOV.U32 R21, RZ, RZ, 0x0 ;  /* 0x00000000ff157424 */ /* 0x000fe200078e00ff */
[----:B------:R-:W-:-:S03]  /*1d80*/  MOV R20, 0x1eb0 ;  /* 0x00001eb000147802 */ /* 0x000fc60000000f00 */
[----:B------:R-:W1:Y:S01]  /*1d90*/  LDC.64 R6, c[0x0][0x398] ;  /* 0x0000e600ff067b82 */ /* 0x000e620000000a00 */
[----:B------:R-:W-:-:S07]  /*1da0*/  IMAD.IADD R0, R29, 0x1, R0 ;  /* 0x000000011d007824 */ /* 0x000fce00078e0200 */
        /* <DEDUP_REMOVED lines=8> */
[----:B-1----:R-:W-:-:S03]  /*1e30*/  IMAD.WIDE R6, R3, 0x8, R6 ;  /* 0x0000000803067825 */ /* 0x002fc600078e0206 */
[----:B------:R-:W-:Y:S01]  /*1e40*/  ISETP.EQ.U32.AND P0, PT, R2, 0x1, P6 ;  /* 0x000000010200780c */ /* 0x000fe20003702070 */
[----:B------:R-:W-:Y:S02]  /*1e50*/  IMAD.IADD R5, R0, 0x1, R5 ;  /* 0x0000000100057824 */ /* 0x000fe400078e0205 */
[----:B------:R-:W-:Y:S01]  /*1e60*/  IMAD.MOV.U32 R4, RZ, RZ, R18 ;  /* 0x000000ffff047224 */ /* 0x000fe200078e0012 */
[----:B------:R-:W-:Y:S01]  /*1e70*/  P2R R23, PR, RZ, 0x1 ;  /* 0x00000001ff177803 */ /* 0x000fe20000000000 */
[----:B------:R-:W-:Y:S01]  /*1e80*/  IMAD R2, R28, R11, R5 ;  /* 0x0000000b1c027224 */ /* 0x000fe200078e0205 */
[----:B--23--:R-:W-:-:S07]  /*1e90*/  MOV R5, R17 ;  /* 0x0000001100057202 */ /* 0x00cfce0000000f00 */
        /* <DEDUP_REMOVED lines=13> */
[----:B------:R-:W0:Y:S01]  /*1f70*/  LDC R11, c[0x0][0x380] ;  /* 0x0000e000ff0b7b82 */ /* 0x000e220000000800 */
[----:B------:R-:W-:Y:S01]  /*1f80*/  VIADD R0, R22, 0x2 ;  /* 0x0000000216007836 */ /* 0x000fe20000000000 */
[----:B------:R-:W-:Y:S01]  /*1f90*/  IADD3 R16, PT, PT, R16, -0x2, RZ ;  /* 0xfffffffe10107810 */ /* 0x000fe20007ffe0ff */
[----:B------:R-:W-:Y:S01]  /*1fa0*/  IMAD.MOV.U32 R21, RZ, RZ, 0x0 ;  /* 0x00000000ff157424 */ /* 0x000fe200078e00ff */
[----:B------:R-:W-:Y:S02]  /*1fb0*/  ISETP.NE.AND P6, PT, R2, RZ, PT ;  /* 0x000000ff0200720c */ /* 0x000fe40003fc5270 */
[----:B------:R-:W-:Y:S02]  /*1fc0*/  MOV R20, 0x20e0 ;  /* 0x000020e000147802 */ /* 0x000fe40000000f00 */
        /* <DEDUP_REMOVED lines=14> */
[----:B------:R-:W-:Y:S02]  /*20b0*/  IMAD R2, R28, R11, R5 ;  /* 0x0000000b1c027224 */ /* 0x000fe400078e0205 */
[----:B--23--:R-:W-:-:S07]  /*20c0*/  IMAD.MOV.U32 R5, RZ, RZ, R17 ;  /* 0x000000ffff057224 */ /* 0x00cfce00078e0011 */
[----:B------:R-:W-:Y:S05]  /*20d0*/  CALL.REL.NOINC R8 `(_cupy_boolrelextrema_2D_int64) ;  /* 0xffffffdc08c87344 */ /* 0x000fea0003c3ffff */
[----:B------:R-:W0:Y:S01]  /*20e0*/  LDC.64 R6, c[0x0][0x398] ;  /* 0x0000e600ff067b82 */ /* 0x000e220000000a00 */
[----:B------:R-:W-:Y:S01]  /*20f0*/  ISETP.NE.AND P6, PT, R16, RZ, PT ;  /* 0x000000ff1000720c */ /* 0x000fe20003fc5270 */
[----:B------:R-:W-:Y:S01]  /*2100*/  IMAD.MOV.U32 R5, RZ, RZ, R17 ;  /* 0x000000ffff057224 */ /* 0x000fe200078e0011 */
[----:B------:R-:W-:Y:S01]  /*2110*/  LOP3.LUT R0, R4, 0x1, RZ, 0xc0, !PT ;  /* 0x0000000104007812 */ /* 0x000fe200078ec0ff */
[----:B------:R-:W-:Y:S01]  /*2120*/  IMAD.MOV.U32 R21, RZ, RZ, 0x0 ;  /* 0x00000000ff157424 */ /* 0x000fe200078e00ff */
[----:B------:R-:W-:Y:S02]  /*2130*/  MOV R4, R18 ;  /* 0x0000001200047202 */ /* 0x000fe40000000f00 */
[----:B------:R-:W-:Y:S01]  /*2140*/  ISETP.EQ.U32.AND P0, PT, R0, 0x1, P6 ;  /* 0x000000010000780c */ /* 0x000fe20003702070 */
[----:B------:R1:W2:Y:S01]  /*2150*/  LDC.64 R8, c[0x2][R30] ;  /* 0x008000001e087b82 */ /* 0x0002a20000000a00 */
[----:B------:R-:W-:Y:S01]  /*2160*/  MOV R20, 0x21a0 ;  /* 0x000021a000147802 */ /* 0x000fe20000000f00 */
[----:B0-----:R-:W-:Y:S01]  /*2170*/  IMAD.WIDE R6, R2, 0x8, R6 ;  /* 0x0000000802067825 */ /* 0x001fe200078e0206 */
[----:B-1----:R-:W-:-:S09]  /*2180*/  P2R R2, PR, RZ, 0x1 ;  /* 0x00000001ff027803 */ /* 0x002fd20000000000 */
[----:B--2---:R-:W-:Y:S05]  /*2190*/  CALL.REL.NOINC R8 `(_cupy_boolrelextrema_2D_int64) ;  /* 0xffffffdc08987344 */ /* 0x004fea0003c3ffff */
[----:B------:R-:W0:Y:S01]  /*21a0*/  LDC R11, c[0x0][0x380] ;  /* 0x0000e000ff0b7b82 */ /* 0x000e220000000800 */
[----:B------:R-:W-:Y:S01]  /*21b0*/  VIADD R16, R24, 0x3 ;  /* 0x0000000318107836 */ /* 0x000fe20000000000 */
[----:B------:R-:W-:Y:S01]  /*21c0*/  ISETP.NE.AND P6, PT, R2, RZ, PT ;  /* 0x000000ff0200720c */ /* 0x000fe20003fc5270 */
[----:B------:R-:W-:Y:S01]  /*21d0*/  VIADD R22, R22, 0x3 ;  /* 0x0000000316167836 */ /* 0x000fe20000000000 */
[----:B------:R-:W-:Y:S01]  /*21e0*/  MOV R20, 0x2320 ;  /* 0x0000232000147802 */ /* 0x000fe20000000f00 */
[----:B------:R-:W-:Y:S02]  /*21f0*/  IMAD.IADD R0, R29, 0x1, -R16 ;  /* 0x000000011d007824 */ /* 0x000fe400078e0a10 */
[----:B------:R-:W-:Y:S01]  /*2200*/  IMAD.MOV.U32 R21, RZ, RZ, 0x0 ;  /* 0x00000000ff157424 */ /* 0x000fe200078e00ff */
[----:B------:R-:W1:Y:S02]  /*2210*/  LDC.64 R6, c[0x0][0x398] ;  /* 0x0000e600ff067b82 */ /* 0x000e640000000a00 */
[----:B------:R-:W-:-:S06]  /*2220*/  SHF.R.S32.HI R2, RZ, 0x1f, R0 ;  /* 0x0000001fff027819 */ /* 0x000fcc0000011400 */
[----:B------:R2:W3:Y:S01]  /*2230*/  LDC.64 R8, c[0x2][R30] ;  /* 0x008000001e087b82 */ /* 0x0004e20000000a00 */
[-C--:B0-----:R-:W-:Y:S02]  /*2240*/  ISETP.GE.AND P0, PT, R22, R11.reuse, PT ;  /* 0x0000000b1600720c */ /* 0x081fe40003f06270 */
[-C--:B------:R-:W-:Y:S02]  /*2250*/  LOP3.LUT R5, R2, R11.reuse, RZ, 0xc0, !PT ;  /* 0x0000000b02057212 */ /* 0x080fe400078ec0ff */
[----:B------:R-:W-:Y:S02]  /*2260*/  SEL R3, R11, RZ, P0 ;  /* 0x000000ff0b037207 */ /* 0x000fe40000000000 */
[----:B------:R-:W-:Y:S01]  /*2270*/  LOP3.LUT R2, R4, 0x1, RZ, 0xc0, !PT ;  /* 0x0000000104027812 */ /* 0x000fe200078ec0ff */
[----:B------:R-:W-:Y:S02]  /*2280*/  IMAD.IADD R5, R0, 0x1, R5 ;  /* 0x0000000100057824 */ /* 0x000fe400078e0205 */
[----:B------:R-:W-:Y:S01]  /*2290*/  IMAD.IADD R3, R22, 0x1, -R3 ;  /* 0x0000000116037824 */ /* 0x000fe200078e0a03 */
[----:B------:R-:W-:Y:S01]  /*22a0*/  ISETP.EQ.U32.AND P0, PT, R2, 0x1, P6 ;  /* 0x000000010200780c */ /* 0x000fe20003702070 */
[C---:B------:R-:W-:Y:S01]  /*22b0*/  IMAD R2, R28.reuse, R11, R5 ;  /* 0x0000000b1c027224 */ /* 0x040fe200078e0205 */
[----:B------:R-:W-:Y:S01]  /*22c0*/  MOV R5, R17 ;  /* 0x0000001100057202 */ /* 0x000fe20000000f00 */
[----:B------:R-:W-:Y:S01]  /*22d0*/  IMAD R3, R28, R11, R3 ;  /* 0x0000000b1c037224 */ /* 0x000fe200078e0203 */
[----:B------:R-:W-:Y:S01]  /*22e0*/  P2R R22, PR, RZ, 0x1 ;  /* 0x00000001ff167803 */ /* 0x000fe20000000000 */
[----:B------:R-:W-:-:S02]  /*22f0*/  IMAD.MOV.U32 R4, RZ, RZ, R18 ;  /* 0x000000ffff047224 */ /* 0x000fc400078e0012 */
[----:B-123--:R-:W-:-:S07]  /*2300*/  IMAD.WIDE R6, R3, 0x8, R6 ;  /* 0x0000000803067825 */ /* 0x00efce00078e0206 */
        /* <DEDUP_REMOVED lines=21> */
.L_x_16:
[----:B------:R-:W-:-:S09]  /*2460*/  UISETP.NE.AND UP0, UPT, UR41, URZ, UPT ;  /* 0x000000ff2900728c */ /* 0x000fd2000bf05270 */
[----:B------:R-:W-:Y:S05]  /*2470*/  BRA.U !UP0, `(.L_x_5) ;  /* 0x0000000d08807547 */ /* 0x000fea000b800000 */
[----:B------:R-:W-:Y:S01]  /*2480*/  UIADD3 UR4, UPT, UPT, -UR41, URZ, URZ ;  /* 0x000000ff29047290 */ /* 0x000fe2000fffe1ff */
[----:B------:R-:W-:Y:S01]  /*2490*/  BSSY.RECONVERGENT B6, `(.L_x_18) ;  /* 0x0000029000067945 */ /* 0x000fe20003800200 */
[----:B------:R-:W-:Y:S02]  /*24a0*/  IADD3 R29, PT, PT, R29, -R24, RZ ;  /* 0x800000181d1d7210 */ /* 0x000fe40007ffe0ff */
[----:B------:R-:W-:Y:S02]  /*24b0*/  IADD3 R19, PT, PT, R19, UR39, R24 ;  /* 0x0000002713137c10 */ /* 0x000fe4000fffe018 */
[----:B------:R-:W-:-:S07]  /*24c0*/  IMAD.U32 R16, RZ, RZ, UR4 ;  /* 0x00000004ff107e24 */ /* 0x000fce000f8e00ff */
.L_x_20:
[----:B------:R-:W1:Y:S01]  /*24d0*/  LDC R2, c[0x0][0x380] ;  /* 0x0000e000ff027b82 */ /* 0x000e620000000800 */
[----:B0-----:R-:W-:Y:S01]  /*24e0*/  IMAD.MOV.U32 R4, RZ, RZ, R18 ;  /* 0x000000ffff047224 */ /* 0x001fe200078e0012 */
[----:B------:R-:W-:Y:S01]  /*24f0*/  MOV R20, 0x25e0 ;  /* 0x000025e000147802 */ /* 0x000fe20000000f00 */
[----:B------:R-:W-:-:S05]  /*2500*/  IMAD.MOV.U32 R21, RZ, RZ, 0x0 ;  /* 0x00000000ff157424 */ /* 0x000fca00078e00ff */
[----:B------:R-:W0:Y:S08]  /*2510*/  LDC.64 R6, c[0x0][0x398] ;  /* 0x0000e600ff067b82 */ /* 0x000e300000000a00 */
[----:B-----5:R2:W3:Y:S01]  /*2520*/  LDC.64 R8, c[0x2][R30] ;  /* 0x008000001e087b82 */ /* 0x0204e20000000a00 */
[-C--:B-1----:R-:W-:Y:S01]  /*2530*/  ISETP.GE.AND P0, PT, R19, R2.reuse, PT ;  /* 0x000000021300720c */ /* 0x082fe20003f06270 */
[----:B------:R-:W-:-:S03]  /*2540*/  IMAD R3, R28, R2, R19 ;  /* 0x000000021c037224 */ /* 0x000fc600078e0213 */
[----:B------:R-:W-:-:S05]  /*2550*/  SEL R0, R2, RZ, P0 ;  /* 0x000000ff02007207 */ /* 0x000fca0000000000 */
[----:B------:R-:W-:Y:S01]  /*2560*/  IMAD.IADD R5, R3, 0x1, -R0 ;  /* 0x0000000103057824 */ /* 0x000fe200078e0a00 */
[----:B------:R-:W-:-:S03]  /*2570*/  SHF.R.S32.HI R0, RZ, 0x1f, R29 ;  /* 0x0000001fff007819 */ /* 0x000fc6000001141d */
[----:B0-----:R-:W-:Y:S01]  /*2580*/  IMAD.WIDE R6, R5, 0x8, R6 ;  /* 0x0000000805067825 */ /* 0x001fe200078e0206 */
[----:B------:R-:W-:-:S03]  /*2590*/  LOP3.LUT R3, R0, R2, RZ, 0xc0, !PT ;  /* 0x0000000200037212 */ /* 0x000fc600078ec0ff */
[----:B------:R-:W-:Y:S02]  /*25a0*/  IMAD.MOV.U32 R5, RZ, RZ, R17 ;  /* 0x000000ffff057224 */ /* 0x000fe400078e0011 */
[----:B------:R-:W-:-:S04]  /*25b0*/  IMAD R2, R28, R2, R3 ;  /* 0x000000021c027224 */ /* 0x000fc800078e0203 */
[----:B--23--:R-:W-:-:S07]  /*25c0*/  IMAD.IADD R2, R2, 0x1, R29 ;  /* 0x0000000102027824 */ /* 0x00cfce00078e021d */
        /* <DEDUP_REMOVED lines=21> */
.L_x_19:
[----:B------:R-:W-:Y:S05]  /*2720*/  BSYNC.RECONVERGENT B6 ;  /* 0x0000000000067941 */ /* 0x000fea0003800200 */
.L_x_18:
[----:B------:R-:W-:Y:S05]  /*2730*/  BRA `(.L_x_5) ;  /* 0x0000000800d07947 */ /* 0x000fea0003800000 */
.L_x_15:
[----:B------:R-:W-:Y:S01]  /*2740*/  UISETP.GE.U32.AND UP0, UPT, UR40, 0x4, UPT ;  /* 0x000000042800788c */ /* 0x000fe2000bf06070 */
[----:B------:R-:W-:Y:S02]  /*2750*/  HFMA2 R0, -RZ, RZ, 0, 5.9604644775390625e-08 ;  /* 0x00000001ff007431 */ /* 0x000fe400000001ff */
[----:B------:R-:W-:Y:S01]  /*2760*/  IMAD.MOV.U32 R27, RZ, RZ, 0x1 ;  /* 0x00000001ff1b7424 */ /* 0x000fe200078e00ff */
[----:B------:R-:W1:Y:S01]  /*2770*/  LDCU UR46, c[0x0][0x380] ;  /* 0x00007000ff2e77ac */ /* 0x000e620008000800 */
[----:B------:R-:W-:Y:S02]  /*2780*/  ULOP3.LUT UR44, UR40, 0x3, URZ, 0xc0, !UPT ;  /* 0x00000003282c7892 */ /* 0x000fe4000f8ec0ff */
[----:B------:R-:W-:Y:S02]  /*2790*/  UIADD3 UR41, UPT, UPT, UR42, -0x1, URZ ;  /* 0xffffffff2a297890 */ /* 0x000fe4000fffe0ff */
[----:B------:R-:W-:Y:S10]  /*27a0*/  BRA.U !UP0, `(.L_x_21) ;  /* 0x00000009081c7547 */ /* 0x000ff4000b800000 */
[----:B------:R-:W-:Y:S01]  /*27b0*/  ULOP3.LUT UR40, UR40, 0x7ffffffc, URZ, 0xc0, !UPT ;  /* 0x7ffffffc28287892 */ /* 0x000fe2000f8ec0ff */
[----:B------:R-:W-:Y:S01]  /*27c0*/  BSSY.RECONVERGENT B6, `(.L_x_22) ;  /* 0x0000084000067945 */ /* 0x000fe20003800200 */
[----:B------:R-:W-:Y:S01]  /*27d0*/  IMAD.MOV.U32 R27, RZ, RZ, 0x1 ;  /* 0x00000001ff1b7424 */ /* 0x000fe200078e00ff */
[----:B------:R-:W2:Y:S01]  /*27e0*/  LDCU UR45, c[0x0][0x380] ;  /* 0x00007000ff2d77ac */ /* 0x000ea20008000800 */
[----:B------:R-:W-:Y:S02]  /*27f0*/  VIADD R25, R29, 0xfffffffc ;  /* 0xfffffffc1d197836 */ /* 0x000fe40000000000 */
[----:B------:R-:W-:Y:S01]  /*2800*/  IMAD.MOV.U32 R23, RZ, RZ, 0x2 ;  /* 0x00000002ff177424 */ /* 0x000fe200078e00ff */
[----:B------:R-:W-:Y:S01]  /*2810*/  UIADD3 UR40, UPT, UPT, -UR40, URZ, URZ ;  /* 0x000000ff28287290 */ /* 0x000fe2000fffe1ff */
[----:B------:R-:W-:-:S05]  /*2820*/  IMAD.MOV.U32 R22, RZ, RZ, R29 ;  /* 0x000000ffff167224 */ /* 0x000fca00078e001d */
[----:B------:R-:W-:-:S07]  /*2830*/  IMAD.U32 R24, RZ, RZ, UR40 ;  /* 0x00000028ff187e24 */ /* 0x000fce000f8e00ff */
.L_x_23:
[----:B------:R-:W3:Y:S01]  /*2840*/  LDC.64 R6, c[0x0][0x398] ;  /* 0x0000e600ff067b82 */ /* 0x000ee20000000a00 */
[----:B------:R-:W-:Y:S01]  /*2850*/  VIADD R0, R22, 0x1 ;  /* 0x0000000116007836 */ /* 0x000fe20000000000 */
[----:B------:R-:W-:Y:S01]  /*2860*/  IADD3 R16, PT, PT, R25, 0x2, RZ ;  /* 0x0000000219107810 */ /* 0x000fe20007ffe0ff */
[----:B0-----:R-:W-:Y:S01]  /*2870*/  IMAD.MOV.U32 R4, RZ, RZ, R18 ;  /* 0x000000ffff047224 */ /* 0x001fe200078e0012 */
[----:B------:R-:W-:Y:S01]  /*2880*/  MOV R20, 0x2930 ;  /* 0x0000293000147802 */ /* 0x000fe20000000f00 */
[----:B------:R-:W-:Y:S01]  /*2890*/  IMAD.MOV.U32 R5, RZ, RZ, R17 ;  /* 0x000000ffff057224 */ /* 0x000fe200078e0011 */
[C---:B--2---:R-:W-:Y:S01]  /*28a0*/  ISETP.GE.AND P0, PT, R0.reuse, UR45, PT ;  /* 0x0000002d00007c0c */ /* 0x044fe2000bf06270 */
[----:B------:R-:W-:Y:S01]  /*28b0*/  IMAD.MOV.U32 R21, RZ, RZ, 0x0 ;  /* 0x00000000ff157424 */ /* 0x000fe200078e00ff */
[----:B-----5:R0:W2:Y:S02]  /*28c0*/  LDC.64 R8, c[0x2][R30] ;  /* 0x008000001e087b82 */ /* 0x0200a40000000a00 */
[----:B------:R-:W-:-:S05]  /*28d0*/  SEL R3, R0, UR41, !P0 ;  /* 0x0000002900037c07 */ /* 0x000fca000c000000 */
[----:B------:R-:W-:-:S04]  /*28e0*/  IMAD R3, R28, UR45, R3 ;  /* 0x0000002d1c037c24 */ /* 0x000fc8000f8e0203 */
[----:B---3--:R-:W-:Y:S01]  /*28f0*/  IMAD.WIDE R6, R3, 0x8, R6 ;  /* 0x0000000803067825 */ /* 0x008fe200078e0206 */
[----:B------:R-:W-:-:S05]  /*2900*/  VIADDMNMX R3, R25, 0x3, RZ, !PT ;  /* 0x0000000319037846 */ /* 0x000fca00078001ff */
[----:B0-----:R-:W-:-:S07]  /*2910*/  IMAD R2, R28, UR45, R3 ;  /* 0x0000002d1c027c24 */ /* 0x001fce000f8e0203 */
        /* <DEDUP_REMOVED lines=17> */
[----:B------:R-:W-:Y:S01]  /*2a30*/  MOV R20, 0x2af0 ;  /* 0x00002af000147802 */ /* 0x000fe20000000f00 */
[----:B------:R1:W2:Y:S01]  /*2a40*/  LDC.64 R8, c[0x2][R30] ;  /* 0x008000001e087b82 */ /* 0x0002a20000000a00 */
[----:B------:R-:W-:Y:S02]  /*2a50*/  SEL R3, R0, UR41, !P0 ;  /* 0x0000002900037c07 */ /* 0x000fe4000c000000 */
[----:B------:R-:W-:Y:S01]  /*2a60*/  LOP3.LUT R0, R4, 0x1, RZ, 0xc0, !PT ;  /* 0x0000000104007812 */ /* 0x000fe200078ec0ff */
[----:B------:R-:W-:-:S02]  /*2a70*/  IMAD.MOV.U32 R4, RZ, RZ, R18 ;  /* 0x000000ffff047224 */ /* 0x000fc400078e0012 */
[----:B------:R-:W-:Y:S01]  /*2a80*/  IMAD R3, R28, UR45, R3 ;  /* 0x0000002d1c037c24 */ /* 0x000fe2000f8e0203 */
[----:B------:R-:W-:-:S03]  /*2a90*/  ISETP.EQ.U32.AND P0, PT, R0, 0x1, P6 ;  /* 0x000000010000780c */ /* 0x000fc60003702070 */
[----:B0-----:R-:W-:Y:S01]  /*2aa0*/  IMAD.WIDE R6, R3, 0x8, R6 ;  /* 0x0000000803067825 */ /* 0x001fe200078e0206 */
[----:B------:R-:W-:Y:S02]  /*2ab0*/  VIMNMX R3, PT, PT, RZ, R16, !PT ;  /* 0x00000010ff037248 */ /* 0x000fe40007fe0100 */
[----:B------:R-:W-:-:S03]  /*2ac0*/  P2R R16, PR, RZ, 0x1 ;  /* 0x00000001ff107803 */ /* 0x000fc60000000000 */
[----:B-1----:R-:W-:-:S07]  /*2ad0*/  IMAD R2, R28, UR45, R3 ;  /* 0x0000002d1c027c24 */ /* 0x002fce000f8e0203 */
        /* <DEDUP_REMOVED lines=25> */
[----:B------:R-:W-:-:S04]  /*2c70*/  ISETP.EQ.U32.AND P0, PT, R0, 0x1, P6 ;  /* 0x000000010000780c */ /* 0x000fc80003702070 */
[----:B------:R-:W-:Y:S01]  /*2c80*/  P2R R16, PR, RZ, 0x1 ;  /* 0x00000001ff107803 */ /* 0x000fe20000000000 */
[----:B0-----:R-:W-:Y:S01]  /*2c90*/  IMAD.WIDE R6, R3, 0x8, R6 ;  /* 0x0000000803067825 */ /* 0x001fe200078e0206 */
[----:B------:R-:W-:-:S05]  /*2ca0*/  VIADDMNMX R3, R25, 0x1, RZ, !PT ;  /* 0x0000000119037846 */ /* 0x000fca00078001ff */
        /* <DEDUP_REMOVED lines=19> */
[----:B------:R-:W-:Y:S02]  /*2de0*/  ISETP.GE.AND P0, PT, R22, UR45, PT ;  /* 0x0000002d16007c0c */ /* 0x000fe4000bf06270 */
[----:B------:R-:W-:Y:S01]  /*2df0*/  LOP3.LUT R0, R4, 0x1, RZ, 0xc0, !PT ;  /* 0x0000000104007812 */ /* 0x000fe200078ec0ff */
[----:B------:R1:W2:Y:S01]  /*2e00*/  LDC.64 R8, c[0x2][R30] ;  /* 0x008000001e087b82 */ /* 0x0002a20000000a00 */
[----:B------:R-:W-:Y:S01]  /*2e10*/  SEL R3, R22, UR41, !P0 ;  /* 0x0000002916037c07 */ /* 0x000fe2000c000000 */
[----:B------:R-:W-:Y:S01]  /*2e20*/  IMAD.MOV.U32 R4, RZ, RZ, R18 ;  /* 0x000000ffff047224 */ /* 0x000fe200078e0012 */
[----:B------:R-:W-:-:S02]  /*2e30*/  ISETP.EQ.U32.AND P0, PT, R0, 0x1, P6 ;  /* 0x000000010000780c */ /* 0x000fc40003702070 */
[----:B------:R-:W-:Y:S01]  /*2e40*/  MOV R20, 0x2eb0 ;  /* 0x00002eb000147802 */ /* 0x000fe20000000f00 */
[----:B------:R-:W-:Y:S01]  /*2e50*/  IMAD R3, R28, UR45, R3 ;  /* 0x0000002d1c037c24 */ /* 0x000fe2000f8e0203 */
[----:B------:R-:W-:-:S03]  /*2e60*/  P2R R16, PR, RZ, 0x1 ;  /* 0x00000001ff107803 */ /* 0x000fc60000000000 */
[----:B0-----:R-:W-:Y:S01]  /*2e70*/  IMAD.WIDE R6, R3, 0x8, R6 ;  /* 0x0000000803067825 */ /* 0x001fe200078e0206 */
[----:B------:R-:W-:-:S05]  /*2e80*/  VIMNMX R3, PT, PT, RZ, R25, !PT ;  /* 0x00000019ff037248 */ /* 0x000fca0007fe0100 */
        /* <DEDUP_REMOVED lines=14> */
[----:B------:R-:W-:Y:S01]  /*2f70*/  IADD3 R24, PT, PT, R24, 0x4, RZ ;  /* 0x0000000418187810 */ /* 0x000fe20007ffe0ff */
[----:B------:R-:W-:Y:S01]  /*2f80*/  VIADD R25, R25, 0xfffffffc ;  /* 0xfffffffc19197836 */ /* 0x000fe20000000000 */
[----:B------:R-:W-:Y:S01]  /*2f90*/  ISETP.NE.AND P6, PT, R2, RZ, PT ;  /* 0x000000ff0200720c */ /* 0x000fe20003fc5270 */
[----:B------:R-:W-:Y:S01]  /*2fa0*/  VIADD R23, R23, 0x4 ;  /* 0x0000000417177836 */ /* 0x000fe20000000000 */
[----:B------:R-:W-:Y:S02]  /*2fb0*/  ISETP.NE.AND P1, PT, R24, RZ, PT ;  /* 0x000000ff1800720c */ /* 0x000fe40003f25270 */
[----:B------:R-:W-:-:S04]  /*2fc0*/  LOP3.LUT R0, R4, 0x1, RZ, 0xc0, !PT ;  /* 0x0000000104007812 */ /* 0x000fc800078ec0ff */
[----:B------:R-:W-:-:S04]  /*2fd0*/  ISETP.EQ.U32.AND P0, PT, R0, 0x1, P6 ;  /* 0x000000010000780c */ /* 0x000fc80003702070 */
[----:B------:R-:W-:-:S03]  /*2fe0*/  SEL R27, RZ, 0x1, !P0 ;  /* 0x00000001ff1b7807 */ /* 0x000fc60004000000 */
[----:B------:R-:W-:Y:S06]  /*2ff0*/  @P1 BRA `(.L_x_23) ;  /* 0xfffffff800101947 */ /* 0x000fec000383ffff */
[----:B------:R-:W-:Y:S05]  /*3000*/  BSYNC.RECONVERGENT B6 ;  /* 0x0000000000067941 */ /* 0x000fea0003800200 */
.L_x_22:
[----:B------:R-:W-:-:S07]  /*3010*/  VIADD R0, R23, 0xffffffff ;  /* 0xffffffff17007836 */ /* 0x000fce0000000000 */
.L_x_21:
[----:B------:R-:W-:-:S09]  /*3020*/  UISETP.NE.AND UP0, UPT, UR44, URZ, UPT ;  /* 0x000000ff2c00728c */ /* 0x000fd2000bf05270 */
[----:B------:R-:W-:Y:S05]  /*3030*/  BRA.U !UP0, `(.L_x_5) ;  /* 0x0000000108907547 */ /* 0x000fea000b800000 */
[----:B------:R-:W-:Y:S01]  /*3040*/  UIADD3 UR4, UPT, UPT, -UR44, URZ, URZ ;  /* 0x000000ff2c047290 */ /* 0x000fe2000fffe1ff */
[--C-:B------:R-:W-:Y:S01]  /*3050*/  IMAD.IADD R29, R29, 0x1, -R0.reuse ;  /* 0x000000011d1d7824 */ /* 0x100fe200078e0a00 */
[----:B------:R-:W-:-:S04]  /*3060*/  IADD3 R19, PT, PT, R19, UR39, R0 ;  /* 0x0000002713137c10 */ /* 0x000fc8000fffe000 */
[----:B------:R-:W-:-:S07]  /*3070*/  IMAD.U32 R16, RZ, RZ, UR4 ;  /* 0x00000004ff107e24 */ /* 0x000fce000f8e00ff */
.L_x_24:
[----:B------:R-:W2:Y:S01]  /*3080*/  LDC.64 R6, c[0x0][0x398] ;  /* 0x0000e600ff067b82 */ /* 0x000ea20000000a00 */
[C---:B-1----:R-:W-:Y:S01]  /*3090*/  ISETP.GE.AND P0, PT, R19.reuse, UR46, PT ;  /* 0x0000002e13007c0c */ /* 0x042fe2000bf06270 */
[----:B0-----:R-:W-:Y:S01]  /*30a0*/  IMAD.MOV.U32 R4, RZ, RZ, R18 ;  /* 0x000000ffff047224 */ /* 0x001fe200078e0012 */
[----:B------:R-:W-:Y:S01]  /*30b0*/  MOV R5, R17 ;  /* 0x0000001100057202 */ /* 0x000fe20000000f00 */
[----:B------:R-:W-:Y:S01]  /*30c0*/  IMAD.MOV.U32 R21, RZ, RZ, 0x0 ;  /* 0x00000000ff157424 */ /* 0x000fe200078e00ff */
[----:B------:R-:W-:Y:S02]  /*30d0*/  SEL R3, R19, UR41, !P0 ;  /* 0x0000002913037c07 */ /* 0x000fe4000c000000 */
[----:B------:R-:W-:Y:S01]  /*30e0*/  MOV R20, 0x3150 ;  /* 0x0000315000147802 */ /* 0x000fe20000000f00 */
[----:B-----5:R0:W1:Y:S02]  /*30f0*/  LDC.64 R8, c[0x2][R30] ;  /* 0x008000001e087b82 */ /* 0x0200640000000a00 */
[----:B------:R-:W-:-:S04]  /*3100*/  IMAD R3, R28, UR46, R3 ;  /* 0x0000002e1c037c24 */ /* 0x000fc8000f8e0203 */
[----:B--2---:R-:W-:Y:S01]  /*3110*/  IMAD.WIDE R6, R3, 0x8, R6 ;  /* 0x0000000803067825 */ /* 0x004fe200078e0206 */
[----:B------:R-:W-:-:S05]  /*3120*/  VIMNMX R3, PT, PT, RZ, R29, !PT ;  /* 0x0000001dff037248 */ /* 0x000fca0007fe0100 */
[----:B0-----:R-:W-:-:S07]  /*3130*/  IMAD R2, R28, UR46, R3 ;  /* 0x0000002e1c027c24 */ /* 0x001fce000f8e0203 */
[----:B-1----:R-:W-:Y:S05]  /*3140*/  CALL.REL.NOINC R8 `(_cupy_boolrelextrema_2D_int64) ;  /* 0xffffffcc08ac7344 */ /* 0x002fea0003c3ffff */
        /* <DEDUP_REMOVED lines=11> */
[----:B------:R-:W-:Y:S01]  /*3200*/  ISETP.NE.AND P6, PT, R2, RZ, PT ;  /* 0x000000ff0200720c */ /* 0x000fe20003fc5270 */
[----:B------:R-:W-:Y:S01]  /*3210*/  VIADD R29, R29, 0xffffffff ;  /* 0xffffffff1d1d7836 */ /* 0x000fe20000000000 */
[----:B------:R-:W-:Y:S02]  /*3220*/  LOP3.LUT R0, R4, 0x1, RZ, 0xc0, !PT ;  /* 0x0000000104007812 */ /* 0x000fe400078ec0ff */
[----:B------:R-:W-:Y:S02]  /*3230*/  ISETP.NE.AND P1, PT, R16, RZ, PT ;  /* 0x000000ff1000720c */ /* 0x000fe40003f25270 */
[----:B------:R-:W-:Y:S02]  /*3240*/  ISETP.EQ.U32.AND P0, PT, R0, 0x1, P6 ;  /* 0x000000010000780c */ /* 0x000fe40003702070 */
[----:B------:R-:W-:Y:S02]  /*3250*/  IADD3 R19, PT, PT, R19, 0x1, RZ ;  /* 0x0000000113137810 */ /* 0x000fe40007ffe0ff */
[----:B------:R-:W-:-:S07]  /*3260*/  SEL R27, RZ, 0x1, !P0 ;  /* 0x00000001ff1b7807 */ /* 0x000fce0004000000 */
[----:B------:R-:W-:Y:S05]  /*3270*/  @P1 BRA `(.L_x_24) ;  /* 0xfffffffc00801947 */ /* 0x000fea000383ffff */
.L_x_5:
[----:B-1----:R-:W-:Y:S05]  /*3280*/  BSYNC.RECONVERGENT B7 ;  /* 0x0000000000077941 */ /* 0x002fea0003800200 */
.L_x_0:
[----:B------:R-:W1:Y:S02]  /*3290*/  LDCU.64 UR4, c[0x0][0x3a0] ;  /* 0x00007400ff0477ac */ /* 0x000e640008000a00 */
[----:B-1----:R-:W-:-:S04]  /*32a0*/  IADD3 R2, P0, PT, R26, UR4, RZ ;  /* 0x000000041a027c10 */ /* 0x002fc8000ff1e0ff */
[----:B------:R-:W-:-:S05]  /*32b0*/  LEA.HI.X.SX32 R3, R26, UR5, 0x1, P0 ;  /* 0x000000051a037c11 */ /* 0x000fca00080f0eff */
[----:B------:R-:W-:Y:S01]  /*32c0*/  STG.E.U8 desc[UR36][R2.64], R27 ;  /* 0x0000001b02007986 */ /* 0x000fe2000c101124 */
[----:B------:R-:W-:Y:S05]  /*32d0*/  EXIT ;  /* 0x000000000000794d */ /* 0x000fea0003800000 */
        .type           $_cupy_boolrelextrema_2D_int64$_Z10less_equalIdEbRKT_S2_,@function
        .size           $_cupy_boolrelextrema_2D_int64$_Z10less_equalIdEbRKT_S2_,($_cupy_boolrelextrema_2D_int64$_Z10less_equalIfEbRKT_S2_ - $_cupy_boolrelextrema_2D_int64$_Z10less_equalIdEbRKT_S2_)
$_cupy_boolrelextrema_2D_int64$_Z10less_equalIdEbRKT_S2_:
[----:B------:R-:W-:Y:S02]  /*32e0*/  VIADD R1, R1, 0xfffffff8 ;  /* 0xfffffff801017836 */ /* 0x000fe40000000000 */
[----:B------:R-:W-:-:S03]  /*32f0*/  IMAD.MOV.U32 R3, RZ, RZ, R5 ;  /* 0x000000ffff037224 */ /* 0x000fc600078e0005 */
[----:B------:R0:W-:Y:S02]  /*3300*/  STL [R1], R2 ;  /* 0x0000000201007387 */ /* 0x0001e40000100800 */
[----:B0-----:R-:W-:Y:S01]  /*3310*/  IMAD.MOV.U32 R2, RZ, RZ, R4 ;  /* 0x000000ffff027224 */ /* 0x001fe200078e0004 */
[----:B------:R-:W0:Y:S05]  /*3320*/  LDCU.64 UR4, c[0x0][0x358] ;  /* 0x00006b00ff0477ac */ /* 0x000e2a0008000a00 */
[----:B0-----:R-:W2:Y:S04]  /*3330*/  LD.E.64 R2, desc[UR4][R2.64] ;  /* 0x0000000402027980 */ /* 0x001ea8000c101b00 */
[----:B------:R-:W2:Y:S02]  /*3340*/  LD.E.64 R6, desc[UR4][R6.64] ;  /* 0x0000000406067980 */ /* 0x000ea4000c101b00 */
[----:B--2---:R-:W-:-:S02]  /*3350*/  DSETP.GTU.AND P0, PT, R2, R6, PT ;  /* 0x000000060200722a */ /* 0x004fc40003f0c000 */
[----:B------:R0:W2:Y:S04]  /*3360*/  LDL R2, [R1] ;  /* 0x0000000001027983 */ /* 0x0000a80000100800 */
[----:B------:R-:W-:Y:S01]  /*3370*/  SEL R4, RZ, 0x1, P0 ;  /* 0x00000001ff047807 */ /* 0x000fe20000000000 */
[----:B0-----:R-:W-:Y:S01]  /*3380*/  VIADD R1, R1, 0x8 ;  /* 0x0000000801017836 */ /* 0x001fe20000000000 */
[----:B--2---:R-:W-:Y:S06]  /*3390*/  RET.REL.NODEC R20 `(_cupy_boolrelextrema_2D_int64) ;  /* 0xffffffcc14187950 */ /* 0x004fec0003c3ffff */
        .type           $_cupy_boolrelextrema_2D_int64$_Z10less_equalIfEbRKT_S2_,@function
        .size           $_cupy_boolrelextrema_2D_int64$_Z10less_equalIfEbRKT_S2_,($_cupy_boolrelextrema_2D_int64$_Z10less_equalIiEbRKT_S2_ - $_cupy_boolrelextrema_2D_int64$_Z10less_equalIfEbRKT_S2_)
$_cupy_boolrelextrema_2D_int64$_Z10less_equalIfEbRKT_S2_:
[----:B------:R-:W-:Y:S02]  /*33a0*/  VIADD R1, R1, 0xfffffff8 ;  /* 0xfffffff801017836 */ /* 0x000fe40000000000 */
[----:B------:R-:W-:-:S03]  /*33b0*/  IMAD.MOV.U32 R3, RZ, RZ, R5 ;  /* 0x000000ffff037224 */ /* 0x000fc600078e0005 */
[----:B------:R0:W-:Y:S02]  /*33c0*/  STL [R1], R2 ;  /* 0x0000000201007387 */ /* 0x0001e40000100800 */
[----:B0-----:R-:W-:Y:S01]  /*33d0*/  MOV R2, R4 ;  /* 0x0000000400027202 */ /* 0x001fe20000000f00 */
[----:B------:R-:W0:Y:S05]  /*33e0*/  LDCU.64 UR4, c[0x0][0x358] ;  /* 0x00006b00ff0477ac */ /* 0x000e2a0008000a00 */
[----:B0-----:R-:W2:Y:S04]  /*33f0*/  LD.E R2, desc[UR4][R2.64] ;  /* 0x0000000402027980 */ /* 0x001ea8000c101900 */
[----:B------:R-:W2:Y:S02]  /*3400*/  LD.E R7, desc[UR4][R6.64] ;  /* 0x0000000406077980 */ /* 0x000ea4000c101900 */
[----:B--2---:R-:W-:-:S02]  /*3410*/  FSETP.GTU.AND P0, PT, R2, R7, PT ;  /* 0x000000070200720b */ /* 0x004fc40003f0c000 */
[----:B------:R0:W2:Y:S02]  /*3420*/  LDL R2, [R1] ;  /* 0x0000000001027983 */ /* 0x0000a40000100800 */
[----:B------:R-:W-:Y:S01]  /*3430*/  SEL R4, RZ, 0x1, P0 ;  /* 0x00000001ff047807 */ /* 0x000fe20000000000 */
[----:B0-----:R-:W-:Y:S01]  /*3440*/  VIADD R1, R1, 0x8 ;  /* 0x0000000801017836 */ /* 0x001fe20000000000 */
[----:B--2---:R-:W-:Y:S07]  /*3450*/  RET.REL.NODEC R20 `(_cupy_boolrelextrema_2D_int64) ;  /* 0xffffffc814e87950 */ /* 0x004fee0003c3ffff */
        .type           $_cupy_boolrelextrema_2D_int64$_Z10less_equalIiEbRKT_S2_,@function
        .size           $_cupy_boolrelextrema_2D_int64$_Z10less_equalIiEbRKT_S2_,($_cupy_boolrelextrema_2D_int64$_Z10less_equalIlEbRKT_S2_ - $_cupy_boolrelextrema_2D_int64$_Z10less_equalIiEbRKT_S2_)
$_cupy_boolrelextrema_2D_int64$_Z10less_equalIiEbRKT_S2_:
[----:B------:R-:W-:Y:S02]  /*3460*/  VIADD R1, R1, 0xfffffff8 ;  /* 0xfffffff801017836 */ /* 0x000fe40000000000 */
[----:B------:R-:W-:-:S03]  /*3470*/  IMAD.MOV.U32 R3, RZ, RZ, R5 ;  /* 0x000000ffff037224 */ /* 0x000fc600078e0005 */
[----:B------:R0:W-:Y:S02]  /*3480*/  STL [R1], R2 ;  /* 0x0000000201007387 */ /* 0x0001e40000100800 */
[----:B0-----:R-:W-:Y:S01]  /*3490*/  IMAD.MOV.U32 R2, RZ, RZ, R4 ;  /* 0x000000ffff027224 */ /* 0x001fe200078e0004 */
[----:B------:R-:W0:Y:S05]  /*34a0*/  LDCU.64 UR4, c[0x0][0x358] ;  /* 0x00006b00ff0477ac */ /* 0x000e2a0008000a00 */
[----:B0-----:R-:W2:Y:S04]  /*34b0*/  LD.E R2, desc[UR4][R2.64] ;  /* 0x0000000402027980 */ /* 0x001ea8000c101900 */
[----:B------:R-:W2:Y:S02]  /*34c0*/  LD.E R7, desc[UR4][R6.64] ;  /* 0x0000000406077980 */ /* 0x000ea4000c101900 */
[----:B--2---:R-:W-:-:S02]  /*34d0*/  ISETP.GT.AND P0, PT, R2, R7, PT ;  /* 0x000000070200720c */ /* 0x004fc40003f04270 */
[----:B------:R0:W2:Y:S02]  /*34e0*/  LDL R2, [R1] ;  /* 0x0000000001027983 */ /* 0x0000a40000100800 */
[----:B------:R-:W-:Y:S01]  /*34f0*/  SEL R4, RZ, 0x1, P0 ;  /* 0x00000001ff047807 */ /* 0x000fe20000000000 */
[----:B0-----:R-:W-:Y:S01]  /*3500*/  VIADD R1, R1, 0x8 ;  /* 0x0000000801017836 */ /* 0x001fe20000000000 */
[----:B--2---:R-:W-:Y:S07]  /*3510*/  RET.REL.NODEC R20 `(_cupy_boolrelextrema_2D_int64) ;  /* 0xffffffc814b87950 */ /* 0x004fee0003c3ffff */
        .type           $_cupy_boolrelextrema_2D_int64$_Z10less_equalIlEbRKT_S2_,@function
        .size           $_cupy_boolrelextrema_2D_int64$_Z10less_equalIlEbRKT_S2_,($_cupy_boolrelextrema_2D_int64$_Z13greater_equalIdEbRKT_S2_ - $_cupy_boolrelextrema_2D_int64$_Z10less_equalIlEbRKT_S2_)
$_cupy_boolrelextrema_2D_int64$_Z10less_equalIlEbRKT_S2_:
[----:B------:R-:W-:Y:S01]  /*3520*/  VIADD R1, R1, 0xfffffff8 ;  /* 0xfffffff801017836 */ /* 0x000fe20000000000 */
[----:B------:R-:W-:-:S04]  /*3530*/  MOV R3, R5 ;  /* 0x0000000500037202 */ /* 0x000fc80000000f00 */
[----:B------:R0:W-:Y:S02]  /*3540*/  STL [R1], R2 ;  /* 0x0000000201007387 */ /* 0x0001e40000100800 */
[----:B0-----:R-:W-:Y:S01]  /*3550*/  IMAD.MOV.U32 R2, RZ, RZ, R4 ;  /* 0x000000ffff027224 */ /* 0x001fe200078e0004 */
[----:B------:R-:W0:Y:S05]  /*3560*/  LDCU.64 UR4, c[0x0][0x358] ;  /* 0x00006b00ff0477ac */ /* 0x000e2a0008000a00 */
[----:B0-----:R-:W2:Y:S04]  /*3570*/  LD.E.64 R2, desc[UR4][R2.64] ;  /* 0x0000000402027980 */ /* 0x001ea8000c101b00 */
[----:B------:R-:W2:Y:S02]  /*3580*/  LD.E.64 R6, desc[UR4][R6.64] ;  /* 0x0000000406067980 */ /* 0x000ea4000c101b00 */
[----:B--2---:R-:W-:-:S02]  /*3590*/  ISETP.GT.U32.AND P0, PT, R2, R6, PT ;  /* 0x000000060200720c */ /* 0x004fc40003f04070 */
[----:B------:R0:W2:Y:S02]  /*35a0*/  LDL R2, [R1] ;  /* 0x0000000001027983 */ /* 0x0000a40000100800 */
[----:B------:R-:W-:-:S04]  /*35b0*/  ISETP.GT.AND.EX P0, PT, R3, R7, PT, P0 ;  /* 0x000000070300720c */ /* 0x000fc80003f04300 */
[----:B------:R-:W-:Y:S01]  /*35c0*/  SEL R4, RZ, 0x1, P0 ;  /* 0x00000001ff047807 */ /* 0x000fe20000000000 */
[----:B0-----:R-:W-:Y:S01]  /*35d0*/  VIADD R1, R1, 0x8 ;  /* 0x0000000801017836 */ /* 0x001fe20000000000 */
[----:B--2---:R-:W-:Y:S07]  /*35e0*/  RET.REL.NODEC R20 `(_cupy_boolrelextrema_2D_int64) ;  /* 0xffffffc814847950 */ /* 0x004fee0003c3ffff */
        .type           $_cupy_boolrelextrema_2D_int64$_Z13greater_equalIdEbRKT_S2_,@function
        .size           $_cupy_boolrelextrema_2D_int64$_Z13greater_equalIdEbRKT_S2_,($_cupy_boolrelextrema_2D_int64$_Z13greater_equalIfEbRKT_S2_ - $_cupy_boolrelextrema_2D_int64$_Z13greater_equalIdEbRKT_S2_)
$_cupy_boolrelextrema_2D_int64$_Z13greater_equalIdEbRKT_S2_:
[----:B------:R-:W-:Y:S02]  /*35f0*/  VIADD R1, R1, 0xfffffff8 ;  /* 0xfffffff801017836 */ /* 0x000fe40000000000 */
[----:B------:R-:W-:-:S03]  /*3600*/  IMAD.MOV.U32 R3, RZ, RZ, R5 ;  /* 0x000000ffff037224 */ /* 0x000fc600078e0005 */
[----:B------:R0:W-:Y:S02]  /*3610*/  STL [R1], R2 ;  /* 0x0000000201007387 */ /* 0x0001e40000100800 */
[----:B0-----:R-:W-:Y:S01]  /*3620*/  IMAD.MOV.U32 R2, RZ, RZ, R4 ;  /* 0x000000ffff027224 */ /* 0x001fe200078e0004 */
[----:B------:R-:W0:Y:S05]  /*3630*/  LDCU.64 UR4, c[0x0][0x358] ;  /* 0x00006b00ff0477ac */ /* 0x000e2a0008000a00 */
[----:B0-----:R-:W2:Y:S04]  /*3640*/  LD.E.64 R2, desc[UR4][R2.64] ;  /* 0x0000000402027980 */ /* 0x001ea8000c101b00 */
[----:B------:R-:W2:Y:S02]  /*3650*/  LD.E.64 R6, desc[UR4][R6.64] ;  /* 0x0000000406067980 */ /* 0x000ea4000c101b00 */
[----:B--2---:R-:W-:-:S02]  /*3660*/  DSETP.GE.AND P0, PT, R2, R6, PT ;  /* 0x000000060200722a */ /* 0x004fc40003f06000 */
[----:B------:R0:W2:Y:S04]  /*3670*/  LDL R2, [R1] ;  /* 0x0000000001027983 */ /* 0x0000a80000100800 */
[----:B------:R-:W-:Y:S01]  /*3680*/  SEL R4, RZ, 0x1, !P0 ;  /* 0x00000001ff047807 */ /* 0x000fe20004000000 */
[----:B0-----:R-:W-:Y:S01]  /*3690*/  VIADD R1, R1, 0x8 ;  /* 0x0000000801017836 */ /* 0x001fe20000000000 */
[----:B--2---:R-:W-:Y:S06]  /*36a0*/  RET.REL.NODEC R20 `(_cupy_boolrelextrema_2D_int64) ;  /* 0xffffffc814547950 */ /* 0x004fec0003c3ffff */
        .type           $_cupy_boolrelextrema_2D_int64$_Z13greater_equalIfEbRKT_S2_,@function
        .size           $_cupy_boolrelextrema_2D_int64$_Z13greater_equalIfEbRKT_S2_,($_cupy_boolrelextrema_2D_int64$_Z13greater_equalIiEbRKT_S2_ - $_cupy_boolrelextrema_2D_int64$_Z13greater_equalIfEbRKT_S2_)
$_cupy_boolrelextrema_2D_int64$_Z13greater_equalIfEbRKT_S2_:
[----:B------:R-:W-:Y:S01]  /*36b0*/  IADD3 R1, PT, PT, R1, -0x8, RZ ;  /* 0xfffffff801017810 */ /* 0x000fe20007ffe0ff */
[----:B------:R-:W-:-:S04]  /*36c0*/  IMAD.MOV.U32 R3, RZ, RZ, R5 ;  /* 0x000000ffff037224 */ /* 0x000fc800078e0005 */
[----:B------:R0:W-:Y:S02]  /*36d0*/  STL [R1], R2 ;  /* 0x0000000201007387 */ /* 0x0001e40000100800 */
[----:B0-----:R-:W-:Y:S01]  /*36e0*/  IMAD.MOV.U32 R2, RZ, RZ, R4 ;  /* 0x000000ffff027224 */ /* 0x001fe200078e0004 */
[----:B------:R-:W0:Y:S05]  /*36f0*/  LDCU.64 UR4, c[0x0][0x358] ;  /* 0x00006b00ff0477ac */ /* 0x000e2a0008000a00 */
[----:B0-----:R-:W2:Y:S04]  /*3700*/  LD.E R2, desc[UR4][R2.64] ;  /* 0x0000000402027980 */ /* 0x001ea8000c101900 */
[----:B------:R-:W2:Y:S02]  /*3710*/  LD.E R7, desc[UR4][R6.64] ;  /* 0x0000000406077980 */ /* 0x000ea4000c101900 */
[----:B--2---:R-:W-:-:S02]  /*3720*/  FSETP.GE.AND P0, PT, R2, R7, PT ;  /* 0x000000070200720b */ /* 0x004fc40003f06000 */
[----:B------:R0:W2:Y:S02]  /*3730*/  LDL R2, [R1] ;  /* 0x0000000001027983 */ /* 0x0000a40000100800 */
[----:B------:R-:W-:Y:S01]  /*3740*/  SEL R4, RZ, 0x1, !P0 ;  /* 0x00000001ff047807 */ /* 0x000fe20004000000 */
[----:B0-----:R-:W-:Y:S01]  /*3750*/  VIADD R1, R1, 0x8 ;  /* 0x0000000801017836 */ /* 0x001fe20000000000 */
[----:B--2---:R-:W-:Y:S07]  /*3760*/  RET.REL.NODEC R20 `(_cupy_boolrelextrema_2D_int64) ;  /* 0xffffffc814247950 */ /* 0x004fee0003c3ffff */
        .type           $_cupy_boolrelextrema_2D_int64$_Z13greater_equalIiEbRKT_S2_,@function
        .size           $_cupy_boolrelextrema_2D_int64$_Z13greater_equalIiEbRKT_S2_,($_cupy_boolrelextrema_2D_int64$_Z13greater_equalIlEbRKT_S2_ - $_cupy_boolrelextrema_2D_int64$_Z13greater_equalIiEbRKT_S2_)
$_cupy_boolrelextrema_2D_int64$_Z13greater_equalIiEbRKT_S2_:
[----:B------:R-:W-:Y:S02]  /*3770*/  VIADD R1, R1, 0xfffffff8 ;  /* 0xfffffff801017836 */ /* 0x000fe40000000000 */
[----:B------:R-:W-:-:S03]  /*3780*/  IMAD.MOV.U32 R3, RZ, RZ, R5 ;  /* 0x000000ffff037224 */ /* 0x000fc600078e0005 */
[----:B------:R0:W-:Y:S02]  /*3790*/  STL [R1], R2 ;  /* 0x0000000201007387 */ /* 0x0001e40000100800 */
[----:B0-----:R-:W-:Y:S01]  /*37a0*/  IMAD.MOV.U32 R2, RZ, RZ, R4 ;  /* 0x000000ffff027224 */ /* 0x001fe200078e0004 */
[----:B------:R-:W0:Y:S05]  /*37b0*/  LDCU.64 UR4, c[0x0][0x358] ;  /* 0x00006b00ff0477ac */ /* 0x000e2a0008000a00 */
[----:B0-----:R-:W2:Y:S04]  /*37c0*/  LD.E R2, desc[UR4][R2.64] ;  /* 0x0000000402027980 */ /* 0x001ea8000c101900 */
[----:B------:R-:W2:Y:S02]  /*37d0*/  LD.E R7, desc[UR4][R6.64] ;  /* 0x0000000406077980 */ /* 0x000ea4000c101900 */
[----:B--2---:R-:W-:-:S02]  /*37e0*/  ISETP.GE.AND P0, PT, R2, R7, PT ;  /* 0x000000070200720c */ /* 0x004fc40003f06270 */
[----:B------:R0:W2:Y:S02]  /*37f0*/  LDL R2, [R1] ;  /* 0x0000000001027983 */ /* 0x0000a40000100800 */
[----:B------:R-:W-:Y:S02]  /*3800*/  SEL R4, RZ, 0x1, !P0 ;  /* 0x00000001ff047807 */ /* 0x000fe40004000000 */
[----:B0-----:R-:W-:Y:S01]  /*3810*/  IADD3 R1, PT, PT, R1, 0x8, RZ ;  /* 0x0000000801017810 */ /* 0x001fe20007ffe0ff */
[----:B--2---:R-:W-:Y:S06]  /*3820*/  RET.REL.NODEC R20 `(_cupy_boolrelextrema_2D_int64) ;  /* 0xffffffc414f47950 */ /* 0x004fec0003c3ffff */
        .type           $_cupy_boolrelextrema_2D_int64$_Z13greater_equalIlEbRKT_S2_,@function
        .size           $_cupy_boolrelextrema_2D_int64$_Z13greater_equalIlEbRKT_S2_,($_cupy_boolrelextrema_2D_int64$_Z4lessIdEbRKT_S2_ - $_cupy_boolrelextrema_2D_int64$_Z13greater_equalIlEbRKT_S2_)
$_cupy_boolrelextrema_2D_int64$_Z13greater_equalIlEbRKT_S2_:
[----:B------:R-:W-:Y:S02]  /*3830*/  VIADD R1, R1, 0xfffffff8 ;  /* 0xfffffff801017836 */ /* 0x000fe40000000000 */
[----:B------:R-:W-:-:S03]  /*3840*/  IMAD.MOV.U32 R3, RZ, RZ, R5 ;  /* 0x000000ffff037224 */ /* 0x000fc600078e0005 */
[----:B------:R0:W-:Y:S02]  /*3850*/  STL [R1], R2 ;  /* 0x0000000201007387 */ /* 0x0001e40000100800 */
[----:B0-----:R-:W-:Y:S01]  /*3860*/  IMAD.MOV.U32 R2, RZ, RZ, R4 ;  /* 0x000000ffff027224 */ /* 0x001fe200078e0004 */
[----:B------:R-:W0:Y:S05]  /*3870*/  LDCU.64 UR4, c[0x0][0x358] ;  /* 0x00006b00ff0477ac */ /* 0x000e2a0008000a00 */
[----:B0-----:R-:W2:Y:S04]  /*3880*/  LD.E.64 R2, desc[UR4][R2.64] ;  /* 0x0000000402027980 */ /* 0x001ea8000c101b00 */
[----:B------:R-:W2:Y:S02]  /*3890*/  LD.E.64 R6, desc[UR4][R6.64] ;  /* 0x0000000406067980 */ /* 0x000ea4000c101b00 */
[----:B--2---:R-:W-:-:S02]  /*38a0*/  ISETP.GE.U32.AND P0, PT, R2, R6, PT ;  /* 0x000000060200720c */ /* 0x004fc40003f06070 */
[----:B------:R0:W2:Y:S02]  /*38b0*/  LDL R2, [R1] ;  /* 0x0000000001027983 */ /* 0x0000a40000100800 */
[----:B------:R-:W-:-:S04]  /*38c0*/  ISETP.GE.AND.EX P0, PT, R3, R7, PT, P0 ;  /* 0x000000070300720c */ /* 0x000fc80003f06300 */
[----:B------:R-:W-:Y:S01]  /*38d0*/  SEL R4, RZ, 0x1, !P0 ;  /* 0x00000001ff047807 */ /* 0x000fe20004000000 */
[----:B0-----:R-:W-:Y:S01]  /*38e0*/  VIADD R1, R1, 0x8 ;  /* 0x0000000801017836 */ /* 0x001fe20000000000 */
[----:B--2---:R-:W-:Y:S07]  /*38f0*/  RET.REL.NODEC R20 `(_cupy_boolrelextrema_2D_int64) ;  /* 0xffffffc414c07950 */ /* 0x004fee0003c3ffff */
        .type           $_cupy_boolrelextrema_2D_int64$_Z4lessIdEbRKT_S2_,@function
        .size           $_cupy_boolrelextrema_2D_int64$_Z4lessIdEbRKT_S2_,($_cupy_boolrelextrema_2D_int64$_Z4lessIfEbRKT_S2_ - $_cupy_boolrelextrema_2D_int64$_Z4lessIdEbRKT_S2_)
$_cupy_boolrelextrema_2D_int64$_Z4lessIdEbRKT_S2_:
[----:B------:R-:W-:Y:S02]  /*3900*/  VIADD R1, R1, 0xfffffff8 ;  /* 0xfffffff801017836 */ /* 0x000fe40000000000 */
[----:B------:R-:W-:-:S03]  /*3910*/  IMAD.MOV.U32 R3, RZ, RZ, R5 ;  /* 0x000000ffff037224 */ /* 0x000fc600078e0005 */
[----:B------:R0:W-:Y:S02]  /*3920*/  STL [R1], R2 ;  /* 0x0000000201007387 */ /* 0x0001e40000100800 */
[----:B0-----:R-:W-:Y:S01]  /*3930*/  MOV R2, R4 ;  /* 0x0000000400027202 */ /* 0x001fe20000000f00 */
[----:B------:R-:W0:Y:S05]  /*3940*/  LDCU.64 UR4, c[0x0][0x358] ;  /* 0x00006b00ff0477ac */ /* 0x000e2a0008000a00 */
[----:B0-----:R-:W2:Y:S04]  /*3950*/  LD.E.64 R2, desc[UR4][R2.64] ;  /* 0x0000000402027980 */ /* 0x001ea8000c101b00 */
[----:B------:R-:W2:Y:S02]  /*3960*/  LD.E.64 R6, desc[UR4][R6.64] ;  /* 0x0000000406067980 */ /* 0x000ea4000c101b00 */
[----:B--2---:R-:W-:-:S02]  /*3970*/  DSETP.GEU.AND P0, PT, R2, R6, PT ;  /* 0x000000060200722a */ /* 0x004fc40003f0e000 */
[----:B------:R0:W2:Y:S04]  /*3980*/  LDL R2, [R1] ;  /* 0x0000000001027983 */ /* 0x0000a80000100800 */
[----:B------:R-:W-:Y:S01]  /*3990*/  SEL R4, RZ, 0x1, P0 ;  /* 0x00000001ff047807 */ /* 0x000fe20000000000 */
[----:B0-----:R-:W-:Y:S01]  /*39a0*/  VIADD R1, R1, 0x8 ;  /* 0x0000000801017836 */ /* 0x001fe20000000000 */
[----:B--2---:R-:W-:Y:S06]  /*39b0*/  RET.REL.NODEC R20 `(_cupy_boolrelextrema_2D_int64) ;  /* 0xffffffc414907950 */ /* 0x004fec0003c3ffff */
        .type           $_cupy_boolrelextrema_2D_int64$_Z4lessIfEbRKT_S2_,@function
        .size           $_cupy_boolrelextrema_2D_int64$_Z4lessIfEbRKT_S2_,($_cupy_boolrelextrema_2D_int64$_Z4lessIiEbRKT_S2_ - $_cupy_boolrelextrema_2D_int64$_Z4lessIfEbRKT_S2_)
$_cupy_boolrelextrema_2D_int64$_Z4lessIfEbRKT_S2_:
[----:B------:R-:W-:Y:S02]  /*39c0*/  VIADD R1, R1, 0xfffffff8 ;  /* 0xfffffff801017836 */ /* 0x000fe40000000000 */
[----:B------:R-:W-:-:S03]  /*39d0*/  IMAD.MOV.U32 R3, RZ, RZ, R5 ;  /* 0x000000ffff037224 */ /* 0x000fc600078e0005 */
[----:B------:R0:W-:Y:S02]  /*39e0*/  STL [R1], R2 ;  /* 0x0000000201007387 */ /* 0x0001e40000100800 */
[----:B0-----:R-:W-:Y:S01]  /*39f0*/  IMAD.MOV.U32 R2, RZ, RZ, R4 ;  /* 0x000000ffff027224 */ /* 0x001fe200078e0004 */
[----:B------:R-:W0:Y:S05]  /*3a00*/  LDCU.64 UR4, c[0x0][0x358] ;  /* 0x00006b00ff0477ac */ /* 0x000e2a0008000a00 */
[----:B0-----:R-:W2:Y:S04]  /*3a10*/  LD.E R2, desc[UR4][R2.64] ;  /* 0x0000000402027980 */ /* 0x001ea8000c101900 */
[----:B------:R-:W2:Y:S02]  /*3a20*/  LD.E R7, desc[UR4][R6.64] ;  /* 0x0000000406077980 */ /* 0x000ea4000c101900 */
[----:B--2---:R-:W-:-:S02]  /*3a30*/  FSETP.GEU.AND P0, PT, R2, R7, PT ;  /* 0x000000070200720b */ /* 0x004fc40003f0e000 */
[----:B------:R0:W2:Y:S02]  /*3a40*/  LDL R2, [R1] ;  /* 0x0000000001027983 */ /* 0x0000a40000100800 */
[----:B------:R-:W-:Y:S01]  /*3a50*/  SEL R4, RZ, 0x1, P0 ;  /* 0x00000001ff047807 */ /* 0x000fe20000000000 */
[----:B0-----:R-:W-:Y:S01]  /*3a60*/  VIADD R1, R1, 0x8 ;  /* 0x0000000801017836 */ /* 0x001fe20000000000 */
[----:B--2---:R-:W-:Y:S07]  /*3a70*/  RET.REL.NODEC R20 `(_cupy_boolrelextrema_2D_int64) ;  /* 0xffffffc414607950 */ /* 0x004fee0003c3ffff */
        .type           $_cupy_boolrelextrema_2D_int64$_Z4lessIiEbRKT_S2_,@function
        .size           $_cupy_boolrelextrema_2D_int64$_Z4lessIiEbRKT_S2_,($_cupy_boolrelextrema_2D_int64$_Z4lessIlEbRKT_S2_ - $_cupy_boolrelextrema_2D_int64$_Z4lessIiEbRKT_S2_)
$_cupy_boolrelextrema_2D_int64$_Z4lessIiEbRKT_S2_:
[----:B------:R-:W-:Y:S01]  /*3a80*/  VIADD R1, R1, 0xfffffff8 ;  /* 0xfffffff801017836 */ /* 0x000fe20000000000 */
[----:B------:R-:W-:-:S04]  /*3a90*/  MOV R3, R5 ;  /* 0x0000000500037202 */ /* 0x000fc80000000f00 */
[----:B------:R0:W-:Y:S02]  /*3aa0*/  STL [R1], R2 ;  /* 0x0000000201007387 */ /* 0x0001e40000100800 */
[----:B0-----:R-:W-:Y:S01]  /*3ab0*/  IMAD.MOV.U32 R2, RZ, RZ, R4 ;  /* 0x000000ffff027224 */ /* 0x001fe200078e0004 */
[----:B------:R-:W0:Y:S05]  /*3ac0*/  LDCU.64 UR4, c[0x0][0x358] ;  /* 0x00006b00ff0477ac */ /* 0x000e2a0008000a00 */
[----:B0-----:R-:W2:Y:S04]  /*3ad0*/  LD.E R2, desc[UR4][R2.64] ;  /* 0x0000000402027980 */ /* 0x001ea8000c101900 */
[----:B------:R-:W2:Y:S02]  /*3ae0*/  LD.E R7, desc[UR4][R6.64] ;  /* 0x0000000406077980 */ /* 0x000ea4000c101900 */
[----:B--2---:R-:W-:-:S02]  /*3af0*/  ISETP.GE.AND P0, PT, R2, R7, PT ;  /* 0x000000070200720c */ /* 0x004fc40003f06270 */
[----:B------:R0:W2:Y:S02]  /*3b00*/  LDL R2, [R1] ;  /* 0x0000000001027983 */ /* 0x0000a40000100800 */
[----:B------:R-:W-:Y:S01]  /*3b10*/  SEL R4, RZ, 0x1, P0 ;  /* 0x00000001ff047807 */ /* 0x000fe20000000000 */
[----:B0-----:R-:W-:Y:S01]  /*3b20*/  VIADD R1, R1, 0x8 ;  /* 0x0000000801017836 */ /* 0x001fe20000000000 */
[----:B--2---:R-:W-:Y:S07]  /*3b30*/  RET.REL.NODEC R20 `(_cupy_boolrelextrema_2D_int64) ;  /* 0xffffffc414307950 */ /* 0x004fee0003c3ffff */
        .type           $_cupy_boolrelextrema_2D_int64$_Z4lessIlEbRKT_S2_,@function
        .size           $_cupy_boolrelextrema_2D_int64$_Z4lessIlEbRKT_S2_,($_cupy_boolrelextrema_2D_int64$_Z5equalIdEbRKT_S2_ - $_cupy_boolrelextrema_2D_int64$_Z4lessIlEbRKT_S2_)
$_cupy_boolrelextrema_2D_int64$_Z4lessIlEbRKT_S2_:
        /* <DEDUP_REMOVED lines=10> */
[----:B------:R-:W-:Y:S01]  /*3be0*/  SEL R4, RZ, 0x1, P0 ;  /* 0x00000001ff047807 */ /* 0x000fe20000000000 */
[----:B0-----:R-:W-:Y:S01]  /*3bf0*/  VIADD R1, R1, 0x8 ;  /* 0x0000000801017836 */ /* 0x001fe20000000000 */
[----:B--2---:R-:W-:Y:S07]  /*3c00*/  RET.REL.NODEC R20 `(_cupy_boolrelextrema_2D_int64) ;  /* 0xffffffc014fc7950 */ /* 0x004fee0003c3ffff */
        .type           $_cupy_boolrelextrema_2D_int64$_Z5equalIdEbRKT_S2_,@function
        .size           $_cupy_boolrelextrema_2D_int64$_Z5equalIdEbRKT_S2_,($_cupy_boolrelextrema_2D_int64$_Z5equalIfEbRKT_S2_ - $_cupy_boolrelextrema_2D_int64$_Z5equalIdEbRKT_S2_)
$_cupy_boolrelextrema_2D_int64$_Z5equalIdEbRKT_S2_:
[----:B------:R-:W-:Y:S01]  /*3c10*/  IADD3 R1, PT, PT, R1, -0x8, RZ ;  /* 0xfffffff801017810 */ /* 0x000fe20007ffe0ff */
[----:B------:R-:W-:-:S04]  /*3c20*/  IMAD.MOV.U32 R3, RZ, RZ, R5 ;  /* 0x000000ffff037224 */ /* 0x000fc800078e0005 */
[----:B------:R0:W-:Y:S02]  /*3c30*/  STL [R1], R2 ;  /* 0x0000000201007387 */ /* 0x0001e40000100800 */
[----:B0-----:R-:W-:Y:S01]  /*3c40*/  IMAD.MOV.U32 R2, RZ, RZ, R4 ;  /* 0x000000ffff027224 */ /* 0x001fe200078e0004 */
[----:B------:R-:W0:Y:S05]  /*3c50*/  LDCU.64 UR4, c[0x0][0x358] ;  /* 0x00006b00ff0477ac */ /* 0x000e2a0008000a00 */
[----:B0-----:R-:W2:Y:S04]  /*3c60*/  LD.E.64 R2, desc[UR4][R2.64] ;  /* 0x0000000402027980 */ /* 0x001ea8000c101b00 */
[----:B------:R-:W2:Y:S02]  /*3c70*/  LD.E.64 R6, desc[UR4][R6.64] ;  /* 0x0000000406067980 */ /* 0x000ea4000c101b00 */
[----:B--2---:R-:W-:-:S02]  /*3c80*/  DSETP.NEU.AND P0, PT, R2, R6, PT ;  /* 0x000000060200722a */ /* 0x004fc40003f0d000 */
[----:B------:R0:W2:Y:S04]  /*3c90*/  LDL R2, [R1] ;  /* 0x0000000001027983 */ /* 0x0000a80000100800 */
[----:B------:R-:W-:Y:S01]  /*3ca0*/  SEL R4, RZ, 0x1, P0 ;  /* 0x00000001ff047807 */ /* 0x000fe20000000000 */
[----:B0-----:R-:W-:Y:S01]  /*3cb0*/  VIADD R1, R1, 0x8 ;  /* 0x0000000801017836 */ /* 0x001fe20000000000 */
[----:B--2---:R-:W-:Y:S06]  /*3cc0*/  RET.REL.NODEC R20 `(_cupy_boolrelextrema_2D_int64) ;  /* 0xffffffc014cc7950 */ /* 0x004fec0003c3ffff */
        .type           $_cupy_boolrelextrema_2D_int64$_Z5equalIfEbRKT_S2_,@function
        .size           $_cupy_boolrelextrema_2D_int64$_Z5equalIfEbRKT_S2_,($_cupy_boolrelextrema_2D_int64$_Z5equalIiEbRKT_S2_ - $_cupy_boolrelextrema_2D_int64$_Z5equalIfEbRKT_S2_)
$_cupy_boolrelextrema_2D_int64$_Z5equalIfEbRKT_S2_:
[----:B------:R-:W-:Y:S02]  /*3cd0*/  VIADD R1, R1, 0xfffffff8 ;  /* 0xfffffff801017836 */ /* 0x000fe40000000000 */
[----:B------:R-:W-:-:S03]  /*3ce0*/  IMAD.MOV.U32 R3, RZ, RZ, R5 ;  /* 0x000000ffff037224 */ /* 0x000fc600078e0005 */
[----:B------:R0:W-:Y:S02]  /*3cf0*/  STL [R1], R2 ;  /* 0x0000000201007387 */ /* 0x0001e40000100800 */
[----:B0-----:R-:W-:Y:S01]  /*3d00*/  IMAD.MOV.U32 R2, RZ, RZ, R4 ;  /* 0x000000ffff027224 */ /* 0x001fe200078e0004 */
[----:B------:R-:W0:Y:S05]  /*3d10*/  LDCU.64 UR4, c[0x0][0x358] ;  /* 0x00006b00ff0477ac */ /* 0x000e2a0008000a00 */
[----:B0-----:R-:W2:Y:S04]  /*3d20*/  LD.E R2, desc[UR4][R2.64] ;  /* 0x0000000402027980 */ /* 0x001ea8000c101900 */
[----:B------:R-:W2:Y:S02]  /*3d30*/  LD.E R7, desc[UR4][R6.64] ;  /* 0x0000000406077980 */ /* 0x000ea4000c101900 */
[----:B--2---:R-:W-:-:S02]  /*3d40*/  FSETP.NEU.AND P0, PT, R2, R7, PT ;  /* 0x000000070200720b */ /* 0x004fc40003f0d000 */
[----:B------:R0:W2:Y:S02]  /*3d50*/  LDL R2, [R1] ;  /* 0x0000000001027983 */ /* 0x0000a40000100800 */
[----:B------:R-:W-:Y:S02]  /*3d60*/  SEL R4, RZ, 0x1, P0 ;  /* 0x00000001ff047807 */ /* 0x000fe40000000000 */
[----:B0-----:R-:W-:Y:S01]  /*3d70*/  IADD3 R1, PT, PT, R1, 0x8, RZ ;  /* 0x0000000801017810 */ /* 0x001fe20007ffe0ff */
[----:B--2---:R-:W-:Y:S06]  /*3d80*/  RET.REL.NODEC R20 `(_cupy_boolrelextrema_2D_int64) ;  /* 0xffffffc0149c7950 */ /* 0x004fec0003c3ffff */
        .type           $_cupy_boolrelextrema_2D_int64$_Z5equalIiEbRKT_S2_,@function
        .size           $_cupy_boolrelextrema_2D_int64$_Z5equalIiEbRKT_S2_,($_cupy_boolrelextrema_2D_int64$_Z5equalIlEbRKT_S2_ - $_cupy_boolrelextrema_2D_int64$_Z5equalIiEbRKT_S2_)
$_cupy_boolrelextrema_2D_int64$_Z5equalIiEbRKT_S2_:
[----:B------:R-:W-:Y:S02]  /*3d90*/  VIADD R1, R1, 0xfffffff8 ;  /* 0xfffffff801017836 */ /* 0x000fe40000000000 */
[----:B------:R-:W-:-:S03]  /*3da0*/  IMAD.MOV.U32 R3, RZ, RZ, R5 ;  /* 0x000000ffff037224 */ /* 0x000fc600078e0005 */
[----:B------:R0:W-:Y:S02]  /*3db0*/  STL [R1], R2 ;  /* 0x0000000201007387 */ /* 0x0001e40000100800 */
[----:B0-----:R-:W-:Y:S01]  /*3dc0*/  IMAD.MOV.U32 R2, RZ, RZ, R4 ;  /* 0x000000ffff027224 */ /* 0x001fe200078e0004 */
[----:B------:R-:W0:Y:S05]  /*3dd0*/  LDCU.64 UR4, c[0x0][0x358] ;  /* 0x00006b00ff0477ac */ /* 0x000e2a0008000a00 */
[----:B0-----:R-:W2:Y:S04]  /*3de0*/  LD.E R2, desc[UR4][R2.64] ;  /* 0x0000000402027980 */ /* 0x001ea8000c101900 */
[----:B------:R-:W2:Y:S02]  /*3df0*/  LD.E R7, desc[UR4][R6.64] ;  /* 0x0000000406077980 */ /* 0x000ea4000c101900 */
[----:B--2---:R-:W-:-:S02]  /*3e00*/  ISETP.NE.AND P0, PT, R2, R7, PT ;  /* 0x000000070200720c */ /* 0x004fc40003f05270 */
[----:B------:R0:W2:Y:S02]  /*3e10*/  LDL R2, [R1] ;  /* 0x0000000001027983 */ /* 0x0000a40000100800 */
[----:B------:R-:W-:Y:S01]  /*3e20*/  SEL R4, RZ, 0x1, P0 ;  /* 0x00000001ff047807 */ /* 0x000fe20000000000 */
[----:B0-----:R-:W-:Y:S01]  /*3e30*/  VIADD R1, R1, 0x8 ;  /* 0x0000000801017836 */ /* 0x001fe20000000000 */
[----:B--2---:R-:W-:Y:S07]  /*3e40*/  RET.REL.NODEC R20 `(_cupy_boolrelextrema_2D_int64) ;  /* 0xffffffc0146c7950 */ /* 0x004fee0003c3ffff */
        .type           $_cupy_boolrelextrema_2D_int64$_Z5equalIlEbRKT_S2_,@function
        .size           $_cupy_boolrelextrema_2D_int64$_Z5equalIlEbRKT_S2_,($_cupy_boolrelextrema_2D_int64$_Z7greaterIdEbRKT_S2_ - $_cupy_boolrelextrema_2D_int64$_Z5equalIlEbRKT_S2_)
$_cupy_boolrelextrema_2D_int64$_Z5equalIlEbRKT_S2_:
[----:B------:R-:W-:Y:S02]  /*3e50*/  VIADD R1, R1, 0xfffffff8 ;  /* 0xfffffff801017836 */ /* 0x000fe40000000000 */
[----:B------:R-:W-:-:S03]  /*3e60*/  IMAD.MOV.U32 R3, RZ, RZ, R5 ;  /* 0x000000ffff037224 */ /* 0x000fc600078e0005 */
[----:B------:R0:W-:Y:S02]  /*3e70*/  STL [R1], R2 ;  /* 0x0000000201007387 */ /* 0x0001e40000100800 */
[----:B0-----:R-:W-:Y:S01]  /*3e80*/  MOV R2, R4 ;  /* 0x0000000400027202 */ /* 0x001fe20000000f00 */
[----:B------:R-:W0:Y:S05]  /*3e90*/  LDCU.64 UR4, c[0x0][0x358] ;  /* 0x00006b00ff0477ac */ /* 0x000e2a0008000a00 */
[----:B0-----:R-:W2:Y:S04]  /*3ea0*/  LD.E.64 R2, desc[UR4][R2.64] ;  /* 0x0000000402027980 */ /* 0x001ea8000c101b00 */
[----:B------:R-:W2:Y:S02]  /*3eb0*/  LD.E.64 R6, desc[UR4][R6.64] ;  /* 0x0000000406067980 */ /* 0x000ea4000c101b00 */
[----:B--2---:R-:W-:-:S02]  /*3ec0*/  ISETP.NE.U32.AND P0, PT, R2, R6, PT ;  /* 0x000000060200720c */ /* 0x004fc40003f05070 */
[----:B------:R0:W2:Y:S02]  /*3ed0*/  LDL R2, [R1] ;  /* 0x0000000001027983 */ /* 0x0000a40000100800 */
[----:B------:R-:W-:-:S04]  /*3ee0*/  ISETP.NE.AND.EX P0, PT, R3, R7, PT, P0 ;  /* 0x000000070300720c */ /* 0x000fc80003f05300 */
[----:B------:R-:W-:Y:S01]  /*3ef0*/  SEL R4, RZ, 0x1, P0 ;  /* 0x00000001ff047807 */ /* 0x000fe20000000000 */
[----:B0-----:R-:W-:Y:S01]  /*3f00*/  VIADD R1, R1, 0x8 ;  /* 0x0000000801017836 */ /* 0x001fe20000000000 */
[----:B--2---:R-:W-:Y:S07]  /*3f10*/  RET.REL.NODEC R20 `(_cupy_boolrelextrema_2D_int64) ;  /* 0xffffffc014387950 */ /* 0x004fee0003c3ffff */
        .type           $_cupy_boolrelextrema_2D_int64$_Z7greaterIdEbRKT_S2_,@function
        .size           $_cupy_boolrelextrema_2D_int64$_Z7greaterIdEbRKT_S2_,($_cupy_boolrelextrema_2D_int64$_Z7greaterIfEbRKT_S2_ - $_cupy_boolrelextrema_2D_int64$_Z7greaterIdEbRKT_S2_)
$_cupy_boolrelextrema_2D_int64$_Z7greaterIdEbRKT_S2_:
[----:B------:R-:W-:Y:S02]  /*3f20*/  VIADD R1, R1, 0xfffffff8 ;  /* 0xfffffff801017836 */ /* 0x000fe40000000000 */
[----:B------:R-:W-:-:S03]  /*3f30*/  IMAD.MOV.U32 R3, RZ, RZ, R5 ;  /* 0x000000ffff037224 */ /* 0x000fc600078e0005 */
[----:B------:R0:W-:Y:S02]  /*3f40*/  STL [R1], R2 ;  /* 0x0000000201007387 */ /* 0x0001e40000100800 */
[----:B0-----:R-:W-:Y:S01]  /*3f50*/  IMAD.MOV.U32 R2, RZ, RZ, R4 ;  /* 0x000000ffff027224 */ /* 0x001fe200078e0004 */
[----:B------:R-:W0:Y:S05]  /*3f60*/  LDCU.64 UR4, c[0x0][0x358] ;  /* 0x00006b00ff0477ac */ /* 0x000e2a0008000a00 */
[----:B0-----:R-:W2:Y:S04]  /*3f70*/  LD.E.64 R2, desc[UR4][R2.64] ;  /* 0x0000000402027980 */ /* 0x001ea8000c101b00 */
[----:B------:R-:W2:Y:S02]  /*3f80*/  LD.E.64 R6, desc[UR4][R6.64] ;  /* 0x0000000406067980 */ /* 0x000ea4000c101b00 */
[----:B--2---:R-:W-:-:S02]  /*3f90*/  DSETP.GT.AND P0, PT, R2, R6, PT ;  /* 0x000000060200722a */ /* 0x004fc40003f04000 */
[----:B------:R0:W2:Y:S04]  /*3fa0*/  LDL R2, [R1] ;  /* 0x0000000001027983 */ /* 0x0000a80000100800 */
[----:B------:R-:W-:Y:S01]  /*3fb0*/  SEL R4, RZ, 0x1, !P0 ;  /* 0x00000001ff047807 */ /* 0x000fe20004000000 */
[----:B0-----:R-:W-:Y:S01]  /*3fc0*/  VIADD R1, R1, 0x8 ;  /* 0x0000000801017836 */ /* 0x001fe20000000000 */
[----:B--2---:R-:W-:Y:S06]  /*3fd0*/  RET.REL.NODEC R20 `(_cupy_boolrelextrema_2D_int64) ;  /* 0xffffffc014087950 */ /* 0x004fec0003c3ffff */
        .type           $_cupy_boolrelextrema_2D_int64$_Z7greaterIfEbRKT_S2_,@function
        .size           $_cupy_boolrelextrema_2D_int64$_Z7greaterIfEbRKT_S2_,($_cupy_boolrelextrema_2D_int64$_Z7greaterIiEbRKT_S2_ - $_cupy_boolrelextrema_2D_int64$_Z7greaterIfEbRKT_S2_)
$_cupy_boolrelextrema_2D_int64$_Z7greaterIfEbRKT_S2_:
[----:B------:R-:W-:Y:S01]  /*3fe0*/  VIADD R1, R1, 0xfffffff8 ;  /* 0xfffffff801017836 */ /* 0x000fe20000000000 */
[----:B------:R-:W-:-:S04]  /*3ff0*/  MOV R3, R5 ;  /* 0x0000000500037202 */ /* 0x000fc80000000f00 */
[----:B------:R0:W-:Y:S02]  /*4000*/  STL [R1], R2 ;  /* 0x0000000201007387 */ /* 0x0001e40000100800 */
[----:B0-----:R-:W-:Y:S01]  /*4010*/  IMAD.MOV.U32 R2, RZ, RZ, R4 ;  /* 0x000000ffff027224 */ /* 0x001fe200078e0004 */
[----:B------:R-:W0:Y:S05]  /*4020*/  LDCU.64 UR4, c[0x0][0x358] ;  /* 0x00006b00ff0477ac */ /* 0x000e2a0008000a00 */
[----:B0-----:R-:W2:Y:S04]  /*4030*/  LD.E R2, desc[UR4][R2.64] ;  /* 0x0000000402027980 */ /* 0x001ea8000c101900 */
[----:B------:R-:W2:Y:S02]  /*4040*/  LD.E R7, desc[UR4][R6.64] ;  /* 0x0000000406077980 */ /* 0x000ea4000c101900 */
[----:B--2---:R-:W-:-:S02]  /*4050*/  FSETP.GT.AND P0, PT, R2, R7, PT ;  /* 0x000000070200720b */ /* 0x004fc40003f04000 */
[----:B------:R0:W2:Y:S02]  /*4060*/  LDL R2, [R1] ;  /* 0x0000000001027983 */ /* 0x0000a40000100800 */
[----:B------:R-:W-:Y:S01]  /*4070*/  SEL R4, RZ, 0x1, !P0 ;  /* 0x00000001ff047807 */ /* 0x000fe20004000000 */
[----:B0-----:R-:W-:Y:S01]  /*4080*/  VIADD R1, R1, 0x8 ;  /* 0x0000000801017836 */ /* 0x001fe20000000000 */
[----:B--2---:R-:W-:Y:S07]  /*4090*/  RET.REL.NODEC R20 `(_cupy_boolrelextrema_2D_int64) ;  /* 0xffffffbc14d87950 */ /* 0x004fee0003c3ffff */
        .type           $_cupy_boolrelextrema_2D_int64$_Z7greaterIiEbRKT_S2_,@function
        .size           $_cupy_boolrelextrema_2D_int64$_Z7greaterIiEbRKT_S2_,($_cupy_boolrelextrema_2D_int64$_Z7greaterIlEbRKT_S2_ - $_cupy_boolrelextrema_2D_int64$_Z7greaterIiEbRKT_S2_)
$_cupy_boolrelextrema_2D_int64$_Z7greaterIiEbRKT_S2_:
        /* <DEDUP_REMOVED lines=9> */
[----:B------:R-:W-:Y:S01]  /*4130*/  SEL R4, RZ, 0x1, !P0 ;  /* 0x00000001ff047807 */ /* 0x000fe20004000000 */
[----:B0-----:R-:W-:Y:S01]  /*4140*/  VIADD R1, R1, 0x8 ;  /* 0x0000000801017836 */ /* 0x001fe20000000000 */
[----:B--2---:R-:W-:Y:S07]  /*4150*/  RET.REL.NODEC R20 `(_cupy_boolrelextrema_2D_int64) ;  /* 0xffffffbc14a87950 */ /* 0x004fee0003c3ffff */
        .type           $_cupy_boolrelextrema_2D_int64$_Z7greaterIlEbRKT_S2_,@function
        .size           $_cupy_boolrelextrema_2D_int64$_Z7greaterIlEbRKT_S2_,($_cupy_boolrelextrema_2D_int64$_Z9not_equalIdEbRKT_S2_ - $_cupy_boolrelextrema_2D_int64$_Z7greaterIlEbRKT_S2_)
$_cupy_boolrelextrema_2D_int64$_Z7greaterIlEbRKT_S2_:
[----:B------:R-:W-:Y:S01]  /*4160*/  IADD3 R1, PT, PT, R1, -0x8, RZ ;  /* 0xfffffff801017810 */ /* 0x000fe20007ffe0ff */
[----:B------:R-:W-:-:S04]  /*4170*/  IMAD.MOV.U32 R3, RZ, RZ, R5 ;  /* 0x000000ffff037224 */ /* 0x000fc800078e0005 */
        /* <DEDUP_REMOVED lines=8> */
[----:B------:R-:W-:Y:S01]  /*4200*/  SEL R4, RZ, 0x1, !P0 ;  /* 0x00000001ff047807 */ /* 0x000fe20004000000 */
[----:B0-----:R-:W-:Y:S01]  /*4210*/  VIADD R1, R1, 0x8 ;  /* 0x0000000801017836 */ /* 0x001fe20000000000 */
[----:B--2---:R-:W-:Y:S07]  /*4220*/  RET.REL.NODEC R20 `(_cupy_boolrelextrema_2D_int64) ;  /* 0xffffffbc14747950 */ /* 0x004fee0003c3ffff */
        .type           $_cupy_boolrelextrema_2D_int64$_Z9not_equalIdEbRKT_S2_,@function
        .size           $_cupy_boolrelextrema_2D_int64$_Z9not_equalIdEbRKT_S2_,($_cupy_boolrelextrema_2D_int64$_Z9not_equalIfEbRKT_S2_ - $_cupy_boolrelextrema_2D_int64$_Z9not_equalIdEbRKT_S2_)
$_cupy_boolrelextrema_2D_int64$_Z9not_equalIdEbRKT_S2_:
[----:B------:R-:W-:Y:S02]  /*4230*/  VIADD R1, R1, 0xfffffff8 ;  /* 0xfffffff801017836 */ /* 0x000fe40000000000 */
[----:B------:R-:W-:-:S03]  /*4240*/  IMAD.MOV.U32 R3, RZ, RZ, R5 ;  /* 0x000000ffff037224 */ /* 0x000fc600078e0005 */
[----:B------:R0:W-:Y:S02]  /*4250*/  STL [R1], R2 ;  /* 0x0000000201007387 */ /* 0x0001e40000100800 */
[----:B0-----:R-:W-:Y:S01]  /*4260*/  IMAD.MOV.U32 R2, RZ, RZ, R4 ;  /* 0x000000ffff027224 */ /* 0x001fe200078e0004 */
[----:B------:R-:W0:Y:S05]  /*4270*/  LDCU.64 UR4, c[0x0][0x358] ;  /* 0x00006b00ff0477ac */ /* 0x000e2a0008000a00 */
[----:B0-----:R-:W2:Y:S04]  /*4280*/  LD.E.64 R2, desc[UR4][R2.64] ;  /* 0x0000000402027980 */ /* 0x001ea8000c101b00 */
[----:B------:R-:W2:Y:S02]  /*4290*/  LD.E.64 R6, desc[UR4][R6.64] ;  /* 0x0000000406067980 */ /* 0x000ea4000c101b00 */
[----:B--2---:R-:W-:-:S02]  /*42a0*/  DSETP.NEU.AND P0, PT, R2, R6, PT ;  /* 0x000000060200722a */ /* 0x004fc40003f0d000 */
[----:B------:R0:W2:Y:S04]  /*42b0*/  LDL R2, [R1] ;  /* 0x0000000001027983 */ /* 0x0000a80000100800 */
[----:B------:R-:W-:Y:S02]  /*42c0*/  SEL R4, RZ, 0x1, !P0 ;  /* 0x00000001ff047807 */ /* 0x000fe40004000000 */
[----:B0-----:R-:W-:Y:S01]  /*42d0*/  IADD3 R1, PT, PT, R1, 0x8, RZ ;  /* 0x0000000801017810 */ /* 0x001fe20007ffe0ff */
[----:B--2---:R-:W-:Y:S06]  /*42e0*/  RET.REL.NODEC R20 `(_cupy_boolrelextrema_2D_int64) ;  /* 0xffffffbc14447950 */ /* 0x004fec0003c3ffff */
        .type           $_cupy_boolrelextrema_2D_int64$_Z9not_equalIfEbRKT_S2_,@function
        .size           $_cupy_boolrelextrema_2D_int64$_Z9not_equalIfEbRKT_S2_,($_cupy_boolrelextrema_2D_int64$_Z9not_equalIiEbRKT_S2_ - $_cupy_boolrelextrema_2D_int64$_Z9not_equalIfEbRKT_S2_)
$_cupy_boolrelextrema_2D_int64$_Z9not_equalIfEbRKT_S2_:
        /* <DEDUP_REMOVED lines=9> */
[----:B------:R-:W-:Y:S01]  /*4380*/  SEL R4, RZ, 0x1, !P0 ;  /* 0x00000001ff047807 */ /* 0x000fe20004000000 */
[----:B0-----:R-:W-:Y:S01]  /*4390*/  VIADD R1, R1, 0x8 ;  /* 0x0000000801017836 */ /* 0x001fe20000000000 */
[----:B--2---:R-:W-:Y:S07]  /*43a0*/  RET.REL.NODEC R20 `(_cupy_boolrelextrema_2D_int64) ;  /* 0xffffffbc14147950 */ /* 0x004fee0003c3ffff */
        .type           $_cupy_boolrelextrema_2D_int64$_Z9not_equalIiEbRKT_S2_,@function
        .size           $_cupy_boolrelextrema_2D_int64$_Z9not_equalIiEbRKT_S2_,($_cupy_boolrelextrema_2D_int64$_Z9not_equalIlEbRKT_S2_ - $_cupy_boolrelextrema_2D_int64$_Z9not_equalIiEbRKT_S2_)
$_cupy_boolrelextrema_2D_int64$_Z9not_equalIiEbRKT_S2_:
[----:B------:R-:W-:Y:S02]  /*43b0*/  VIADD R1, R1, 0xfffffff8 ;  /* 0xfffffff801017836 */ /* 0x000fe40000000000 */
[----:B------:R-:W-:-:S03]  /*43c0*/  IMAD.MOV.U32 R3, RZ, RZ, R5 ;  /* 0x000000ffff037224 */ /* 0x000fc600078e0005 */
[----:B------:R0:W-:Y:S02]  /*43d0*/  STL [R1], R2 ;  /* 0x0000000201007387 */ /* 0x0001e40000100800 */
[----:B0-----:R-:W-:Y:S01]  /*43e0*/  MOV R2, R4 ;  /* 0x0000000400027202 */ /* 0x001fe20000000f00 */
[----:B------:R-:W0:Y:S05]  /*43f0*/  LDCU.64 UR4, c[0x0][0x358] ;  /* 0x00006b00ff0477ac */ /* 0x000e2a0008000a00 */
[----:B0-----:R-:W2:Y:S04]  /*4400*/  LD.E R2, desc[UR4][R2.64] ;  /* 0x0000000402027980 */ /* 0x001ea8000c101900 */
[----:B------:R-:W2:Y:S02]  /*4410*/  LD.E R7, desc[UR4][R6.64] ;  /* 0x0000000406077980 */ /* 0x000ea4000c101900 */
[----:B--2---:R-:W-:-:S02]  /*4420*/  ISETP.NE.AND P0, PT, R2, R7, PT ;  /* 0x000000070200720c */ /* 0x004fc40003f05270 */
[----:B------:R0:W2:Y:S02]  /*4430*/  LDL R2, [R1] ;  /* 0x0000000001027983 */ /* 0x0000a40000100800 */
[----:B------:R-:W-:Y:S01]  /*4440*/  SEL R4, RZ, 0x1, !P0 ;  /* 0x00000001ff047807 */ /* 0x000fe20004000000 */
[----:B0-----:R-:W-:Y:S01]  /*4450*/  VIADD R1, R1, 0x8 ;  /* 0x0000000801017836 */ /* 0x001fe20000000000 */
[----:B--2---:R-:W-:Y:S07]  /*4460*/  RET.REL.NODEC R20 `(_cupy_boolrelextrema_2D_int64) ;  /* 0xffffffb814e47950 */ /* 0x004fee0003c3ffff */
        .type           $_cupy_boolrelextrema_2D_int64$_Z9not_equalIlEbRKT_S2_,@function
        .size           $_cupy_boolrelextrema_2D_int64$_Z9not_equalIlEbRKT_S2_,(.L_x_175 - $_cupy_boolrelextrema_2D_int64$_Z9not_equalIlEbRKT_S2_)
$_cupy_boolrelextrema_2D_int64$_Z9not_equalIlEbRKT_S2_:
[----:B------:R-:W-:Y:S02]  /*4470*/  VIADD R1, R1, 0xfffffff8 ;  /* 0xfffffff801017836 */ /* 0x000fe40000000000 */
[----:B------:R-:W-:-:S03]  /*4480*/  IMAD.MOV.U32 R3, RZ, RZ, R5 ;  /* 0x000000ffff037224 */ /* 0x000fc600078e0005 */
[----:B------:R0:W-:Y:S02]  /*4490*/  STL [R1], R2 ;  /* 0x0000000201007387 */ /* 0x0001e40000100800 */
[----:B0-----:R-:W-:Y:S01]  /*44a0*/  IMAD.MOV.U32 R2, RZ, RZ, R4 ;  /* 0x000000ffff027224 */ /* 0x001fe200078e0004 */
[----:B------:R-:W0:Y:S05]  /*44b0*/  LDCU.64 UR4, c[0x0][0x358] ;  /* 0x00006b00ff0477ac */ /* 0x000e2a0008000a00 */
[----:B0-----:R-:W2:Y:S04]  /*44c0*/  LD.E.64 R2, desc[UR4][R2.64] ;  /* 0x0000000402027980 */ /* 0x001ea8000c101b00 */
[----:B------:R-:W2:Y:S02]  /*44d0*/  LD.E.64 R6, desc[UR4][R6.64] ;  /* 0x0000000406067980 */ /* 0x000ea4000c101b00 */
[----:B--2---:R-:W-:-:S02]  /*44e0*/  ISETP.NE.U32.AND P0, PT, R2, R6, PT ;  /* 0x000000060200720c */ /* 0x004fc40003f05070 */
[----:B------:R0:W2:Y:S02]  /*44f0*/  LDL R2, [R1] ;  /* 0x0000000001027983 */ /* 0x0000a40000100800 */
[----:B------:R-:W-:-:S04]  /*4500*/  ISETP.NE.AND.EX P0, PT, R3, R7, PT, P0 ;  /* 0x000000070300720c */ /* 0x000fc80003f05300 */
[----:B------:R-:W-:Y:S01]  /*4510*/  SEL R4, RZ, 0x1, !P0 ;  /* 0x00000001ff047807 */ /* 0x000fe20004000000 */
[----:B0-----:R-:W-:Y:S01]  /*4520*/  VIADD R1, R1, 0x8 ;  /* 0x0000000801017836 */ /* 0x001fe20000000000 */
[----:B--2---:R-:W-:Y:S07]  /*4530*/  RET.REL.NODEC R20 `(_cupy_boolrelextrema_2D_int64) ;  /* 0xffffffb814b07950 */ /* 0x004fee0003c3ffff */
.L_x_25:
[----:B------:R-:W-:-:S00]  /*4540*/  BRA `(.L_x_25) ;  /* 0xfffffffc00fc7947 */ /* 0x000fc0000383ffff */
[----:B------:R-:W-:-:S00]  /*4550*/  NOP ;  /* 0x0000000000007918 */ /* 0x000fc00000000000 */
        /* <DEDUP_REMOVED lines=10> */
.L_x_175:


//--------------------- .text._cupy_boolrelextrema_1D_int64 --------------------------
	.section	.text._cupy_boolrelextrema_1D_int64,"ax",@progbits
	.align	128
        .global         _cupy_boolrelextrema_1D_int64
        .type           _cupy_boolrelextrema_1D_int64,@function
        .size           _cupy_boolrelextrema_1D_int64,(.L_x_199 - _cupy_boolrelextrema_1D_int64)
        .other          _cupy_boolrelextrema_1D_int64,@"STO_CUDA_ENTRY STV_DEFAULT"
_cupy_boolrelextrema_1D_int64:
.text._cupy_boolrelextrema_1D_int64:
[----:B------:R-:W0:Y:S01]  /*0000*/  LDC R1, c[0x0][0x37c] ;  /* 0x0000df00ff017b82 */ /* 0x000e220000000800 */
[----:B------:R-:W1:Y:S01]  /*0010*/  S2R R22, SR_TID.X ;  /* 0x0000000000167919 */ /* 0x000e620000002100 */
[----:B------:R-:W2:Y:S06]  /*0020*/  LDCU UR39, c[0x0][0x2fc] ;  /* 0x00005f80ff2777ac */ /* 0x000eac0008000800 */
[----:B------:R-:W1:Y:S01]  /*0030*/  S2UR UR6, SR_CTAID.X ;  /* 0x00000000000679c3 */ /* 0x000e620000002500 */
[----:B0-----:R-:W-:Y:S01]  /*0040*/  VIADD R1, R1, 0xfffffff8 ;  /* 0xfffffff801017836 */ /* 0x001fe20000000000 */
[----:B------:R-:W0:Y:S04]  /*0050*/  LDCU UR40, c[0x0][0x360] ;  /* 0x00006c00ff2877ac */ /* 0x000e280008000800 */
[----:B------:R-:W-:Y:S01]  /*0060*/  R2UR UR5, R1 ;  /* 0x00000000010572ca */ /* 0x000fe200000e0000 */
[----:B------:R-:W3:Y:S01]  /*0070*/  LDCU UR42, c[0x0][0x380] ;  /* 0x00007000ff2a77ac */ /* 0x000ee20008000800 */
[----:B------:R-:W1:Y:S01]  /*0080*/  LDC R3, c[0x0][0x360] ;  /* 0x0000d800ff037b82 */ /* 0x000e620000000800 */
[----:B------:R-:W4:Y:S01]  /*0090*/  LDCU UR38, c[0x0][0x2f8] ;  /* 0x00005f00ff2677ac */ /* 0x000f220008000800 */
[----:B------:R-:W0:Y:S06]  /*00a0*/  LDCU UR4, c[0x0][0x370] ;  /* 0x00006e00ff0477ac */ /* 0x000e2c0008000800 */
[----:B------:R-:W3:Y:S03]  /*00b0*/  LDC.64 R24, c[0x4][0x8] ;  /* 0x01000200ff187b82 */ /* 0x000ee60000000a00 */
[----:B----4-:R-:W-:Y:S01]  /*00c0*/  UIADD3 UR38, UP0, UPT, UR5, UR38, URZ ;  /* 0x0000002605267290 */ /* 0x010fe2000ff1e0ff */
[----:B-1----:R-:W-:-:S03]  /*00d0*/  IMAD R22, R3, UR6, R22 ;  /* 0x0000000603167c24 */ /* 0x002fc6000f8e0216 */
[----:B--2---:R-:W-:Y:S01]  /*00e0*/  UIADD3.X UR39, UPT, UPT, URZ, UR39, URZ, UP0, !UPT ;  /* 0x00000027ff277290 */ /* 0x004fe200087fe4ff */
[----:B------:R-:W1:Y:S01]  /*00f0*/  LDC R3, c[0x0][0x38c] ;  /* 0x0000e300ff037b82 */ /* 0x000e620000000800 */
[----:B0-----:R-:W-:Y:S01]  /*0100*/  UIMAD UR40, UR40, UR4, URZ ;  /* 0x00000004282872a4 */ /* 0x001fe2000f8e02ff */
[----:B---3--:R-:W-:-:S13]  /*0110*/  ISETP.GE.AND P0, PT, R22, UR42, PT ;  /* 0x0000002a16007c0c */ /* 0x008fda000bf06270 */
[----:B------:R-:W-:Y:S05]  /*0120*/  @P0 EXIT ;  /* 0x000000000000094d */ /* 0x000fea0003800000 */
[----:B------:R-:W0:Y:S01]  /*0130*/  LDCU.64 UR36, c[0x0][0x358] ;  /* 0x00006b00ff2477ac */ /* 0x000e220008000a00 */
[----:B-1----:R-:W-:Y:S01]  /*0140*/  IMAD.WIDE R24, R3, 0x8, R24 ;  /* 0x0000000803187825 */ /* 0x002fe200078e0218 */
[----:B------:R-:W1:Y:S05]  /*0150*/  LDCU UR41, c[0x0][0x384] ;  /* 0x00007080ff2977ac */ /* 0x000e6a0008000800 */
[----:B0-----:R0:W5:Y:S01]  /*0160*/  LDG.E.CONSTANT R24, desc[UR36][R24.64] ;  /* 0x0000002418187981 */ /* 0x001162000c1e9900 */
[----:B-1----:R-:W-:-:S09]  /*0170*/  UISETP.GT.AND UP0, UPT, UR41, URZ, UPT ;  /* 0x000000ff2900728c */ /* 0x002fd2000bf04270 */
[----:B0-----:R-:W-:Y:S05]  /*0180*/  BRA.U UP0, `(.L_x_26) ;  /* 0x0000000100247547 */ /* 0x001fea000b800000 */
[----:B------:R-:W-:Y:S01]  /*0190*/  IMAD.MOV.U32 R0, RZ, RZ, 0x1 ;  /* 0x00000001ff007424 */ /* 0x000fe200078e00ff */
[----:B------:R-:W0:Y:S06]  /*01a0*/  LDCU.64 UR4, c[0x0][0x398] ;  /* 0x00007300ff0477ac */ /* 0x000e2c0008000a00 */
.L_x_27:
[----:B0-----:R-:W-:-:S04]  /*01b0*/  IADD3 R2, P0, PT, R22, UR4, RZ ;  /* 0x0000000416027c10 */ /* 0x001fc8000ff1e0ff */
[C---:B------:R-:W-:Y:S01]  /*01c0*/  LEA.HI.X.SX32 R3, R22.reuse, UR5, 0x1, P0 ;  /* 0x0000000516037c11 */ /* 0x040fe200080f0eff */
[----:B------:R-:W-:-:S04]  /*01d0*/  VIADD R22, R22, UR40 ;  /* 0x0000002816167c36 */ /* 0x000fc80008000000 */
[----:B------:R1:W-:Y:S01]  /*01e0*/  STG.E.U8 desc[UR36][R2.64], R0 ;  /* 0x0000000002007986 */ /* 0x0003e2000c101124 */
[----:B------:R-:W-:-:S13]  /*01f0*/  ISETP.GE.AND P0, PT, R22, UR42, PT ;  /* 0x0000002a16007c0c */ /* 0x000fda000bf06270 */
[----:B-1----:R-:W-:Y:S05]  /*0200*/  @!P0 BRA `(.L_x_27) ;  /* 0xfffffffc00e88947 */ /* 0x002fea000383ffff */
[----:B------:R-:W-:Y:S05]  /*0210*/  EXIT ;  /* 0x000000000000794d */ /* 0x000fea0003800000 */
.L_x_26:
[----:B------:R-:W0:Y:S02]  /*0220*/  LDCU.U8 UR4, c[0x0][0x388] ;  /* 0x00007100ff0477ac */ /* 0x000e240008000000 */
[----:B0-----:R-:W-:-:S04]  /*0230*/  UPRMT UR4, UR4, 0x8880, URZ ;  /* 0x0000888004047896 */ /* 0x001fc800080000ff */
[----:B------:R-:W-:-:S09]  /*0240*/  UISETP.NE.AND UP0, UPT, UR4, URZ, UPT ;  /* 0x000000ff0400728c */ /* 0x000fd2000bf05270 */
[----:B------:R-:W-:Y:S05]  /*0250*/  BRA.U !UP0, `(.L_x_28) ;  /* 0x0000000d08b47547 */ /* 0x000fea000b800000 */
[----:B------:R-:W-:Y:S01]  /*0260*/  ULOP3.LUT UR43, UR41, 0x3, URZ, 0xc0, !UPT ;  /* 0x00000003292b7892 */ /* 0x000fe2000f8ec0ff */
[----:B------:R-:W0:Y:S01]  /*0270*/  LDCU UR44, c[0x0][0x380] ;  /* 0x00007000ff2c77ac */ /* 0x000e220008000800 */
[----:B------:R-:W-:Y:S02]  /*0280*/  ULOP3.LUT UR41, UR41, 0x7ffffffc, URZ, 0xc0, !UPT ;  /* 0x7ffffffc29297892 */ /* 0x000fe4000f8ec0ff */
[----:B------:R-:W-:-:S12]  /*0290*/  UIADD3 UR42, UPT, UPT, UR42, -0x1, URZ ;  /* 0xffffffff2a2a7890 */ /* 0x000fd8000fffe0ff */
.L_x_32:
[----:B------:R-:W1:Y:S01]  /*02a0*/  LDC.64 R2, c[0x0][0x390] ;  /* 0x0000e400ff027b82 */ /* 0x000e620000000a00 */
[----:B------:R-:W2:Y:S01]  /*02b0*/  LDCU UR4, c[0x0][0x384] ;  /* 0x00007080ff0477ac */ /* 0x000ea20008000800 */
[----:B-1----:R-:W-:-:S06]  /*02c0*/  IMAD.WIDE R2, R22, 0x8, R2 ;  /* 0x0000000816027825 */ /* 0x002fcc00078e0202 */
[----:B------:R-:W3:Y:S01]  /*02d0*/  LDG.E.64 R2, desc[UR36][R2.64] ;  /* 0x0000002402027981 */ /* 0x000ee2000c1e1b00 */
[----:B--2---:R-:W-:Y:S01]  /*02e0*/  UISETP.GE.U32.AND UP0, UPT, UR4, 0x4, UPT ;  /* 0x000000040400788c */ /* 0x004fe2000bf06070 */
[----:B------:R-:W-:Y:S02]  /*02f0*/  IMAD.MOV.U32 R23, RZ, RZ, 0x1 ;  /* 0x00000001ff177424 */ /* 0x000fe400078e00ff */
[----:B------:R-:W-:Y:S01]  /*0300*/  IMAD.MOV.U32 R19, RZ, RZ, 0x1 ;  /* 0x00000001ff137424 */ /* 0x000fe200078e00ff */
[----:B---3--:R1:W-:Y:S05]  /*0310*/  STL.64 [R1], R2 ;  /* 0x0000000201007387 */ /* 0x0083ea0000100a00 */
[----:B------:R-:W-:Y:S05]  /*0320*/  BRA.U !UP0, `(.L_x_29) ;  /* 0x0000000508e07547 */ /* 0x000fea000b800000 */
[----:B------:R-:W-:Y:S01]  /*0330*/  BSSY.RECONVERGENT B6, `(.L_x_29) ;  /* 0x0000077000067945 */ /* 0x000fe20003800200 */
[----:B------:R-:W-:Y:S02]  /*0340*/  IMAD.MOV.U32 R23, RZ, RZ, 0x1 ;  /* 0x00000001ff177424 */ /* 0x000fe400078e00ff */
[----:B------:R-:W-:-:S07]  /*0350*/  IMAD.MOV.U32 R19, RZ, RZ, 0x1 ;  /* 0x00000001ff137424 */ /* 0x000fce00078e00ff */
.L_x_30:
[----:B------:R-:W2:Y:S01]  /*0360*/  LDC.64 R6, c[0x0][0x390] ;  /* 0x0000e400ff067b82 */ /* 0x000ea20000000a00 */
[----:B------:R-:W-:Y:S01]  /*0370*/  IMAD.IADD R17, R19, 0x1, R22 ;  /* 0x0000000113117824 */ /* 0x000fe200078e0216 */
[----:B------:R-:W-:Y:S01]  /*0380*/  MOV R20, 0x430 ;  /* 0x0000043000147802 */ /* 0x000fe20000000f00 */
[----:B------:R-:W-:Y:S02]  /*0390*/  IMAD.IADD R16, R22, 0x1, -R19 ;  /* 0x0000000116107824 */ /* 0x000fe400078e0a13 */
[----:B------:R-:W-:Y:S01]  /*03a0*/  IMAD.U32 R4, RZ, RZ, UR38 ;  /* 0x00000026ff047e24 */ /* 0x000fe2000f8e00ff */
[C---:B0-----:R-:W-:Y:S01]  /*03b0*/  ISETP.GE.AND P0, PT, R17.reuse, UR44, PT ;  /* 0x0000002c11007c0c */ /* 0x041fe2000bf06270 */
[----:B------:R-:W-:Y:S01]  /*03c0*/  IMAD.U32 R5, RZ, RZ, UR39 ;  /* 0x00000027ff057e24 */ /* 0x000fe2000f8e00ff */
[----:B-----5:R0:W3:Y:S01]  /*03d0*/  LDC.64 R8, c[0x2][R24] ;  /* 0x0080000018087b82 */ /* 0x0200e20000000a00 */
[----:B-1----:R-:W-:Y:S01]  /*03e0*/  VIMNMX R2, PT, PT, RZ, R16, !PT ;  /* 0x00000010ff027248 */ /* 0x002fe20007fe0100 */
[----:B------:R-:W-:Y:S01]  /*03f0*/  IMAD.MOV.U32 R21, RZ, RZ, 0x0 ;  /* 0x00000000ff157424 */ /* 0x000fe200078e00ff */
[----:B------:R-:W-:-:S05]  /*0400*/  SEL R3, R17, UR42, !P0 ;  /* 0x0000002a11037c07 */ /* 0x000fca000c000000 */
[----:B0-2---:R-:W-:-:S07]  /*0410*/  IMAD.WIDE R6, R3, 0x8, R6 ;  /* 0x0000000803067825 */ /* 0x005fce00078e0206 */
[----:B---3--:R-:W-:Y:S05]  /*0420*/  CALL.REL.NOINC R8 `(_cupy_boolrelextrema_1D_int64) ;  /* 0xfffffff808f47344 */ /* 0x008fea0003c3ffff */
[----:B------:R-:W0:Y:S01]  /*0430*/  LDC.64 R6, c[0x0][0x390] ;  /* 0x0000e400ff067b82 */ /* 0x000e220000000a00 */
[----:B------:R-:W-:Y:S01]  /*0440*/  LOP3.LUT P0, RZ, R4, 0xff, R23, 0x80, !PT ;  /* 0x000000ff04ff7812 */ /* 0x000fe20007808017 */
[----:B------:R-:W-:Y:S01]  /*0450*/  IMAD.U32 R5, RZ, RZ, UR39 ;  /* 0x00000027ff057e24 */ /* 0x000fe2000f8e00ff */
[----:B------:R-:W-:Y:S01]  /*0460*/  MOV R20, 0x4d0 ;  /* 0x000004d000147802 */ /* 0x000fe20000000f00 */
[----:B------:R-:W-:Y:S02]  /*0470*/  IMAD.U32 R4, RZ, RZ, UR38 ;  /* 0x00000026ff047e24 */ /* 0x000fe4000f8e00ff */
[----:B------:R-:W-:Y:S02]  /*0480*/  IMAD.MOV.U32 R21, RZ, RZ, 0x0 ;  /* 0x00000000ff157424 */ /* 0x000fe400078e00ff */
[----:B------:R1:W2:Y:S01]  /*0490*/  LDC.64 R8, c[0x2][R24] ;  /* 0x0080000018087b82 */ /* 0x0002a20000000a00 */
[----:B0-----:R-:W-:Y:S01]  /*04a0*/  IMAD.WIDE.U32 R6, R2, 0x8, R6 ;  /* 0x0000000802067825 */ /* 0x001fe200078e0006 */
[----:B-1----:R-:W-:-:S07]  /*04b0*/  P2R R2, PR, RZ, 0x1 ;  /* 0x00000001ff027803 */ /* 0x002fce0000000000 */
[----:B--2---:R-:W-:Y:S05]  /*04c0*/  CALL.REL.NOINC R8 `(_cupy_boolrelextrema_1D_int64) ;  /* 0xfffffff808cc7344 */ /* 0x004fea0003c3ffff */
[----:B------:R-:W0:Y:S01]  /*04d0*/  LDC.64 R6, c[0x0][0x390] ;  /* 0x0000e400ff067b82 */ /* 0x000e220000000a00 */
[----:B------:R-:W-:Y:S01]  /*04e0*/  VIADD R0, R17, 0x1 ;  /* 0x0000000111007836 */ /* 0x000fe20000000000 */
[----:B------:R-:W-:Y:S01]  /*04f0*/  ISETP.NE.AND P6, PT, R2, RZ, PT ;  /* 0x000000ff0200720c */ /* 0x000fe20003fc5270 */
[----:B------:R-:W-:Y:S01]  /*0500*/  IMAD.U32 R5, RZ, RZ, UR39 ;  /* 0x00000027ff057e24 */ /* 0x000fe2000f8e00ff */
[----:B------:R-:W-:Y:S01]  /*0510*/  LOP3.LUT R4, R4, 0x1, RZ, 0xc0, !PT ;  /* 0x0000000104047812 */ /* 0x000fe200078ec0ff */
[----:B------:R-:W-:Y:S01]  /*0520*/  IMAD.MOV.U32 R21, RZ, RZ, 0x0 ;  /* 0x00000000ff157424 */ /* 0x000fe200078e00ff */
[C---:B------:R-:W-:Y:S02]  /*0530*/  ISETP.GE.AND P0, PT, R0.reuse, UR44, PT ;  /* 0x0000002c00007c0c */ /* 0x040fe4000bf06270 */
[----:B------:R1:W2:Y:S01]  /*0540*/  LDC.64 R8, c[0x2][R24] ;  /* 0x0080000018087b82 */ /* 0x0002a20000000a00 */
[----:B------:R-:W-:Y:S02]  /*0550*/  MOV R20, 0x5e0 ;  /* 0x000005e000147802 */ /* 0x000fe40000000f00 */
[----:B------:R-:W-:-:S02]  /*0560*/  SEL R3, R0, UR42, !P0 ;  /* 0x0000002a00037c07 */ /* 0x000fc4000c000000 */
[----:B------:R-:W-:Y:S01]  /*0570*/  ISETP.EQ.U32.AND P0, PT, R4, 0x1, P6 ;  /* 0x000000010400780c */ /* 0x000fe20003702070 */
[----:B------:R-:W-:-:S03]  /*0580*/  IMAD.U32 R4, RZ, RZ, UR38 ;  /* 0x00000026ff047e24 */ /* 0x000fc6000f8e00ff */
[----:B------:R-:W-:Y:S01]  /*0590*/  P2R R18, PR, RZ, 0x1 ;  /* 0x00000001ff127803 */ /* 0x000fe20000000000 */
[----:B0-----:R-:W-:Y:S01]  /*05a0*/  IMAD.WIDE R6, R3, 0x8, R6 ;  /* 0x0000000803067825 */ /* 0x001fe200078e0206 */
[----:B------:R-:W-:-:S04]  /*05b0*/  LOP3.LUT R3, RZ, R19, RZ, 0x33, !PT ;  /* 0x00000013ff037212 */ /* 0x000fc800078e33ff */
[----:B-1----:R-:W-:-:S07]  /*05c0*/  VIADDMNMX R2, R22, R3, RZ, !PT ;  /* 0x0000000316027246 */ /* 0x002fce00078001ff */
[----:B--2---:R-:W-:Y:S05]  /*05d0*/  CALL.REL.NOINC R8 `(_cupy_boolrelextrema_1D_int64) ;  /* 0xfffffff808887344 */ /* 0x004fea0003c3ffff */
[----:B------:R-:W0:Y:S01]  /*05e0*/  LDC.64 R6, c[0x0][0x390] ;  /* 0x0000e400ff067b82 */ /* 0x000e220000000a00 */
[----:B------:R-:W-:Y:S01]  /*05f0*/  ISETP.NE.AND P6, PT, R18, RZ, PT ;  /* 0x000000ff1200720c */ /* 0x000fe20003fc5270 */
[----:B------:R-:W-:Y:S01]  /*0600*/  HFMA2 R21, -RZ, RZ, 0, 0 ;  /* 0x00000000ff157431 */ /* 0x000fe200000001ff */
[----:B------:R-:W-:Y:S01]  /*0610*/  LOP3.LUT R4, R4, 0x1, RZ, 0xc0, !PT ;  /* 0x0000000104047812 */ /* 0x000fe200078ec0ff */
[----:B------:R-:W-:Y:S01]  /*0620*/  IMAD.U32 R5, RZ, RZ, UR39 ;  /* 0x00000027ff057e24 */ /* 0x000fe2000f8e00ff */
[----:B------:R-:W-:Y:S02]  /*0630*/  MOV R20, 0x6a0 ;  /* 0x000006a000147802 */ /* 0x000fe40000000f00 */
[----:B------:R-:W-:Y:S01]  /*0640*/  ISETP.EQ.U32.AND P0, PT, R4, 0x1, P6 ;  /* 0x000000010400780c */ /* 0x000fe20003702070 */
[----:B------:R1:W2:Y:S01]  /*0650*/  LDC.64 R8, c[0x2][R24] ;  /* 0x0080000018087b82 */ /* 0x0002a20000000a00 */
[----:B------:R-:W-:Y:S02]  /*0660*/  IMAD.U32 R4, RZ, RZ, UR38 ;  /* 0x00000026ff047e24 */ /* 0x000fe4000f8e00ff */
[----:B0-----:R-:W-:Y:S01]  /*0670*/  IMAD.WIDE.U32 R6, R2, 0x8, R6 ;  /* 0x0000000802067825 */ /* 0x001fe200078e0006 */
[----:B-1----:R-:W-:-:S08]  /*0680*/  P2R R2, PR, RZ, 0x1 ;  /* 0x00000001ff027803 */ /* 0x002fd00000000000 */
[----:B--2---:R-:W-:Y:S05]  /*0690*/  CALL.REL.NOINC R8 `(_cupy_boolrelextrema_1D_int64) ;  /* 0xfffffff808587344 */ /* 0x004fea0003c3ffff */
[----:B------:R-:W0:Y:S01]  /*06a0*/  LDC.64 R6, c[0x0][0x390] ;  /* 0x0000e400ff067b82 */ /* 0x000e220000000a00 */
[----:B------:R-:W-:Y:S01]  /*06b0*/  VIADD R0, R17, 0x2 ;  /* 0x0000000211007836 */ /* 0x000fe20000000000 */
[----:B------:R-:W-:Y:S01]  /*06c0*/  ISETP.NE.AND P6, PT, R2, RZ, PT ;  /* 0x000000ff0200720c */ /* 0x000fe20003fc5270 */
[----:B------:R-:W-:Y:S01]  /*06d0*/  IMAD.U32 R5, RZ, RZ, UR39 ;  /* 0x00000027ff057e24 */ /* 0x000fe2000f8e00ff */
[----:B------:R-:W-:Y:S01]  /*06e0*/  LOP3.LUT R4, R4, 0x1, RZ, 0xc0, !PT ;  /* 0x0000000104047812 */ /* 0x000fe200078ec0ff */
[----:B------:R-:W-:Y:S01]  /*06f0*/  IMAD.MOV.U32 R21, RZ, RZ, 0x0 ;  /* 0x00000000ff157424 */ /* 0x000fe200078e00ff */
[----:B------:R-:W-:Y:S02]  /*0700*/  ISETP.GE.AND P0, PT, R0, UR44, PT ;  /* 0x0000002c00007c0c */ /* 0x000fe4000bf06270 */
[----:B------:R1:W2:Y:S01]  /*0710*/  LDC.64 R8, c[0x2][R24] ;  /* 0x0080000018087b82 */ /* 0x0002a20000000a00 */
[----:B------:R-:W-:Y:S02]  /*0720*/  VIADDMNMX R16, R16, 0xfffffffe, RZ, !PT ;  /* 0xfffffffe10107846 */ /* 0x000fe400078001ff */
[----:B------:R-:W-:-:S02]  /*0730*/  SEL R3, R0, UR42, !P0 ;  /* 0x0000002a00037c07 */ /* 0x000fc4000c000000 */
[----:B------:R-:W-:Y:S01]  /*0740*/  ISETP.EQ.U32.AND P0, PT, R4, 0x1, P6 ;  /* 0x000000010400780c */ /* 0x000fe20003702070 */
[----:B------:R-:W-:Y:S01]  /*0750*/  IMAD.U32 R4, RZ, RZ, UR38 ;  /* 0x00000026ff047e24 */ /* 0x000fe2000f8e00ff */
[----:B------:R-:W-:Y:S02]  /*0760*/  MOV R20, 0x7a0 ;  /* 0x000007a000147802 */ /* 0x000fe40000000f00 */
[----:B------:R-:W-:Y:S01]  /*0770*/  P2R R2, PR, RZ, 0x1 ;  /* 0x00000001ff027803 */ /* 0x000fe20000000000 */
[----:B01----:R-:W-:-:S08]  /*0780*/  IMAD.WIDE R6, R3, 0x8, R6 ;  /* 0x0000000803067825 */ /* 0x003fd000078e0206 */
[----:B--2---:R-:W-:Y:S05]  /*0790*/  CALL.REL.NOINC R8 `(_cupy_boolrelextrema_1D_int64) ;  /* 0xfffffff808187344 */ /* 0x004fea0003c3ffff */
[----:B------:R-:W0:Y:S01]  /*07a0*/  LDC.64 R6, c[0x0][0x390] ;  /* 0x0000e400ff067b82 */ /* 0x000e220000000a00 */
[----:B------:R-:W-:Y:S01]  /*07b0*/  ISETP.NE.AND P6, PT, R2, RZ, PT ;  /* 0x000000ff0200720c */ /* 0x000fe20003fc5270 */
[----:B------:R-:W-:Y:S01]  /*07c0*/  IMAD.U32 R5, RZ, RZ, UR39 ;  /* 0x00000027ff057e24 */ /* 0x000fe2000f8e00ff */
[----:B------:R-:W-:Y:S01]  /*07d0*/  LOP3.LUT R4, R4, 0x1, RZ, 0xc0, !PT ;  /* 0x0000000104047812 */ /* 0x000fe200078ec0ff */
[----:B------:R-:W-:Y:S01]  /*07e0*/  IMAD.MOV.U32 R21, RZ, RZ, 0x0 ;  /* 0x00000000ff157424 */ /* 0x000fe200078e00ff */
[----:B------:R-:W-:Y:S02]  /*07f0*/  MOV R20, 0x860 ;  /* 0x0000086000147802 */ /* 0x000fe40000000f00 */
[----:B------:R-:W-:Y:S01]  /*0800*/  ISETP.EQ.U32.AND P0, PT, R4, 0x1, P6 ;  /* 0x000000010400780c */ /* 0x000fe20003702070 */
[----:B------:R1:W2:Y:S01]  /*0810*/  LDC.64 R8, c[0x2][R24] ;  /* 0x0080000018087b82 */ /* 0x0002a20000000a00 */
[----:B------:R-:W-:Y:S02]  /*0820*/  IMAD.U32 R4, RZ, RZ, UR38 ;  /* 0x00000026ff047e24 */ /* 0x000fe4000f8e00ff */
[----:B------:R-:W-:Y:S01]  /*0830*/  P2R R2, PR, RZ, 0x1 ;  /* 0x00000001ff027803 */ /* 0x000fe20000000000 */
[----:B01----:R-:W-:-:S08]  /*0840*/  IMAD.WIDE.U32 R6, R16, 0x8, R6 ;  /* 0x0000000810067825 */ /* 0x003fd000078e0006 */
        /* <DEDUP_REMOVED lines=14> */
[----:B0-----:R-:W-:-:S04]  /*0930*/  IMAD.WIDE R6, R17, 0x8, R6 ;  /* 0x0000000811067825 */ /* 0x001fc800078e0206 */
[----:B------:R-:W-:-:S05]  /*0940*/  VIADD R17, R19, 0x3 ;  /* 0x0000000313117836 */ /* 0x000fca0000000000 */
[----:B-12---:R-:W-:-:S07]  /*0950*/  VIADDMNMX R2, R22, -R17, RZ, !PT ;  /* 0x8000001116027246 */ /* 0x006fce00078001ff */
[----:B------:R-:W-:Y:S05]  /*0960*/  CALL.REL.NOINC R8 `(_cupy_boolrelextrema_1D_int64) ;  /* 0xfffffff408a47344 */ /* 0x000fea0003c3ffff */
        /* <DEDUP_REMOVED lines=9> */
[----:B0-----:R-:W-:Y:S01]  /*0a00*/  IMAD.WIDE.U32 R6, R2, 0x8, R6 ;  /* 0x0000000802067825 */ /* 0x001fe200078e0006 */
[----:B-1----:R-:W-:-:S08]  /*0a10*/  P2R R2, PR, RZ, 0x1 ;  /* 0x00000001ff027803 */ /* 0x002fd00000000000 */
[----:B--2---:R-:W-:Y:S05]  /*0a20*/  CALL.REL.NOINC R8 `(_cupy_boolrelextrema_1D_int64) ;  /* 0xfffffff408747344 */ /* 0x004fea0003c3ffff */
        /* <DEDUP_REMOVED lines=8> */
.L_x_29:
[----:B------:R-:W-:-:S09]  /*0ab0*/  UISETP.NE.AND UP0, UPT, UR43, URZ, UPT ;  /* 0x000000ff2b00728c */ /* 0x000fd2000bf05270 */
[----:B------:R-:W-:Y:S05]  /*0ac0*/  BRA.U !UP0, `(.L_x_31) ;  /* 0x0000000508747547 */ /* 0x000fea000b800000 */
[----:B------:R-:W2:Y:S01]  /*0ad0*/  LDCU UR4, c[0x0][0x380] ;  /* 0x00007000ff0477ac */ /* 0x000ea20008000800 */
[----:B------:R-:W3:Y:S01]  /*0ae0*/  LDC.64 R6, c[0x0][0x390] ;  /* 0x0000e400ff067b82 */ /* 0x000ee20000000a00 */
[----:B------:R-:W-:Y:S01]  /*0af0*/  IMAD.IADD R18, R19, 0x1, R22 ;  /* 0x0000000113127824 */ /* 0x000fe200078e0216 */
[----:B------:R-:W-:Y:S01]  /*0b00*/  MOV R4, UR38 ;  /* 0x0000002600047c02 */ /* 0x000fe20008000f00 */
[----:B-1----:R-:W-:Y:S01]  /*0b10*/  IMAD.U32 R2, RZ, RZ, UR43 ;  /* 0x0000002bff027e24 */ /* 0x002fe2000f8e00ff */
[----:B------:R-:W-:Y:S01]  /*0b20*/  MOV R20, 0xbe0 ;  /* 0x00000be000147802 */ /* 0x000fe20000000f00 */
[----:B------:R-:W-:Y:S02]  /*0b30*/  IMAD.IADD R17, R22, 0x1, -R19 ;  /* 0x0000000116117824 */ /* 0x000fe400078e0a13 */
[----:B------:R-:W-:Y:S01]  /*0b40*/  IMAD.U32 R5, RZ, RZ, UR39 ;  /* 0x00000027ff057e24 */ /* 0x000fe2000f8e00ff */
[----:B-----5:R1:W4:Y:S01]  /*0b50*/  LDC.64 R8, c[0x2][R24] ;  /* 0x0080000018087b82 */ /* 0x0203220000000a00 */
[----:B------:R-:W-:Y:S01]  /*0b60*/  IMAD.MOV.U32 R21, RZ, RZ, 0x0 ;  /* 0x00000000ff157424 */ /* 0x000fe200078e00ff */
[----:B------:R-:W-:-:S02]  /*0b70*/  VIMNMX R16, PT, PT, RZ, R17, !PT ;  /* 0x00000011ff107248 */ /* 0x000fc40007fe0100 */
[----:B--2---:R-:W-:-:S04]  /*0b80*/  ISETP.GE.AND P0, PT, R18, UR4, PT ;  /* 0x0000000412007c0c */ /* 0x004fc8000bf06270 */
[----:B------:R-:W-:Y:S02]  /*0b90*/  SEL R3, R18, UR42, !P0 ;  /* 0x0000002a12037c07 */ /* 0x000fe4000c000000 */
[----:B------:R-:W-:-:S03]  /*0ba0*/  ISETP.NE.AND P0, PT, R2, 0x1, PT ;  /* 0x000000010200780c */ /* 0x000fc60003f05270 */
[----:B---3--:R-:W-:Y:S01]  /*0bb0*/  IMAD.WIDE R6, R3, 0x8, R6 ;  /* 0x0000000803067825 */ /* 0x008fe200078e0206 */
[----:B-1----:R-:W-:-:S09]  /*0bc0*/  P2R R0, PR, RZ, 0x1 ;  /* 0x00000001ff007803 */ /* 0x002fd20000000000 */
[----:B0---4-:R-:W-:Y:S05]  /*0bd0*/  CALL.REL.NOINC R8 `(_cupy_boolrelextrema_1D_int64) ;  /* 0xfffffff408087344 */ /* 0x011fea0003c3ffff */
[----:B------:R-:W0:Y:S01]  /*0be0*/  LDC.64 R6, c[0x0][0x390] ;  /* 0x0000e400ff067b82 */ /* 0x000e220000000a00 */
[----:B------:R-:W-:Y:S01]  /*0bf0*/  LOP3.LUT R4, R4, R23, RZ, 0xc0, !PT ;  /* 0x0000001704047212 */ /* 0x000fe200078ec0ff */
[----:B------:R-:W-:Y:S01]  /*0c00*/  IMAD.U32 R5, RZ, RZ, UR39 ;  /* 0x00000027ff057e24 */ /* 0x000fe2000f8e00ff */
[----:B------:R-:W-:Y:S01]  /*0c10*/  MOV R20, 0xc80 ;  /* 0x00000c8000147802 */ /* 0x000fe20000000f00 */
[----:B------:R-:W-:-:S04]  /*0c20*/  IMAD.MOV.U32 R21, RZ, RZ, 0x0 ;  /* 0x00000000ff157424 */ /* 0x000fc800078e00ff */
[----:B------:R1:W2:Y:S01]  /*0c30*/  LDC.64 R8, c[0x2][R24] ;  /* 0x0080000018087b82 */ /* 0x0002a20000000a00 */
[----:B0-----:R-:W-:Y:S01]  /*0c40*/  IMAD.WIDE.U32 R6, R16, 0x8, R6 ;  /* 0x0000000810067825 */ /* 0x001fe200078e0006 */
[----:B------:R-:W-:-:S03]  /*0c50*/  PRMT R16, R4, 0x9910, RZ ;  /* 0x0000991004107816 */ /* 0x000fc600000000ff */
[----:B-1----:R-:W-:-:S07]  /*0c60*/  IMAD.U32 R4, RZ, RZ, UR38 ;  /* 0x00000026ff047e24 */ /* 0x002fce000f8e00ff */
[----:B--2---:R-:W-:Y:S05]  /*0c70*/  CALL.REL.NOINC R8 `(_cupy_boolrelextrema_1D_int64) ;  /* 0xfffffff008e07344 */ /* 0x004fea0003c3ffff */
[----:B------:R-:W-:Y:S02]  /*0c80*/  ISETP.NE.AND P6, PT, R2, 0x1, PT ;  /* 0x000000010200780c */ /* 0x000fe40003fc5270 */
[----:B------:R-:W-:-:S04]  /*0c90*/  LOP3.LUT R4, R4, 0x1, RZ, 0xc0, !PT ;  /* 0x0000000104047812 */ /* 0x000fc800078ec0ff */
[----:B------:R-:W-:-:S04]  /*0ca0*/  ISETP.NE.U32.AND P0, PT, R4, 0x1, PT ;  /* 0x000000010400780c */ /* 0x000fc80003f05070 */
[----:B------:R-:W-:-:S04]  /*0cb0*/  ISETP.NE.AND P0, PT, R16, RZ, !P0 ;  /* 0x000000ff1000720c */ /* 0x000fc80004705270 */
[----:B------:R-:W-:Y:S01]  /*0cc0*/  SEL R23, RZ, 0x1, !P0 ;  /* 0x00000001ff177807 */ /* 0x000fe20004000000 */
[----:B------:R-:W-:Y:S08]  /*0cd0*/  @!P6 BRA `(.L_x_31) ;  /* 0x0000000000f0e947 */ /* 0x000ff00003800000 */
[----:B------:R-:W0:Y:S01]  /*0ce0*/  LDCU UR4, c[0x0][0x380] ;  /* 0x00007000ff0477ac */ /* 0x000e220008000800 */
[----:B------:R-:W1:Y:S01]  /*0cf0*/  LDC.64 R6, c[0x0][0x390] ;  /* 0x0000e400ff067b82 */ /* 0x000e620000000a00 */
[----:B------:R-:W-:Y:S01]  /*0d00*/  VIADD R0, R18, 0x1 ;  /* 0x0000000112007836 */ /* 0x000fe20000000000 */
[----:B------:R-:W-:Y:S01]  /*0d10*/  LOP3.LUT R19, RZ, R19, RZ, 0x33, !PT ;  /* 0x00000013ff137212 */ /* 0x000fe200078e33ff */
[----:B------:R-:W-:Y:S01]  /*0d20*/  IMAD.U32 R2, RZ, RZ, UR43 ;  /* 0x0000002bff027e24 */ /* 0x000fe2000f8e00ff */
[----:B------:R-:W-:Y:S01]  /*0d30*/  MOV R20, 0xdf0 ;  /* 0x00000df000147802 */ /* 0x000fe20000000f00 */
[----:B------:R-:W-:Y:S01]  /*0d40*/  IMAD.U32 R4, RZ, RZ, UR38 ;  /* 0x00000026ff047e24 */ /* 0x000fe2000f8e00ff */
[----:B------:R-:W-:Y:S01]  /*0d50*/  VIADDMNMX R16, R22, R19, RZ, !PT ;  /* 0x0000001316107246 */ /* 0x000fe200078001ff */
[----:B------:R-:W-:Y:S01]  /*0d60*/  IMAD.U32 R5, RZ, RZ, UR39 ;  /* 0x00000027ff057e24 */ /* 0x000fe2000f8e00ff */
[----:B------:R2:W3:Y:S01]  /*0d70*/  LDC.64 R8, c[0x2][R24] ;  /* 0x0080000018087b82 */ /* 0x0004e20000000a00 */
[----:B------:R-:W-:Y:S01]  /*0d80*/  IMAD.MOV.U32 R21, RZ, RZ, 0x0 ;  /* 0x00000000ff157424 */ /* 0x000fe200078e00ff */
[----:B0-----:R-:W-:-:S04]  /*0d90*/  ISETP.GE.AND P0, PT, R0, UR4, PT ;  /* 0x0000000400007c0c */ /* 0x001fc8000bf06270 */
[----:B------:R-:W-:Y:S02]  /*0da0*/  SEL R3, R0, UR42, !P0 ;  /* 0x0000002a00037c07 */ /* 0x000fe4000c000000 */
[----:B------:R-:W-:-:S03]  /*0db0*/  ISETP.NE.AND P0, PT, R2, 0x2, PT ;  /* 0x000000020200780c */ /* 0x000fc60003f05270 */
[----:B-1----:R-:W-:Y:S01]  /*0dc0*/  IMAD.WIDE R6, R3, 0x8, R6 ;  /* 0x0000000803067825 */ /* 0x002fe200078e0206 */
[----:B--2---:R-:W-:-:S09]  /*0dd0*/  P2R R0, PR, RZ, 0x1 ;  /* 0x00000001ff007803 */ /* 0x004fd20000000000 */
[----:B---3--:R-:W-:Y:S05]  /*0de0*/  CALL.REL.NOINC R8 `(_cupy_boolrelextrema_1D_int64) ;  /* 0xfffffff008847344 */ /* 0x008fea0003c3ffff */
        /* <DEDUP_REMOVED lines=19> */
[----:B------:R-:W-:Y:S01]  /*0f20*/  VIADDMNMX R17, R17, 0xfffffffe, RZ, !PT ;  /* 0xfffffffe11117846 */ /* 0x000fe200078001ff */
[----:B------:R-:W-:Y:S01]  /*0f30*/  IMAD.U32 R4, RZ, RZ, UR38 ;  /* 0x00000026ff047e24 */ /* 0x000fe2000f8e00ff */
[----:B------:R-:W-:Y:S01]  /*0f40*/  MOV R20, 0xfc0 ;  /* 0x00000fc000147802 */ /* 0x000fe20000000f00 */
[----:B------:R-:W-:-:S03]  /*0f50*/  IMAD.MOV.U32 R21, RZ, RZ, 0x0 ;  /* 0x00000000ff157424 */ /* 0x000fc600078e00ff */
[----:B------:R2:W3:Y:S01]  /*0f60*/  LDC.64 R2, c[0x2][R24] ;  /* 0x0080000018027b82 */ /* 0x0004e20000000a00 */
[----:B0-----:R-:W-:-:S04]  /*0f70*/  ISETP.GE.AND P0, PT, R18, UR4, PT ;  /* 0x0000000412007c0c */ /* 0x001fc8000bf06270 */
[----:B------:R-:W-:-:S05]  /*0f80*/  SEL R5, R18, UR42, !P0 ;  /* 0x0000002a12057c07 */ /* 0x000fca000c000000 */
[----:B-1----:R-:W-:-:S04]  /*0f90*/  IMAD.WIDE R6, R5, 0x8, R6 ;  /* 0x0000000805067825 */ /* 0x002fc800078e0206 */
[----:B--2---:R-:W-:-:S07]  /*0fa0*/  IMAD.U32 R5, RZ, RZ, UR39 ;  /* 0x00000027ff057e24 */ /* 0x004fce000f8e00ff */
[----:B---3--:R-:W-:Y:S05]  /*0fb0*/  CALL.REL.NOINC R2 `(_cupy_boolrelextrema_1D_int64) ;  /* 0xfffffff002107344 */ /* 0x008fea0003c3ffff */
[----:B------:R-:W0:Y:S01]  /*0fc0*/  LDC.64 R6, c[0x0][0x390] ;  /* 0x0000e400ff067b82 */ /* 0x000e220000000a00 */
[----:B------:R-:W-:Y:S01]  /*0fd0*/  LOP3.LUT R4, R4, R23, RZ, 0xc0, !PT ;  /* 0x0000001704047212 */ /* 0x000fe200078ec0ff */
[----:B------:R-:W-:Y:S02]  /*0fe0*/  HFMA2 R21, -RZ, RZ, 0, 0 ;  /* 0x00000000ff157431 */ /* 0x000fe400000001ff */
[----:B------:R-:W-:Y:S01]  /*0ff0*/  IMAD.U32 R5, RZ, RZ, UR39 ;  /* 0x00000027ff057e24 */ /* 0x000fe2000f8e00ff */
[----:B------:R-:W-:Y:S02]  /*1000*/  MOV R20, 0x1060 ;  /* 0x0000106000147802 */ /* 0x000fe40000000f00 */
[----:B------:R-:W-:Y:S01]  /*1010*/  PRMT R2, R4, 0x9910, RZ ;  /* 0x0000991004027816 */ /* 0x000fe200000000ff */
[----:B------:R-:W-:Y:S01]  /*1020*/  IMAD.U32 R4, RZ, RZ, UR38 ;  /* 0x00000026ff047e24 */ /* 0x000fe2000f8e00ff */
[----:B------:R1:W2:Y:S02]  /*1030*/  LDC.64 R8, c[0x2][R24] ;  /* 0x0080000018087b82 */ /* 0x0002a40000000a00 */
[----:B01----:R-:W-:-:S07]  /*1040*/  IMAD.WIDE.U32 R6, R17, 0x8, R6 ;  /* 0x0000000811067825 */ /* 0x003fce00078e0006 */
[----:B--2---:R-:W-:Y:S05]  /*1050*/  CALL.REL.NOINC R8 `(_cupy_boolrelextrema_1D_int64) ;  /* 0xffffffec08e87344 */ /* 0x004fea0003c3ffff */
[----:B------:R-:W-:-:S04]  /*1060*/  LOP3.LUT R4, R4, 0x1, RZ, 0xc0, !PT ;  /* 0x0000000104047812 */ /* 0x000fc800078ec0ff */
[----:B------:R-:W-:-:S04]  /*1070*/  ISETP.NE.U32.AND P0, PT, R4, 0x1, PT ;  /* 0x000000010400780c */ /* 0x000fc80003f05070 */
[----:B------:R-:W-:-:S04]  /*1080*/  ISETP.NE.AND P0, PT, R2, RZ, !P0 ;  /* 0x000000ff0200720c */ /* 0x000fc80004705270 */
[----:B------:R-:W-:-:S09]  /*1090*/  SEL R23, RZ, 0x1, !P0 ;  /* 0x00000001ff177807 */ /* 0x000fd20004000000 */
.L_x_31:
[----:B------:R-:W1:Y:S02]  /*10a0*/  LDCU.64 UR4, c[0x0][0x398] ;  /* 0x00007300ff0477ac */ /* 0x000e640008000a00 */
[C---:B-1----:R-:W-:Y:S01]  /*10b0*/  IADD3 R2, P0, PT, R22.reuse, UR4, RZ ;  /* 0x0000000416027c10 */ /* 0x042fe2000ff1e0ff */
[----:B------:R-:W1:Y:S03]  /*10c0*/  LDCU UR4, c[0x0][0x380] ;  /* 0x00007000ff0477ac */ /* 0x000e660008000800 */
[C---:B------:R-:W-:Y:S01]  /*10d0*/  LEA.HI.X.SX32 R3, R22.reuse, UR5, 0x1, P0 ;  /* 0x0000000516037c11 */ /* 0x040fe200080f0eff */
[----:B------:R-:W-:-:S04]  /*10e0*/  VIADD R22, R22, UR40 ;  /* 0x0000002816167c36 */ /* 0x000fc80008000000 */
[----:B------:R2:W-:Y:S01]  /*10f0*/  STG.E.U8 desc[UR36][R2.64], R23 ;  /* 0x0000001702007986 */ /* 0x0005e2000c101124 */
[----:B-1----:R-:W-:-:S13]  /*1100*/  ISETP.GE.AND P0, PT, R22, UR4, PT ;  /* 0x0000000416007c0c */ /* 0x002fda000bf06270 */
[----:B--2---:R-:W-:Y:S05]  /*1110*/  @!P0 BRA `(.L_x_32) ;  /* 0xfffffff000608947 */ /* 0x004fea000383ffff */
[----:B0-----:R-:W-:Y:S05]  /*1120*/  EXIT ;  /* 0x000000000000794d */ /* 0x001fea0003800000 */
.L_x_28:
[----:B------:R-:W-:Y:S02]  /*1130*/  ULOP3.LUT UR42, UR41, 0x3, URZ, 0xc0, !UPT ;  /* 0x00000003292a7892 */ /* 0x000fe4000f8ec0ff */
[----:B------:R-:W-:-:S12]  /*1140*/  ULOP3.LUT UR41, UR41, 0x7ffffffc, URZ, 0xc0, !UPT ;  /* 0x7ffffffc29297892 */ /* 0x000fd8000f8ec0ff */
.L_x_36:
[----:B------:R-:W0:Y:S01]  /*1150*/  LDC.64 R2, c[0x0][0x390] ;  /* 0x0000e400ff027b82 */ /* 0x000e220000000a00 */
[----:B------:R-:W1:Y:S01]  /*1160*/  LDCU UR4, c[0x0][0x384] ;  /* 0x00007080ff0477ac */ /* 0x000e620008000800 */
[----:B0-----:R-:W-:-:S06]  /*1170*/  IMAD.WIDE R2, R22, 0x8, R2 ;  /* 0x0000000816027825 */ /* 0x001fcc00078e0202 */
[----:B------:R-:W2:Y:S01]  /*1180*/  LDG.E.64 R2, desc[UR36][R2.64] ;  /* 0x0000002402027981 */ /* 0x000ea2000c1e1b00 */
[----:B-1----:R-:W-:Y:S01]  /*1190*/  UISETP.GE.U32.AND UP0, UPT, UR4, 0x4, UPT ;  /* 0x000000040400788c */ /* 0x002fe2000bf06070 */
[----:B------:R-:W-:Y:S02]  /*11a0*/  IMAD.MOV.U32 R23, RZ, RZ, 0x1 ;  /* 0x00000001ff177424 */ /* 0x000fe400078e00ff */
[----:B------:R-:W-:Y:S01]  /*11b0*/  IMAD.MOV.U32 R19, RZ, RZ, 0x1 ;  /* 0x00000001ff137424 */ /* 0x000fe200078e00ff */
[----:B--2---:R0:W-:Y:S05]  /*11c0*/  STL.64 [R1], R2 ;  /* 0x0000000201007387 */ /* 0x0041ea0000100a00 */
[----:B------:R-:W-:Y:S05]  /*11d0*/  BRA.U !UP0, `(.L_x_33) ;  /* 0x00000009082c7547 */ /* 0x000fea000b800000 */
[----:B------:R-:W-:Y:S01]  /*11e0*/  BSSY.RECONVERGENT B6, `(.L_x_33) ;  /* 0x000008a000067945 */ /* 0x000fe20003800200 */
[----:B------:R-:W-:Y:S02]  /*11f0*/  IMAD.MOV.U32 R23, RZ, RZ, 0x1 ;  /* 0x00000001ff177424 */ /* 0x000fe400078e00ff */
[----:B------:R-:W-:-:S07]  /*1200*/  IMAD.MOV.U32 R19, RZ, RZ, 0x1 ;  /* 0x00000001ff137424 */ /* 0x000fce00078e00ff */
.L_x_34:
[----:B0-----:R-:W0:Y:S01]  /*1210*/  LDC R2, c[0x0][0x380] ;  /* 0x0000e000ff027b82 */ /* 0x001e220000000800 */
[----:B------:R-:W-:Y:S01]  /*1220*/  IMAD.IADD R17, R19, 0x1, R22 ;  /* 0x0000000113117824 */ /* 0x000fe200078e0216 */
[----:B------:R-:W-:Y:S01]  /*1230*/  MOV R20, 0x1320 ;  /* 0x0000132000147802 */ /* 0x000fe20000000f00 */
[----:B------:R-:W-:Y:S02]  /*1240*/  IMAD.IADD R16, R22, 0x1, -R19 ;  /* 0x0000000116107824 */ /* 0x000fe400078e0a13 */
[----:B------:R-:W-:Y:S02]  /*1250*/  IMAD.U32 R4, RZ, RZ, UR38 ;  /* 0x00000026ff047e24 */ /* 0x000fe4000f8e00ff */
[----:B------:R-:W-:Y:S01]  /*1260*/  IMAD.U32 R5, RZ, RZ, UR39 ;  /* 0x00000027ff057e24 */ /* 0x000fe2000f8e00ff */
[----:B------:R-:W1:Y:S01]  /*1270*/  LDC.64 R6, c[0x0][0x390] ;  /* 0x0000e400ff067b82 */ /* 0x000e620000000a00 */
[----:B------:R-:W-:-:S07]  /*1280*/  IMAD.MOV.U32 R21, RZ, RZ, 0x0 ;  /* 0x00000000ff157424 */ /* 0x000fce00078e00ff */
[----:B-----5:R2:W3:Y:S01]  /*1290*/  LDC.64 R8, c[0x2][R24] ;  /* 0x0080000018087b82 */ /* 0x0204e20000000a00 */
[----:B0-----:R-:W-:-:S04]  /*12a0*/  ISETP.GE.AND P0, PT, R17, R2, PT ;  /* 0x000000021100720c */ /* 0x001fc80003f06270 */
[----:B------:R-:W-:-:S05]  /*12b0*/  SEL R0, R2, RZ, P0 ;  /* 0x000000ff02007207 */ /* 0x000fca0000000000 */
[----:B------:R-:W-:Y:S01]  /*12c0*/  IMAD.IADD R3, R17, 0x1, -R0 ;  /* 0x0000000111037824 */ /* 0x000fe200078e0a00 */
[----:B------:R-:W-:-:S03]  /*12d0*/  SHF.R.S32.HI R0, RZ, 0x1f, R16 ;  /* 0x0000001fff007819 */ /* 0x000fc60000011410 */
[----:B-1----:R-:W-:Y:S01]  /*12e0*/  IMAD.WIDE R6, R3, 0x8, R6 ;  /* 0x0000000803067825 */ /* 0x002fe200078e0206 */
[----:B------:R-:W-:-:S05]  /*12f0*/  LOP3.LUT R3, R0, R2, RZ, 0xc0, !PT ;  /* 0x0000000200037212 */ /* 0x000fca00078ec0ff */
[----:B--23--:R-:W-:-:S07]  /*1300*/  IMAD.IADD R2, R16, 0x1, R3 ;  /* 0x0000000110027824 */ /* 0x00cfce00078e0203 */
[----:B------:R-:W-:Y:S05]  /*1310*/  CALL.REL.NOINC R8 `(_cupy_boolrelextrema_1D_int64) ;  /* 0xffffffec08387344 */ /* 0x000fea0003c3ffff */
[----:B------:R-:W0:Y:S01]  /*1320*/  LDC.64 R6, c[0x0][0x390] ;  /* 0x0000e400ff067b82 */ /* 0x000e220000000a00 */
[----:B------:R-:W-:Y:S01]  /*1330*/  LOP3.LUT P0, RZ, R4, 0xff, R23, 0x80, !PT ;  /* 0x000000ff04ff7812 */ /* 0x000fe20007808017 */
[----:B------:R-:W-:Y:S01]  /*1340*/  IMAD.U32 R5, RZ, RZ, UR39 ;  /* 0x00000027ff057e24 */ /* 0x000fe2000f8e00ff */
[----:B------:R-:W-:Y:S01]  /*1350*/  MOV R20, 0x13c0 ;  /* 0x000013c000147802 */ /* 0x000fe20000000f00 */
[----:B------:R-:W-:Y:S02]  /*1360*/  IMAD.U32 R4, RZ, RZ, UR38 ;  /* 0x00000026ff047e24 */ /* 0x000fe4000f8e00ff */
[----:B------:R-:W-:Y:S02]  /*1370*/  IMAD.MOV.U32 R21, RZ, RZ, 0x0 ;  /* 0x00000000ff157424 */ /* 0x000fe400078e00ff */
[----:B------:R1:W2:Y:S01]  /*1380*/  LDC.64 R8, c[0x2][R24] ;  /* 0x0080000018087b82 */ /* 0x0002a20000000a00 */
[----:B0-----:R-:W-:Y:S01]  /*1390*/  IMAD.WIDE R6, R2, 0x8, R6 ;  /* 0x0000000802067825 */ /* 0x001fe200078e0206 */
[----:B-1----:R-:W-:-:S07]  /*13a0*/  P2R R2, PR, RZ, 0x1 ;  /* 0x00000001ff027803 */ /* 0x002fce0000000000 */
[----:B--2---:R-:W-:Y:S05]  /*13b0*/  CALL.REL.NOINC R8 `(_cupy_boolrelextrema_1D_int64) ;  /* 0xffffffec08107344 */ /* 0x004fea0003c3ffff */
[----:B------:R-:W0:Y:S01]  /*13c0*/  LDC R11, c[0x0][0x380] ;  /* 0x0000e000ff0b7b82 */ /* 0x000e220000000800 */
[----:B------:R-:W-:Y:S01]  /*13d0*/  VIADD R0, R17, 0x1 ;  /* 0x0000000111007836 */ /* 0x000fe20000000000 */
[----:B------:R-:W-:Y:S01]  /*13e0*/  LOP3.LUT R3, RZ, R19, RZ, 0x33, !PT ;  /* 0x00000013ff037212 */ /* 0x000fe200078e33ff */
[----:B------:R-:W-:Y:S01]  /*13f0*/  IMAD.MOV.U32 R21, RZ, RZ, 0x0 ;  /* 0x00000000ff157424 */ /* 0x000fe200078e00ff */
[----:B------:R-:W-:Y:S02]  /*1400*/  ISETP.NE.AND P6, PT, R2, RZ, PT ;  /* 0x000000ff0200720c */ /* 0x000fe40003fc5270 */
[----:B------:R-:W-:Y:S01]  /*1410*/  LOP3.LUT R4, R4, 0x1, RZ, 0xc0, !PT ;  /* 0x0000000104047812 */ /* 0x000fe200078ec0ff */
[----:B------:R-:W-:Y:S01]  /*1420*/  IMAD.IADD R3, R3, 0x1, R22 ;  /* 0x0000000103037824 */ /* 0x000fe200078e0216 */
[----:B------:R-:W1:Y:S01]  /*1430*/  LDC.64 R6, c[0x0][0x390] ;  /* 0x0000e400ff067b82 */ /* 0x000e620000000a00 */
[----:B------:R-:W-:-:S07]  /*1440*/  MOV R20, 0x1520 ;  /* 0x0000152000147802 */ /* 0x000fce0000000f00 */
[----:B------:R2:W3:Y:S01]  /*1450*/  LDC.64 R8, c[0x2][R24] ;  /* 0x0080000018087b82 */ /* 0x0004e20000000a00 */
[----:B0-----:R-:W-:-:S04]  /*1460*/  ISETP.GE.AND P0, PT, R0, R11, PT ;  /* 0x0000000b0000720c */ /* 0x001fc80003f06270 */
[----:B------:R-:W-:Y:S02]  /*1470*/  SEL R5, R11, RZ, P0 ;  /* 0x000000ff0b057207 */ /* 0x000fe40000000000 */
[----:B------:R-:W-:Y:S01]  /*1480*/  ISETP.EQ.U32.AND P0, PT, R4, 0x1, P6 ;  /* 0x000000010400780c */ /* 0x000fe20003702070 */
[----:B------:R-:W-:Y:S02]  /*1490*/  IMAD.U32 R4, RZ, RZ, UR38 ;  /* 0x00000026ff047e24 */ /* 0x000fe4000f8e00ff */
[----:B------:R-:W-:Y:S01]  /*14a0*/  IMAD.IADD R5, R0, 0x1, -R5 ;  /* 0x0000000100057824 */ /* 0x000fe200078e0a05 */
[----:B------:R-:W-:Y:S02]  /*14b0*/  SHF.R.S32.HI R0, RZ, 0x1f, R3 ;  /* 0x0000001fff007819 */ /* 0x000fe40000011403 */
[----:B------:R-:W-:Y:S01]  /*14c0*/  P2R R18, PR, RZ, 0x1 ;  /* 0x00000001ff127803 */ /* 0x000fe20000000000 */
[----:B-1----:R-:W-:Y:S01]  /*14d0*/  IMAD.WIDE R6, R5, 0x8, R6 ;  /* 0x0000000805067825 */ /* 0x002fe200078e0206 */
[----:B------:R-:W-:-:S02]  /*14e0*/  LOP3.LUT R0, R0, R11, RZ, 0xc0, !PT ;  /* 0x0000000b00007212 */ /* 0x000fc400078ec0ff */
[----:B------:R-:W-:-:S03]  /*14f0*/  MOV R5, UR39 ;  /* 0x0000002700057c02 */ /* 0x000fc60008000f00 */
[----:B--23--:R-:W-:-:S07]  /*1500*/  IMAD.IADD R2, R3, 0x1, R0 ;  /* 0x0000000103027824 */ /* 0x00cfce00078e0200 */
        /* <DEDUP_REMOVED lines=10> */
[----:B0-----:R-:W-:Y:S01]  /*15b0*/  IMAD.WIDE R6, R2, 0x8, R6 ;  /* 0x0000000802067825 */ /* 0x001fe200078e0206 */
[----:B-1----:R-:W-:-:S08]  /*15c0*/  P2R R2, PR, RZ, 0x1 ;  /* 0x00000001ff027803 */ /* 0x002fd00000000000 */
[----:B--2---:R-:W-:Y:S05]  /*15d0*/  CALL.REL.NOINC R8 `(_cupy_boolrelextrema_1D_int64) ;  /* 0xffffffe808887344 */ /* 0x004fea0003c3ffff */
[----:B------:R-:W0:Y:S01]  /*15e0*/  LDC R5, c[0x0][0x380] ;  /* 0x0000e000ff057b82 */ /* 0x000e220000000800 */
[----:B------:R-:W-:Y:S01]  /*15f0*/  VIADD R0, R17, 0x2 ;  /* 0x0000000211007836 */ /* 0x000fe20000000000 */
[----:B------:R-:W-:Y:S01]  /*1600*/  ISETP.NE.AND P6, PT, R2, RZ, PT ;  /* 0x000000ff0200720c */ /* 0x000fe20003fc5270 */
[----:B------:R-:W-:Y:S01]  /*1610*/  VIADD R2, R16, 0xfffffffe ;  /* 0xfffffffe10027836 */ /* 0x000fe20000000000 */
[----:B------:R-:W-:Y:S01]  /*1620*/  LOP3.LUT R4, R4, 0x1, RZ, 0xc0, !PT ;  /* 0x0000000104047812 */ /* 0x000fe200078ec0ff */
[----:B------:R-:W-:Y:S01]  /*1630*/  IMAD.MOV.U32 R21, RZ, RZ, 0x0 ;  /* 0x00000000ff157424 */ /* 0x000fe200078e00ff */
[----:B------:R-:W-:Y:S02]  /*1640*/  MOV R20, 0x1730 ;  /* 0x0000173000147802 */ /* 0x000fe40000000f00 */
[----:B------:R-:W1:Y:S08]  /*1650*/  LDC.64 R6, c[0x0][0x390] ;  /* 0x0000e400ff067b82 */ /* 0x000e700000000a00 */
        /* <DEDUP_REMOVED lines=9> */
[----:B------:R-:W-:-:S05]  /*16f0*/  LOP3.LUT R5, R0, R5, RZ, 0xc0, !PT ;  /* 0x0000000500057212 */ /* 0x000fca00078ec0ff */
[----:B------:R-:W-:Y:S02]  /*1700*/  IMAD.IADD R2, R2, 0x1, R5 ;  /* 0x0000000102027824 */ /* 0x000fe400078e0205 */
[----:B--23--:R-:W-:-:S07]  /*1710*/  IMAD.U32 R5, RZ, RZ, UR39 ;  /* 0x00000027ff057e24 */ /* 0x00cfce000f8e00ff */
        /* <DEDUP_REMOVED lines=19> */
[----:B------:R-:W-:Y:S01]  /*1850*/  MOV R20, 0x1950 ;  /* 0x0000195000147802 */ /* 0x000fe20000000f00 */
[----:B------:R-:W-:Y:S01]  /*1860*/  IMAD.IADD R2, R22, 0x1, -R17 ;  /* 0x0000000116027824 */ /* 0x000fe200078e0a11 */
        /* <DEDUP_REMOVED lines=10> */
[----:B------:R-:W-:-:S04]  /*1910*/  LOP3.LUT R5, R0, R5, RZ, 0xc0, !PT ;  /* 0x0000000500057212 */ /* 0x000fc800078ec0ff */
[----:B------:R-:W-:Y:S01]  /*1920*/  IADD3 R2, PT, PT, R2, R5, RZ ;  /* 0x0000000502027210 */ /* 0x000fe20007ffe0ff */
        /* <DEDUP_REMOVED lines=22> */
.L_x_33:
[----:B------:R-:W-:-:S09]  /*1a90*/  UISETP.NE.AND UP0, UPT, UR42, URZ, UPT ;  /* 0x000000ff2a00728c */ /* 0x000fd2000bf05270 */
[----:B------:R-:W-:Y:S05]  /*1aa0*/  BRA.U !UP0, `(.L_x_35) ;  /* 0x0000000508a07547 */ /* 0x000fea000b800000 */
[----:B------:R-:W1:Y:S01]  /*1ab0*/  LDC R5, c[0x0][0x380] ;  /* 0x0000e000ff057b82 */ /* 0x000e620000000800 */
[----:B------:R-:W-:Y:S01]  /*1ac0*/  IMAD.IADD R18, R19, 0x1, R22 ;  /* 0x0000000113127824 */ /* 0x000fe200078e0216 */
[----:B------:R-:W-:Y:S01]  /*1ad0*/  MOV R20, 0x1bf0 ;  /* 0x00001bf000147802 */ /* 0x000fe20000000f00 */
[----:B------:R-:W-:Y:S02]  /*1ae0*/  IMAD.IADD R17, R22, 0x1, -R19 ;  /* 0x0000000116117824 */ /* 0x000fe400078e0a13 */
[----:B0-----:R-:W-:Y:S02]  /*1af0*/  IMAD.U32 R2, RZ, RZ, UR42 ;  /* 0x0000002aff027e24 */ /* 0x001fe4000f8e00ff */
[----:B------:R-:W-:Y:S01]  /*1b00*/  IMAD.U32 R4, RZ, RZ, UR38 ;  /* 0x00000026ff047e24 */ /* 0x000fe2000f8e00ff */
[----:B------:R-:W0:Y:S01]  /*1b10*/  LDC.64 R6, c[0x0][0x390] ;  /* 0x0000e400ff067b82 */ /* 0x000e220000000a00 */
[----:B------:R-:W-:Y:S01]  /*1b20*/  SHF.R.S32.HI R0, RZ, 0x1f, R17 ;  /* 0x0000001fff007819 */ /* 0x000fe20000011411 */
[----:B------:R-:W-:-:S06]  /*1b30*/  IMAD.MOV.U32 R21, RZ, RZ, 0x0 ;  /* 0x00000000ff157424 */ /* 0x000fcc00078e00ff */
[----:B-----5:R2:W3:Y:S01]  /*1b40*/  LDC.64 R8, c[0x2][R24] ;  /* 0x0080000018087b82 */ /* 0x0204e20000000a00 */
[-C--:B-1----:R-:W-:Y:S02]  /*1b50*/  ISETP.GE.AND P0, PT, R18, R5.reuse, PT ;  /* 0x000000051200720c */ /* 0x082fe40003f06270 */
[----:B------:R-:W-:Y:S02]  /*1b60*/  LOP3.LUT R0, R0, R5, RZ, 0xc0, !PT ;  /* 0x0000000500007212 */ /* 0x000fe400078ec0ff */
[----:B------:R-:W-:Y:S01]  /*1b70*/  SEL R3, R5, RZ, P0 ;  /* 0x000000ff05037207 */ /* 0x000fe20000000000 */
[----:B------:R-:W-:Y:S01]  /*1b80*/  IMAD.U32 R5, RZ, RZ, UR39 ;  /* 0x00000027ff057e24 */ /* 0x000fe2000f8e00ff */
[----:B------:R-:W-:Y:S01]  /*1b90*/  ISETP.NE.AND P0, PT, R2, 0x1, PT ;  /* 0x000000010200780c */ /* 0x000fe20003f05270 */
[----:B------:R-:W-:Y:S02]  /*1ba0*/  IMAD.IADD R16, R17, 0x1, R0 ;  /* 0x0000000111107824 */ /* 0x000fe400078e0200 */
[----:B------:R-:W-:-:S04]  /*1bb0*/  IMAD.IADD R3, R18, 0x1, -R3 ;  /* 0x0000000112037824 */ /* 0x000fc800078e0a03 */
[----:B0-----:R-:W-:Y:S01]  /*1bc0*/  IMAD.WIDE R6, R3, 0x8, R6 ;  /* 0x0000000803067825 */ /* 0x001fe200078e0206 */
[----:B--2---:R-:W-:-:S07]  /*1bd0*/  P2R R3, PR, RZ, 0x1 ;  /* 0x00000001ff037803 */ /* 0x004fce0000000000 */
[----:B---3--:R-:W-:Y:S05]  /*1be0*/  CALL.REL.NOINC R8 `(_cupy_boolrelextrema_1D_int64) ;  /* 0xffffffe408047344 */ /* 0x008fea0003c3ffff */
[----:B------:R-:W0:Y:S01]  /*1bf0*/  LDC.64 R6, c[0x0][0x390] ;  /* 0x0000e400ff067b82 */ /* 0x000e220000000a00 */
[----:B------:R-:W-:Y:S01]  /*1c00*/  LOP3.LUT R4, R4, R23, RZ, 0xc0, !PT ;  /* 0x0000001704047212 */ /* 0x000fe200078ec0ff */
[----:B------:R-:W-:Y:S01]  /*1c10*/  IMAD.U32 R5, RZ, RZ, UR39 ;  /* 0x00000027ff057e24 */ /* 0x000fe2000f8e00ff */
[----:B------:R-:W-:Y:S01]  /*1c20*/  MOV R20, 0x1c90 ;  /* 0x00001c9000147802 */ /* 0x000fe20000000f00 */
[----:B------:R-:W-:-:S04]  /*1c30*/  IMAD.MOV.U32 R21, RZ, RZ, 0x0 ;  /* 0x00000000ff157424 */ /* 0x000fc800078e00ff */
[----:B------:R1:W2:Y:S01]  /*1c40*/  LDC.64 R8, c[0x2][R24] ;  /* 0x0080000018087b82 */ /* 0x0002a20000000a00 */
[----:B0-----:R-:W-:Y:S01]  /*1c50*/  IMAD.WIDE R6, R16, 0x8, R6 ;  /* 0x0000000810067825 */ /* 0x001fe200078e0206 */
        /* <DEDUP_REMOVED lines=9> */
[----:B------:R-:W0:Y:S01]  /*1cf0*/  LDC R5, c[0x0][0x380] ;  /* 0x0000e000ff057b82 */ /* 0x000e220000000800 */
[----:B------:R-:W-:Y:S01]  /*1d00*/  VIADD R0, R18, 0x1 ;  /* 0x0000000112007836 */ /* 0x000fe20000000000 */
[----:B------:R-:W-:Y:S01]  /*1d10*/  LOP3.LUT R19, RZ, R19, RZ, 0x33, !PT ;  /* 0x00000013ff137212 */ /* 0x000fe200078e33ff */
[----:B------:R-:W-:Y:S01]  /*1d20*/  IMAD.U32 R2, RZ, RZ, UR42 ;  /* 0x0000002aff027e24 */ /* 0x000fe2000f8e00ff */
[----:B------:R-:W-:Y:S01]  /*1d30*/  MOV R20, 0x1e40 ;  /* 0x00001e4000147802 */ /* 0x000fe20000000f00 */
[----:B------:R-:W-:Y:S01]  /*1d40*/  IMAD.U32 R4, RZ, RZ, UR38 ;  /* 0x00000026ff047e24 */ /* 0x000fe2000f8e00ff */
[----:B------:R-:W-:Y:S01]  /*1d50*/  IADD3 R19, PT, PT, R19, R22, RZ ;  /* 0x0000001613137210 */ /* 0x000fe20007ffe0ff */
[----:B------:R-:W-:Y:S01]  /*1d60*/  IMAD.MOV.U32 R21, RZ, RZ, 0x0 ;  /* 0x00000000ff157424 */ /* 0x000fe200078e00ff */
[----:B------:R-:W1:Y:S08]  /*1d70*/  LDC.64 R6, c[0x0][0x390] ;  /* 0x0000e400ff067b82 */ /* 0x000e700000000a00 */
[----:B------:R2:W3:Y:S01]  /*1d80*/  LDC.64 R8, c[0x2][R24] ;  /* 0x0080000018087b82 */ /* 0x0004e20000000a00 */
[----:B0-----:R-:W-:-:S04]  /*1d90*/  ISETP.GE.AND P0, PT, R0, R5, PT ;  /* 0x000000050000720c */ /* 0x001fc80003f06270 */
[----:B------:R-:W-:Y:S02]  /*1da0*/  SEL R3, R5, RZ, P0 ;  /* 0x000000ff05037207 */ /* 0x000fe40000000000 */
[----:B------:R-:W-:-:S03]  /*1db0*/  ISETP.NE.AND P0, PT, R2, 0x2, PT ;  /* 0x000000020200780c */ /* 0x000fc60003f05270 */
[----:B------:R-:W-:Y:S01]  /*1dc0*/  IMAD.IADD R3, R0, 0x1, -R3 ;  /* 0x0000000100037824 */ /* 0x000fe200078e0a03 */
[----:B------:R-:W-:-:S03]  /*1dd0*/  SHF.R.S32.HI R0, RZ, 0x1f, R19 ;  /* 0x0000001fff007819 */ /* 0x000fc60000011413 */
[----:B-1----:R-:W-:Y:S01]  /*1de0*/  IMAD.WIDE R6, R3, 0x8, R6 ;  /* 0x0000000803067825 */ /* 0x002fe200078e0206 */
[----:B------:R-:W-:-:S03]  /*1df0*/  LOP3.LUT R0, R0, R5, RZ, 0xc0, !PT ;  /* 0x0000000500007212 */ /* 0x000fc600078ec0ff */
[----:B------:R-:W-:Y:S02]  /*1e00*/  IMAD.U32 R5, RZ, RZ, UR39 ;  /* 0x00000027ff057e24 */ /* 0x000fe4000f8e00ff */
[----:B------:R-:W-:Y:S01]  /*1e10*/  IMAD.IADD R16, R19, 0x1, R0 ;  /* 0x0000000113107824 */ /* 0x000fe200078e0200 */
[----:B--23--:R-:W-:-:S07]  /*1e20*/  P2R R0, PR, RZ, 0x1 ;  /* 0x00000001ff007803 */ /* 0x00cfce0000000000 */
[----:B------:R-:W-:Y:S05]  /*1e30*/  CALL.REL.NOINC R8 `(_cupy_boolrelextrema_1D_int64) ;  /* 0xffffffe008707344 */ /* 0x000fea0003c3ffff */
        /* <DEDUP_REMOVED lines=18> */
[----:B------:R-:W-:Y:S01]  /*1f60*/  MOV R20, 0x2050 ;  /* 0x0000205000147802 */ /* 0x000fe20000000f00 */
[----:B------:R-:W-:Y:S02]  /*1f70*/  VIADD R2, R17, 0xfffffffe ;  /* 0xfffffffe11027836 */ /* 0x000fe40000000000 */
[----:B------:R-:W-:Y:S02]  /*1f80*/  IMAD.U32 R4, RZ, RZ, UR38 ;  /* 0x00000026ff047e24 */ /* 0x000fe4000f8e00ff */
[----:B------:R-:W-:Y:S01]  /*1f90*/  IMAD.MOV.U32 R21, RZ, RZ, 0x0 ;  /* 0x00000000ff157424 */ /* 0x000fe200078e00ff */
[----:B------:R-:W1:Y:S01]  /*1fa0*/  LDC.64 R6, c[0x0][0x390] ;  /* 0x0000e400ff067b82 */ /* 0x000e620000000a00 */
[----:B------:R-:W-:-:S07]  /*1fb0*/  SHF.R.S32.HI R0, RZ, 0x1f, R2 ;  /* 0x0000001fff007819 */ /* 0x000fce0000011402 */
[----:B------:R2:W3:Y:S01]  /*1fc0*/  LDC.64 R8, c[0x2][R24] ;  /* 0x0080000018087b82 */ /* 0x0004e20000000a00 */
[----:B0-----:R-:W-:-:S04]  /*1fd0*/  ISETP.GE.AND P0, PT, R18, R5, PT ;  /* 0x000000051200720c */ /* 0x001fc80003f06270 */
[----:B------:R-:W-:Y:S02]  /*1fe0*/  SEL R3, R5, RZ, P0 ;  /* 0x000000ff05037207 */ /* 0x000fe40000000000 */
[----:B------:R-:W-:-:S03]  /*1ff0*/  LOP3.LUT R5, R0, R5, RZ, 0xc0, !PT ;  /* 0x0000000500057212 */ /* 0x000fc600078ec0ff */
[----:B------:R-:W-:Y:S02]  /*2000*/  IMAD.IADD R3, R18, 0x1, -R3 ;  /* 0x0000000112037824 */ /* 0x000fe400078e0a03 */
[----:B------:R-:W-:Y:S02]  /*2010*/  IMAD.IADD R2, R2, 0x1, R5 ;  /* 0x0000000102027824 */ /* 0x000fe400078e0205 */
[----:B-1----:R-:W-:-:S04]  /*2020*/  IMAD.WIDE R6, R3, 0x8, R6 ;  /* 0x0000000803067825 */ /* 0x002fc800078e0206 */
[----:B--23--:R-:W-:-:S07]  /*2030*/  IMAD.U32 R5, RZ, RZ, UR39 ;  /* 0x00000027ff057e24 */ /* 0x00cfce000f8e00ff */
        /* <DEDUP_REMOVED lines=11> */
[----:B------:R-:W-:-:S04]  /*20f0*/  LOP3.LUT R4, R4, 0x1, RZ, 0xc0, !PT ;  /* 0x0000000104047812 */ /* 0x000fc800078ec0ff */
[----:B------:R-:W-:-:S04]  /*2100*/  ISETP.NE.U32.AND P0, PT, R4, 0x1, PT ;  /* 0x000000010400780c */ /* 0x000fc80003f05070 */
[----:B------:R-:W-:-:S04]  /*2110*/  ISETP.NE.AND P0, PT, R2, RZ, !P0 ;  /* 0x000000ff0200720c */ /* 0x000fc80004705270 */
[----:B------:R-:W-:-:S09]  /*2120*/  SEL R23, RZ, 0x1, !P0 ;  /* 0x00000001ff177807 */ /* 0x000fd20004000000 */
.L_x_35:
[----:B------:R-:W0:Y:S02]  /*2130*/  LDCU.64 UR4, c[0x0][0x398] ;  /* 0x00007300ff0477ac */ /* 0x000e240008000a00 */
[C---:B0-----:R-:W-:Y:S01]  /*2140*/  IADD3 R2, P0, PT, R22.reuse, UR4, RZ ;  /* 0x0000000416027c10 */ /* 0x041fe2000ff1e0ff */
[----:B------:R-:W0:Y:S03]  /*2150*/  LDCU UR4, c[0x0][0x380] ;  /* 0x00007000ff0477ac */ /* 0x000e260008000800 */
[C---:B------:R-:W-:Y:S02]  /*2160*/  LEA.HI.X.SX32 R3, R22.reuse, UR5, 0x1, P0 ;  /* 0x0000000516037c11 */ /* 0x040fe400080f0eff */
[----:B------:R-:W-:-:S03]  /*2170*/  IADD3 R22, PT, PT, R22, UR40, RZ ;  /* 0x0000002816167c10 */ /* 0x000fc6000fffe0ff */
[----:B------:R1:W-:Y:S01]  /*2180*/  STG.E.U8 desc[UR36][R2.64], R23 ;  /* 0x0000001702007986 */ /* 0x0003e2000c101124 */
[----:B0-----:R-:W-:-:S13]  /*2190*/  ISETP.GE.AND P0, PT, R22, UR4, PT ;  /* 0x0000000416007c0c */ /* 0x001fda000bf06270 */
[----:B-1----:R-:W-:Y:S05]  /*21a0*/  @!P0 BRA `(.L_x_36) ;  /* 0xffffffec00e88947 */ /* 0x002fea000383ffff */
[----:B------:R-:W-:Y:S05]  /*21b0*/  EXIT ;  /* 0x000000000000794d */ /* 0x000fea0003800000 */
        .type           $_cupy_boolrelextrema_1D_int64$_Z10less_equalIdEbRKT_S2_,@function
        .size           $_cupy_boolrelextrema_1D_int64$_Z10less_equalIdEbRKT_S2_,($_cupy_boolrelextrema_1D_int64$_Z10less_equalIfEbRKT_S2_ - $_cupy_boolrelextrema_1D_int64$_Z10less_equalIdEbRKT_S2_)
$_cupy_boolrelextrema_1D_int64$_Z10less_equalIdEbRKT_S2_:
        /* <DEDUP_REMOVED lines=11> */
[----:B--2---:R-:W-:Y:S06]  /*2270*/  RET.REL.NODEC R20 `(_cupy_boolrelextrema_1D_int64) ;  /* 0xffffffdc14607950 */ /* 0x004fec0003c3ffff */
        .type           $_cupy_boolrelextrema_1D_int64$_Z10less_equalIfEbRKT_S2_,@function
        .size           $_cupy_boolrelextrema_1D_int64$_Z10less_equalIfEbRKT_S2_,($_cupy_boolrelextrema_1D_int64$_Z10less_equalIiEbRKT_S2_ - $_cupy_boolrelextrema_1D_int64$_Z10less_equalIfEbRKT_S2_)
$_cupy_boolrelextrema_1D_int64$_Z10less_equalIfEbRKT_S2_:
[----:B------:R-:W-:Y:S02]  /*2280*/  VIADD R1, R1, 0xfffffff8 ;  /* 0xfffffff801017836 */ /* 0x000fe40000000000 */
[----:B------:R-:W-:-:S03]  /*2290*/  IMAD.MOV.U32 R3, RZ, RZ, R5 ;  /* 0x000000ffff037224 */ /* 0x000fc600078e0005 */
[----:B------:R0:W-:Y:S02]  /*22a0*/  STL [R1], R2 ;  /* 0x0000000201007387 */ /* 0x0001e40000100800 */
[----:B0-----:R-:W-:Y:S01]  /*22b0*/  IMAD.MOV.U32 R2, RZ, RZ, R4 ;  /* 0x000000ffff027224 */ /* 0x001fe200078e0004 */
[----:B------:R-:W0:Y:S05]  /*22c0*/  LDCU.64 UR4, c[0x0][0x358] ;  /* 0x00006b00ff0477ac */ /* 0x000e2a0008000a00 */
[----:B0-----:R-:W2:Y:S04]  /*22d0*/  LD.E R2, desc[UR4][R2.64] ;  /* 0x0000000402027980 */ /* 0x001ea8000c101900 */
[----:B------:R-:W2:Y:S02]  /*22e0*/  LD.E R7, desc[UR4][R6.64] ;  /* 0x0000000406077980 */ /* 0x000ea4000c101900 */
[----:B--2---:R-:W-:-:S02]  /*22f0*/  FSETP.GTU.AND P0, PT, R2, R7, PT ;  /* 0x000000070200720b */ /* 0x004fc40003f0c000 */
[----:B------:R0:W2:Y:S02]  /*2300*/  LDL R2, [R1] ;  /* 0x0000000001027983 */ /* 0x0000a40000100800 */
[----:B------:R-:W-:Y:S01]  /*2310*/  SEL R4, RZ, 0x1, P0 ;  /* 0x00000001ff047807 */ /* 0x000fe20000000000 */
[----:B0-----:R-:W-:Y:S01]  /*2320*/  VIADD R1, R1, 0x8 ;  /* 0x0000000801017836 */ /* 0x001fe20000000000 */
[----:B--2---:R-:W-:Y:S07]  /*2330*/  RET.REL.NODEC R20 `(_cupy_boolrelextrema_1D_int64) ;  /* 0xffffffdc14307950 */ /* 0x004fee0003c3ffff */
        .type           $_cupy_boolrelextrema_1D_int64$_Z10less_equalIiEbRKT_S2_,@function
        .size           $_cupy_boolrelextrema_1D_int64$_Z10less_equalIiEbRKT_S2_,($_cupy_boolrelextrema_1D_int64$_Z10less_equalIlEbRKT_S2_ - $_cupy_boolrelextrema_1D_int64$_Z10less_equalIiEbRKT_S2_)
$_cupy_boolrelextrema_1D_int64$_Z10less_equalIiEbRKT_S2_:
        /* <DEDUP_REMOVED lines=11> */
[----:B--2---:R-:W-:Y:S07]  /*23f0*/  RET.REL.NODEC R20 `(_cupy_boolrelextrema_1D_int64) ;  /* 0xffffffdc14007950 */ /* 0x004fee0003c3ffff */
        .type           $_cupy_boolrelextrema_1D_int64$_Z10less_equalIlEbRKT_S2_,@function
        .size           $_cupy_boolrelextrema_1D_int64$_Z10less_equalIlEbRKT_S2_,($_cupy_boolrelextrema_1D_int64$_Z13greater_equalIdEbRKT_S2_ - $_cupy_boolrelextrema_1D_int64$_Z10less_equalIlEbRKT_S2_)
$_cupy_boolrelextrema_1D_int64$_Z10less_equalIlEbRKT_S2_:
[----:B------:R-:W-:Y:S02]  /*2400*/  VIADD R1, R1, 0xfffffff8 ;  /* 0xfffffff801017836 */ /* 0x000fe40000000000 */
[----:B------:R-:W-:-:S03]  /*2410*/  IMAD.MOV.U32 R3, RZ, RZ, R5 ;  /* 0x000000ffff037224 */ /* 0x000fc600078e0005 */
        /* <DEDUP_REMOVED lines=10> */
[----:B--2---:R-:W-:Y:S07]  /*24c0*/  RET.REL.NODEC R20 `(_cupy_boolrelextrema_1D_int64) ;  /* 0xffffffd814cc7950 */ /* 0x004fee0003c3ffff */
        .type           $_cupy_boolrelextrema_1D_int64$_Z13greater_equalIdEbRKT_S2_,@function
        .size           $_cupy_boolrelextrema_1D_int64$_Z13greater_equalIdEbRKT_S2_,($_cupy_boolrelextrema_1D_int64$_Z13greater_equalIfEbRKT_S2_ - $_cupy_boolrelextrema_1D_int64$_Z13greater_equalIdEbRKT_S2_)
$_cupy_boolrelextrema_1D_int64$_Z13greater_equalIdEbRKT_S2_:
        /* <DEDUP_REMOVED lines=9> */
[----:B------:R-:W-:Y:S02]  /*2560*/  SEL R4, RZ, 0x1, !P0 ;  /* 0x00000001ff047807 */ /* 0x000fe40004000000 */
[----:B0-----:R-:W-:Y:S01]  /*2570*/  IADD3 R1, PT, PT, R1, 0x8, RZ ;  /* 0x0000000801017810 */ /* 0x001fe20007ffe0ff */
[----:B--2---:R-:W-:Y:S06]  /*2580*/  RET.REL.NODEC R20 `(_cupy_boolrelextrema_1D_int64) ;  /* 0xffffffd8149c7950 */ /* 0x004fec0003c3ffff */
        .type           $_cupy_boolrelextrema_1D_int64$_Z13greater_equalIfEbRKT_S2_,@function
        .size           $_cupy_boolrelextrema_1D_int64$_Z13greater_equalIfEbRKT_S2_,($_cupy_boolrelextrema_1D_int64$_Z13greater_equalIiEbRKT_S2_ - $_cupy_boolrelextrema_1D_int64$_Z13greater_equalIfEbRKT_S2_)
$_cupy_boolrelextrema_1D_int64$_Z13greater_equalIfEbRKT_S2_:
[----:B------:R-:W-:Y:S02]  /*2590*/  VIADD R1, R1, 0xfffffff8 ;  /* 0xfffffff801017836 */ /* 0x000fe40000000000 */
[----:B------:R-:W-:-:S03]  /*25a0*/  IMAD.MOV.U32 R3, RZ, RZ, R5 ;  /* 0x000000ffff037224 */ /* 0x000fc600078e0005 */
        /* <DEDUP_REMOVED lines=9> */
[----:B--2---:R-:W-:Y:S07]  /*2640*/  RET.REL.NODEC R20 `(_cupy_boolrelextrema_1D_int64) ;  /* 0xffffffd8146c7950 */ /* 0x004fee0003c3ffff */
        .type           $_cupy_boolrelextrema_1D_int64$_Z13greater_equalIiEbRKT_S2_,@function
        .size           $_cupy_boolrelextrema_1D_int64$_Z13greater_equalIiEbRKT_S2_,($_cupy_boolrelextrema_1D_int64$_Z13greater_equalIlEbRKT_S2_ - $_cupy_boolrelextrema_1D_int64$_Z13greater_equalIiEbRKT_S2_)
$_cupy_boolrelextrema_1D_int64$_Z13greater_equalIiEbRKT_S2_:
        /* <DEDUP_REMOVED lines=9> */
[----:B------:R-:W-:Y:S01]  /*26e0*/  SEL R4, RZ, 0x1, !P0 ;  /* 0x00000001ff047807 */ /* 0x000fe20004000000 */
[----:B0-----:R-:W-:Y:S01]  /*26f0*/  VIADD R1, R1, 0x8 ;  /* 0x0000000801017836 */ /* 0x001fe20000000000 */
[----:B--2---:R-:W-:Y:S07]  /*2700*/  RET.REL.NODEC R20 `(_cupy_boolrelextrema_1D_int64) ;  /* 0xffffffd8143c7950 */ /* 0x004fee0003c3ffff */
        .type           $_cupy_boolrelextrema_1D_int64$_Z13greater_equalIlEbRKT_S2_,@function
        .size           $_cupy_boolrelextrema_1D_int64$_Z13greater_equalIlEbRKT_S2_,($_cupy_boolrelextrema_1D_int64$_Z4lessIdEbRKT_S2_ - $_cupy_boolrelextrema_1D_int64$_Z13greater_equalIlEbRKT_S2_)
$_cupy_boolrelextrema_1D_int64$_Z13greater_equalIlEbRKT_S2_:
        /* <DEDUP_REMOVED lines=12> */
[----:B--2---:R-:W-:Y:S07]  /*27d0*/  RET.REL.NODEC R20 `(_cupy_boolrelextrema_1D_int64) ;  /* 0xffffffd814087950 */ /* 0x004fee0003c3ffff */
        .type           $_cupy_boolrelextrema_1D_int64$_Z4lessIdEbRKT_S2_,@function
        .size           $_cupy_boolrelextrema_1D_int64$_Z4lessIdEbRKT_S2_,($_cupy_boolrelextrema_1D_int64$_Z4lessIfEbRKT_S2_ - $_cupy_boolrelextrema_1D_int64$_Z4lessIdEbRKT_S2_)
$_cupy_boolrelextrema_1D_int64$_Z4lessIdEbRKT_S2_:
[----:B------:R-:W-:Y:S02]  /*27e0*/  VIADD R1, R1, 0xfffffff8 ;  /* 0xfffffff801017836 */ /* 0x000fe40000000000 */
[----:B------:R-:W-:-:S03]  /*27f0*/  IMAD.MOV.U32 R3, RZ, RZ, R5 ;  /* 0x000000ffff037224 */ /* 0x000fc600078e0005 */
[----:B------:R0:W-:Y:S02]  /*2800*/  STL [R1], R2 ;  /* 0x0000000201007387 */ /* 0x0001e40000100800 */
[----:B0-----:R-:W-:Y:S01]  /*2810*/  IMAD.MOV.U32 R2, RZ, RZ, R4 ;  /* 0x000000ffff027224 */ /* 0x001fe200078e0004 */
[----:B------:R-:W0:Y:S05]  /*2820*/  LDCU.64 UR4, c[0x0][0x358] ;  /* 0x00006b00ff0477ac */ /* 0x000e2a0008000a00 */
[----:B0-----:R-:W2:Y:S04]  /*2830*/  LD.E.64 R2, desc[UR4][R2.64] ;  /* 0x0000000402027980 */ /* 0x001ea8000c101b00 */
[----:B------:R-:W2:Y:S02]  /*2840*/  LD.E.64 R6, desc[UR4][R6.64] ;  /* 0x0000000406067980 */ /* 0x000ea4000c101b00 */
[----:B--2---:R-:W-:-:S02]  /*2850*/  DSETP.GEU.AND P0, PT, R2, R6, PT ;  /* 0x000000060200722a */ /* 0x004fc40003f0e000 */
[----:B------:R0:W2:Y:S04]  /*2860*/  LDL R2, [R1] ;  /* 0x0000000001027983 */ /* 0x0000a80000100800 */
[----:B------:R-:W-:Y:S01]  /*2870*/  SEL R4, RZ, 0x1, P0 ;  /* 0x00000001ff047807 */ /* 0x000fe20000000000 */
[----:B0-----:R-:W-:Y:S01]  /*2880*/  VIADD R1, R1, 0x8 ;  /* 0x0000000801017836 */ /* 0x001fe20000000000 */
[----:B--2---:R-:W-:Y:S06]  /*2890*/  RET.REL.NODEC R20 `(_cupy_boolrelextrema_1D_int64) ;  /* 0xffffffd414d87950 */ /* 0x004fec0003c3ffff */
        .type           $_cupy_boolrelextrema_1D_int64$_Z4lessIfEbRKT_S2_,@function
        .size           $_cupy_boolrelextrema_1D_int64$_Z4lessIfEbRKT_S2_,($_cupy_boolrelextrema_1D_int64$_Z4lessIiEbRKT_S2_ - $_cupy_boolrelextrema_1D_int64$_Z4lessIfEbRKT_S2_)
$_cupy_boolrelextrema_1D_int64$_Z4lessIfEbRKT_S2_:
        /* <DEDUP_REMOVED lines=9> */
[----:B------:R-:W-:Y:S02]  /*2930*/  SEL R4, RZ, 0x1, P0 ;  /* 0x00000001ff047807 */ /* 0x000fe40000000000 */
[----:B0-----:R-:W-:Y:S01]  /*2940*/  IADD3 R1, PT, PT, R1, 0x8, RZ ;  /* 0x0000000801017810 */ /* 0x001fe20007ffe0ff */
[----:B--2---:R-:W-:Y:S06]  /*2950*/  RET.REL.NODEC R20 `(_cupy_boolrelextrema_1D_int64) ;  /* 0xffffffd414a87950 */ /* 0x004fec0003c3ffff */
        .type           $_cupy_boolrelextrema_1D_int64$_Z4lessIiEbRKT_S2_,@function
        .size           $_cupy_boolrelextrema_1D_int64$_Z4lessIiEbRKT_S2_,($_cupy_boolrelextrema_1D_int64$_Z4lessIlEbRKT_S2_ - $_cupy_boolrelextrema_1D_int64$_Z4lessIiEbRKT_S2_)
$_cupy_boolrelextrema_1D_int64$_Z4lessIiEbRKT_S2_:
        /* <DEDUP_REMOVED lines=11> */
[----:B--2---:R-:W-:Y:S07]  /*2a10*/  RET.REL.NODEC R20 `(_cupy_boolrelextrema_1D_int64) ;  /* 0xffffffd414787950 */ /* 0x004fee0003c3ffff */
        .type           $_cupy_boolrelextrema_1D_int64$_Z4lessIlEbRKT_S2_,@function
        .size           $_cupy_boolrelextrema_1D_int64$_Z4lessIlEbRKT_S2_,($_cupy_boolrelextrema_1D_int64$_Z5equalIdEbRKT_S2_ - $_cupy_boolrelextrema_1D_int64$_Z4lessIlEbRKT_S2_)
$_cupy_boolrelextrema_1D_int64$_Z4lessIlEbRKT_S2_:
        /* <DEDUP_REMOVED lines=12> */
[----:B--2---:R-:W-:Y:S07]  /*2ae0*/  RET.REL.NODEC R20 `(_cupy_boolrelextrema_1D_int64) ;  /* 0xffffffd414447950 */ /* 0x004fee0003c3ffff */
        .type           $_cupy_boolrelextrema_1D_int64$_Z5equalIdEbRKT_S2_,@function
        .size           $_cupy_boolrelextrema_1D_int64$_Z5equalIdEbRKT_S2_,($_cupy_boolrelextrema_1D_int64$_Z5equalIfEbRKT_S2_ - $_cupy_boolrelextrema_1D_int64$_Z5equalIdEbRKT_S2_)
$_cupy_boolrelextrema_1D_int64$_Z5equalIdEbRKT_S2_:
        /* <DEDUP_REMOVED lines=11> */
[----:B--2---:R-:W-:Y:S06]  /*2ba0*/  RET.REL.NODEC R20 `(_cupy_boolrelextrema_1D_int64) ;  /* 0xffffffd414147950 */ /* 0x004fec0003c3ffff */
        .type           $_cupy_boolrelextrema_1D_int64$_Z5equalIfEbRKT_S2_,@function
        .size           $_cupy_boolrelextrema_1D_int64$_Z5equalIfEbRKT_S2_,($_cupy_boolrelextrema_1D_int64$_Z5equalIiEbRKT_S2_ - $_cupy_boolrelextrema_1D_int64$_Z5equalIfEbRKT_S2_)
$_cupy_boolrelextrema_1D_int64$_Z5equalIfEbRKT_S2_:
        /* <DEDUP_REMOVED lines=9> */
[----:B------:R-:W-:Y:S01]  /*2c40*/  SEL R4, RZ, 0x1, P0 ;  /* 0x00000001ff047807 */ /* 0x000fe20000000000 */
[----:B0-----:R-:W-:Y:S01]  /*2c50*/  VIADD R1, R1, 0x8 ;  /* 0x0000000801017836 */ /* 0x001fe20000000000 */
[----:B--2---:R-:W-:Y:S07]  /*2c60*/  RET.REL.NODEC R20 `(_cupy_boolrelextrema_1D_int64) ;  /* 0xffffffd014e47950 */ /* 0x004fee0003c3ffff */
        .type           $_cupy_boolrelextrema_1D_int64$_Z5equalIiEbRKT_S2_,@function
        .size           $_cupy_boolrelextrema_1D_int64$_Z5equalIiEbRKT_S2_,($_cupy_boolrelextrema_1D_int64$_Z5equalIlEbRKT_S2_ - $_cupy_boolrelextrema_1D_int64$_Z5equalIiEbRKT_S2_)
$_cupy_boolrelextrema_1D_int64$_Z5equalIiEbRKT_S2_:
        /* <DEDUP_REMOVED lines=9> */
[----:B------:R-:W-:Y:S02]  /*2d00*/  SEL R4, RZ, 0x1, P0 ;  /* 0x00000001ff047807 */ /* 0x000fe40000000000 */
[----:B0-----:R-:W-:Y:S01]  /*2d10*/  IADD3 R1, PT, PT, R1, 0x8, RZ ;  /* 0x0000000801017810 */ /* 0x001fe20007ffe0ff */
[----:B--2---:R-:W-:Y:S06]  /*2d20*/  RET.REL.NODEC R20 `(_cupy_boolrelextrema_1D_int64) ;  /* 0xffffffd014b47950 */ /* 0x004fec0003c3ffff */
        .type           $_cupy_boolrelextrema_1D_int64$_Z5equalIlEbRKT_S2_,@function
        .size           $_cupy_boolrelextrema_1D_int64$_Z5equalIlEbRKT_S2_,($_cupy_boolrelextrema_1D_int64$_Z7greaterIdEbRKT_S2_ - $_cupy_boolrelextrema_1D_int64$_Z5equalIlEbRKT_S2_)
$_cupy_boolrelextrema_1D_int64$_Z5equalIlEbRKT_S2_:
        /* <DEDUP_REMOVED lines=12> */
[----:B--2---:R-:W-:Y:S07]  /*2df0*/  RET.REL.NODEC R20 `(_cupy_boolrelextrema_1D_int64) ;  /* 0xffffffd014807950 */ /* 0x004fee0003c3ffff */
        .type           $_cupy_boolrelextrema_1D_int64$_Z7greaterIdEbRKT_S2_,@function
        .size           $_cupy_boolrelextrema_1D_int64$_Z7greaterIdEbRKT_S2_,($_cupy_boolrelextrema_1D_int64$_Z7greaterIfEbRKT_S2_ - $_cupy_boolrelextrema_1D_int64$_Z7greaterIdEbRKT_S2_)
$_cupy_boolrelextrema_1D_int64$_Z7greaterIdEbRKT_S2_:
        /* <DEDUP_REMOVED lines=11> */
[----:B--2---:R-:W-:Y:S06]  /*2eb0*/  RET.REL.NODEC R20 `(_cupy_boolrelextrema_1D_int64) ;  /* 0xffffffd014507950 */ /* 0x004fec0003c3ffff */
        .type           $_cupy_boolrelextrema_1D_int64$_Z7greaterIfEbRKT_S2_,@function
        .size           $_cupy_boolrelextrema_1D_int64$_Z7greaterIfEbRKT_S2_,($_cupy_boolrelextrema_1D_int64$_Z7greaterIiEbRKT_S2_ - $_cupy_boolrelextrema_1D_int64$_Z7greaterIfEbRKT_S2_)
$_cupy_boolrelextrema_1D_int64$_Z7greaterIfEbRKT_S2_:
[----:B------:R-:W-:Y:S02]  /*2ec0*/  VIADD R1, R1, 0xfffffff8 ;  /* 0xfffffff801017836 */ /* 0x000fe40000000000 */
[----:B------:R-:W-:-:S03]  /*2ed0*/  IMAD.MOV.U32 R3, RZ, RZ, R5 ;  /* 0x000000ffff037224 */ /* 0x000fc600078e0005 */
        /* <DEDUP_REMOVED lines=9> */
[----:B--2---:R-:W-:Y:S07]  /*2f70*/  RET.REL.NODEC R20 `(_cupy_boolrelextrema_1D_int64) ;  /* 0xffffffd014207950 */ /* 0x004fee0003c3ffff */
        .type           $_cupy_boolrelextrema_1D_int64$_Z7greaterIiEbRKT_S2_,@function
        .size           $_cupy_boolrelextrema_1D_int64$_Z7greaterIiEbRKT_S2_,($_cupy_boolrelextrema_1D_int64$_Z7greaterIlEbRKT_S2_ - $_cupy_boolrelextrema_1D_int64$_Z7greaterIiEbRKT_S2_)
$_cupy_boolrelextrema_1D_int64$_Z7greaterIiEbRKT_S2_:
        /* <DEDUP_REMOVED lines=11> */
[----:B--2---:R-:W-:Y:S07]  /*3030*/  RET.REL.NODEC R20 `(_cupy_boolrelextrema_1D_int64) ;  /* 0xffffffcc14f07950 */ /* 0x004fee0003c3ffff */
        .type           $_cupy_boolrelextrema_1D_int64$_Z7greaterIlEbRKT_S2_,@function
        .size           $_cupy_boolrelextrema_1D_int64$_Z7greaterIlEbRKT_S2_,($_cupy_boolrelextrema_1D_int64$_Z9not_equalIdEbRKT_S2_ - $_cupy_boolrelextrema_1D_int64$_Z7greaterIlEbRKT_S2_)
$_cupy_boolrelextrema_1D_int64$_Z7greaterIlEbRKT_S2_:
[----:B------:R-:W-:Y:S02]  /*3040*/  VIADD R1, R1, 0xfffffff8 ;  /* 0xfffffff801017836 */ /* 0x000fe40000000000 */
[----:B------:R-:W-:-:S03]  /*3050*/  IMAD.MOV.U32 R3, RZ, RZ, R5 ;  /* 0x000000ffff037224 */ /* 0x000fc600078e0005 */
[----:B------:R0:W-:Y:S02]  /*3060*/  STL [R1], R2 ;  /* 0x0000000201007387 */ /* 0x0001e40000100800 */
[----:B0-----:R-:W-:Y:S01]  /*3070*/  MOV R2, R4 ;  /* 0x0000000400027202 */ /* 0x001fe20000000f00 */
        /* <DEDUP_REMOVED lines=8> */
[----:B--2---:R-:W-:Y:S07]  /*3100*/  RET.REL.NODEC R20 `(_cupy_boolrelextrema_1D_int64) ;  /* 0xffffffcc14bc7950 */ /* 0x004fee0003c3ffff */
        .type           $_cupy_boolrelextrema_1D_int64$_Z9not_equalIdEbRKT_S2_,@function
        .size           $_cupy_boolrelextrema_1D_int64$_Z9not_equalIdEbRKT_S2_,($_cupy_boolrelextrema_1D_int64$_Z9not_equalIfEbRKT_S2_ - $_cupy_boolrelextrema_1D_int64$_Z9not_equalIdEbRKT_S2_)
$_cupy_boolrelextrema_1D_int64$_Z9not_equalIdEbRKT_S2_:
        /* <DEDUP_REMOVED lines=9> */
[----:B------:R-:W-:Y:S01]  /*31a0*/  SEL R4, RZ, 0x1, !P0 ;  /* 0x00000001ff047807 */ /* 0x000fe20004000000 */
[----:B0-----:R-:W-:Y:S01]  /*31b0*/  VIADD R1, R1, 0x8 ;  /* 0x0000000801017836 */ /* 0x001fe20000000000 */
[----:B--2---:R-:W-:Y:S06]  /*31c0*/  RET.REL.NODEC R20 `(_cupy_boolrelextrema_1D_int64) ;  /* 0xffffffcc148c7950 */ /* 0x004fec0003c3ffff */
        .type           $_cupy_boolrelextrema_1D_int64$_Z9not_equalIfEbRKT_S2_,@function
        .size           $_cupy_boolrelextrema_1D_int64$_Z9not_equalIfEbRKT_S2_,($_cupy_boolrelextrema_1D_int64$_Z9not_equalIiEbRKT_S2_ - $_cupy_boolrelextrema_1D_int64$_Z9not_equalIfEbRKT_S2_)
$_cupy_boolrelextrema_1D_int64$_Z9not_equalIfEbRKT_S2_:
        /* <DEDUP_REMOVED lines=11> */
[----:B--2---:R-:W-:Y:S07]  /*3280*/  RET.REL.NODEC R20 `(_cupy_boolrelextrema_1D_int64) ;  /* 0xffffffcc145c7950 */ /* 0x004fee0003c3ffff */
        .type           $_cupy_boolrelextrema_1D_int64$_Z9not_equalIiEbRKT_S2_,@function
        .size           $_cupy_boolrelextrema_1D_int64$_Z9not_equalIiEbRKT_S2_,($_cupy_boolrelextrema_1D_int64$_Z9not_equalIlEbRKT_S2_ - $_cupy_boolrelextrema_1D_int64$_Z9not_equalIiEbRKT_S2_)
$_cupy_boolrelextrema_1D_int64$_Z9not_equalIiEbRKT_S2_:
        /* <DEDUP_REMOVED lines=9> */
[----:B------:R-:W-:Y:S01]  /*3320*/  SEL R4, RZ, 0x1, !P0 ;  /* 0x00000001ff047807 */ /* 0x000fe20004000000 */
[----:B0-----:R-:W-:Y:S01]  /*3330*/  VIADD R1, R1, 0x8 ;  /* 0x0000000801017836 */ /* 0x001fe20000000000 */
[----:B--2---:R-:W-:Y:S07]  /*3340*/  RET.REL.NODEC R20 `(_cupy_boolrelextrema_1D_int64) ;  /* 0xffffffcc142c7950 */ /* 0x004fee0003c3ffff */
        .type           $_cupy_boolrelextrema_1D_int64$_Z9not_equalIlEbRKT_S2_,@function
        .size           $_cupy_boolrelextrema_1D_int64$_Z9not_equalIlEbRKT_S2_,(.L_x_199 - $_cupy_boolrelextrema_1D_int64$_Z9not_equalIlEbRKT_S2_)
$_cupy_boolrelextrema_1D_int64$_Z9not_equalIlEbRKT_S2_:
        /* <DEDUP_REMOVED lines=12> */
[----:B--2---:R-:W-:Y:S07]  /*3410*/  RET.REL.NODEC R20 `(_cupy_boolrelextrema_1D_int64) ;  /* 0xffffffc814f87950 */ /* 0x004fee0003c3ffff */
.L_x_37:
        /* <DEDUP_REMOVED lines=14> */
.L_x_199:


//--------------------- .text._cupy_boolrelextrema_2D_float64 --------------------------
	.section	.text._cupy_boolrelextrema_2D_float64,"ax",@progbits
	.align	128
        .global         _cupy_boolrelextrema_2D_float64
        .type           _cupy_boolrelextrema_2D_float64,@function
        .size           _cupy_boolrelextrema_2D_float64,(.L_x_223 - _cupy_boolrelextrema_2D_float64)
        .other          _cupy_boolrelextrema_2D_float64,@"STO_CUDA_ENTRY STV_DEFAULT"
_cupy_boolrelextrema_2D_float64:
.text._cupy_boolrelextrema_2D_float64:
        /* <DEDUP_REMOVED lines=51> */
.L_x_42:
        /* <DEDUP_REMOVED lines=18> */
[----:B------:R-:W-:Y:S05]  /*0450*/  CALL.REL.NOINC R8 `(_cupy_boolrelextrema_2D_float64) ;  /* 0xfffffff808e87344 */ /* 0x000fea0003c3ffff */
        /* <DEDUP_REMOVED lines=9> */
[----:B--2---:R-:W-:Y:S05]  /*04f0*/  CALL.REL.NOINC R8 `(_cupy_boolrelextrema_2D_float64) ;  /* 0xfffffff808c07344 */ /* 0x004fea0003c3ffff */
        /* <DEDUP_REMOVED lines=23> */
[----:B------:R-:W-:Y:S05]  /*0670*/  CALL.REL.NOINC R8 `(_cupy_boolrelextrema_2D_float64) ;  /* 0xfffffff808607344 */ /* 0x000fea0003c3ffff */
        /* <DEDUP_REMOVED lines=11> */
[----:B--2---:R-:W-:Y:S05]  /*0730*/  CALL.REL.NOINC R8 `(_cupy_boolrelextrema_2D_float64) ;  /* 0xfffffff808307344 */ /* 0x004fea0003c3ffff */
        /* <DEDUP_REMOVED lines=58> */
[----:B------:R-:W-:Y:S05]  /*0ae0*/  CALL.REL.NOINC R8 `(_cupy_boolrelextrema_2D_float64) ;  /* 0xfffffff408447344 */ /* 0x000fea0003c3ffff */
        /* <DEDUP_REMOVED lines=11> */
[----:B--2---:R-:W-:Y:S05]  /*0ba0*/  CALL.REL.NOINC R8 `(_cupy_boolrelextrema_2D_float64) ;  /* 0xfffffff408147344 */ /* 0x004fea0003c3ffff */
        /* <DEDUP_REMOVED lines=8> */
.L_x_41:
[----:B------:R-:W-:-:S09]  /*0c30*/  UISETP.NE.AND UP0, UPT, UR41, URZ, UPT ;  /* 0x000000ff2900728c */ /* 0x000fd2000bf05270 */
[----:B------:R-:W-:Y:S05]  /*0c40*/  BRA.U !UP0, `(.L_x_43) ;  /* 0x00000025088c7547 */ /* 0x000fea000b800000 */
[----:B------:R-:W-:Y:S01]  /*0c50*/  UIADD3 UR4, UPT, UPT, -UR41, URZ, URZ ;  /* 0x000000ff29047290 */ /* 0x000fe2000fffe1ff */
[----:B------:R-:W-:Y:S01]  /*0c60*/  BSSY.RECONVERGENT B6, `(.L_x_44) ;  /* 0x0000029000067945 */ /* 0x000fe20003800200 */
[--C-:B------:R-:W-:Y:S01]  /*0c70*/  IMAD.IADD R28, R28, 0x1, -R23.reuse ;  /* 0x000000011c1c7824 */ /* 0x100fe200078e0a17 */
[----:B------:R-:W-:-:S03]  /*0c80*/  IADD3 R22, PT, PT, R2, UR38, R23 ;  /* 0x0000002602167c10 */ /* 0x000fc6000fffe017 */
[----:B------:R-:W-:-:S07]  /*0c90*/  IMAD.U32 R16, RZ, RZ, UR4 ;  /* 0x00000004ff107e24 */ /* 0x000fce000f8e00ff */
.L_x_46:
        /* <DEDUP_REMOVED lines=37> */
.L_x_45:
[----:B------:R-:W-:Y:S05]  /*0ef0*/  BSYNC.RECONVERGENT B6 ;  /* 0x0000000000067941 */ /* 0x000fea0003800200 */
.L_x_44:
[----:B------:R-:W-:Y:S05]  /*0f00*/  BRA `(.L_x_43) ;  /* 0x0000002000dc7947 */ /* 0x000fea0003800000 */
.L_x_40:
        /* <DEDUP_REMOVED lines=16> */
.L_x_49:
        /* <DEDUP_REMOVED lines=14> */
[----:B-12---:R-:W-:Y:S05]  /*10f0*/  CALL.REL.NOINC R8 `(_cupy_boolrelextrema_2D_float64) ;  /* 0xffffffec08c07344 */ /* 0x006fea0003c3ffff */
        /* <DEDUP_REMOVED lines=27> */
[----:B--2---:R-:W-:Y:S05]  /*12b0*/  CALL.REL.NOINC R8 `(_cupy_boolrelextrema_2D_float64) ;  /* 0xffffffec08507344 */ /* 0x004fea0003c3ffff */
        /* <DEDUP_REMOVED lines=82> */
.L_x_48:
[----:B------:R-:W-:-:S07]  /*17e0*/  IADD3 R19, PT, PT, R23, -0x1, RZ ;  /* 0xffffffff17137810 */ /* 0x000fce0007ffe0ff */
.L_x_47:
[----:B------:R-:W-:-:S09]  /*17f0*/  UISETP.NE.AND UP0, UPT, UR44, URZ, UPT ;  /* 0x000000ff2c00728c */ /* 0x000fd2000bf05270 */
[----:B------:R-:W-:Y:S05]  /*1800*/  BRA.U !UP0, `(.L_x_43) ;  /* 0x00000019089c7547 */ /* 0x000fea000b800000 */
[----:B------:R-:W-:Y:S01]  /*1810*/  UIADD3 UR4, UPT, UPT, -UR44, URZ, URZ ;  /* 0x000000ff2c047290 */ /* 0x000fe2000fffe1ff */
[----:B------:R-:W-:Y:S01]  /*1820*/  BSSY.RECONVERGENT B6, `(.L_x_50) ;  /* 0x0000025000067945 */ /* 0x000fe20003800200 */
[--C-:B------:R-:W-:Y:S01]  /*1830*/  IMAD.IADD R28, R28, 0x1, -R19.reuse ;  /* 0x000000011c1c7824 */ /* 0x100fe200078e0a13 */
[----:B------:R-:W-:-:S03]  /*1840*/  IADD3 R19, PT, PT, R2, UR38, R19 ;  /* 0x0000002602137c10 */ /* 0x000fc6000fffe013 */
[----:B------:R-:W-:-:S07]  /*1850*/  IMAD.U32 R16, RZ, RZ, UR4 ;  /* 0x00000004ff107e24 */ /* 0x000fce000f8e00ff */
.L_x_52:
        /* <DEDUP_REMOVED lines=12> */
[----:B-1----:R-:W-:Y:S05]  /*1920*/  CALL.REL.NOINC R8 `(_cupy_boolrelextrema_2D_float64) ;  /* 0xffffffe408b47344 */ /* 0x002fea0003c3ffff */
        /* <DEDUP_REMOVED lines=20> */
.L_x_51:
[----:B------:R-:W-:Y:S05]  /*1a70*/  BSYNC.RECONVERGENT B6 ;  /* 0x0000000000067941 */ /* 0x000fea0003800200 */
.L_x_50:
[----:B------:R-:W-:Y:S05]  /*1a80*/  BRA `(.L_x_43) ;  /* 0x0000001400fc7947 */ /* 0x000fea0003800000 */
.L_x_39:
        /* <DEDUP_REMOVED lines=13> */
.L_x_55:
        /* <DEDUP_REMOVED lines=18> */
[----:B------:R-:W-:Y:S05]  /*1c80*/  CALL.REL.NOINC R8 `(_cupy_boolrelextrema_2D_float64) ;  /* 0xffffffe008dc7344 */ /* 0x000fea0003c3ffff */
        /* <DEDUP_REMOVED lines=9> */
[----:B--2---:R-:W-:Y:S05]  /*1d20*/  CALL.REL.NOINC R8 `(_cupy_boolrelextrema_2D_float64) ;  /* 0xffffffe008b47344 */ /* 0x004fea0003c3ffff */
        /* <DEDUP_REMOVED lines=58> */
[----:B------:R-:W-:Y:S05]  /*20d0*/  CALL.REL.NOINC R8 `(_cupy_boolrelextrema_2D_float64) ;  /* 0xffffffdc08c87344 */ /* 0x000fea0003c3ffff */
        /* <DEDUP_REMOVED lines=11> */
[----:B--2---:R-:W-:Y:S05]  /*2190*/  CALL.REL.NOINC R8 `(_cupy_boolrelextrema_2D_float64) ;  /* 0xffffffdc08987344 */ /* 0x004fea0003c3ffff */
        /* <DEDUP_REMOVED lines=44> */
.L_x_54:
[----:B------:R-:W-:-:S09]  /*2460*/  UISETP.NE.AND UP0, UPT, UR41, URZ, UPT ;  /* 0x000000ff2900728c */ /* 0x000fd2000bf05270 */
[----:B------:R-:W-:Y:S05]  /*2470*/  BRA.U !UP0, `(.L_x_43) ;  /* 0x0000000d08807547 */ /* 0x000fea000b800000 */
[----:B------:R-:W-:Y:S01]  /*2480*/  UIADD3 UR4, UPT, UPT, -UR41, URZ, URZ ;  /* 0x000000ff29047290 */ /* 0x000fe2000fffe1ff */
[----:B------:R-:W-:Y:S01]  /*2490*/  BSSY.RECONVERGENT B6, `(.L_x_56) ;  /* 0x0000029000067945 */ /* 0x000fe20003800200 */
[----:B------:R-:W-:Y:S02]  /*24a0*/  IADD3 R29, PT, PT, R29, -R24, RZ ;  /* 0x800000181d1d7210 */ /* 0x000fe40007ffe0ff */
[----:B------:R-:W-:Y:S02]  /*24b0*/  IADD3 R19, PT, PT, R19, UR39, R24 ;  /* 0x0000002713137c10 */ /* 0x000fe4000fffe018 */
[----:B------:R-:W-:-:S07]  /*24c0*/  IMAD.U32 R16, RZ, RZ, UR4 ;  /* 0x00000004ff107e24 */ /* 0x000fce000f8e00ff */
.L_x_58:
        /* <DEDUP_REMOVED lines=37> */
.L_x_57:
[----:B------:R-:W-:Y:S05]  /*2720*/  BSYNC.RECONVERGENT B6 ;  /* 0x0000000000067941 */ /* 0x000fea0003800200 */
.L_x_56:
[----:B------:R-:W-:Y:S05]  /*2730*/  BRA `(.L_x_43) ;  /* 0x0000000800d07947 */ /* 0x000fea0003800000 */
.L_x_53:
        /* <DEDUP_REMOVED lines=16> */
.L_x_61:
        /* <DEDUP_REMOVED lines=125> */
.L_x_60:
[----:B------:R-:W-:-:S07]  /*3010*/  VIADD R0, R23, 0xffffffff ;  /* 0xffffffff17007836 */ /* 0x000fce0000000000 */
.L_x_59:
[----:B------:R-:W-:-:S09]  /*3020*/  UISETP.NE.AND UP0, UPT, UR44, URZ, UPT ;  /* 0x000000ff2c00728c */ /* 0x000fd2000bf05270 */
[----:B------:R-:W-:Y:S05]  /*3030*/  BRA.U !UP0, `(.L_x_43) ;  /* 0x0000000108907547 */ /* 0x000fea000b800000 */
[----:B------:R-:W-:Y:S01]  /*3040*/  UIADD3 UR4, UPT, UPT, -UR44, URZ, URZ ;  /* 0x000000ff2c047290 */ /* 0x000fe2000fffe1ff */
[--C-:B------:R-:W-:Y:S01]  /*3050*/  IMAD.IADD R29, R29, 0x1, -R0.reuse ;  /* 0x000000011d1d7824 */ /* 0x100fe200078e0a00 */
[----:B------:R-:W-:-:S04]  /*3060*/  IADD3 R19, PT, PT, R19, UR39, R0 ;  /* 0x0000002713137c10 */ /* 0x000fc8000fffe000 */
[----:B------:R-:W-:-:S07]  /*3070*/  IMAD.U32 R16, RZ, RZ, UR4 ;  /* 0x00000004ff107e24 */ /* 0x000fce000f8e00ff */
.L_x_62:
        /* <DEDUP_REMOVED lines=12> */
[----:B-1----:R-:W-:Y:S05]  /*3140*/  CALL.REL.NOINC R8 `(_cupy_boolrelextrema_2D_float64) ;  /* 0xffffffcc08ac7344 */ /* 0x002fea0003c3ffff */
        /* <DEDUP_REMOVED lines=19> */
.L_x_43:
[----:B-1----:R-:W-:Y:S05]  /*3280*/  BSYNC.RECONVERGENT B7 ;  /* 0x0000000000077941 */ /* 0x002fea0003800200 */
.L_x_38:
[----:B------:R-:W1:Y:S02]  /*3290*/  LDCU.64 UR4, c[0x0][0x3a0] ;  /* 0x00007400ff0477ac */ /* 0x000e640008000a00 */
[----:B-1----:R-:W-:-:S04]  /*32a0*/  IADD3 R2, P0, PT, R26, UR4, RZ ;  /* 0x000000041a027c10 */ /* 0x002fc8000ff1e0ff */
[----:B------:R-:W-:-:S05]  /*32b0*/  LEA.HI.X.SX32 R3, R26, UR5, 0x1, P0 ;  /* 0x000000051a037c11 */ /* 0x000fca00080f0eff */
[----:B------:R-:W-:Y:S01]  /*32c0*/  STG.E.U8 desc[UR36][R2.64], R27 ;  /* 0x0000001b02007986 */ /* 0x000fe2000c101124 */
[----:B------:R-:W-:Y:S05]  /*32d0*/  EXIT ;  /* 0x000000000000794d */ /* 0x000fea0003800000 */
        .type           $_cupy_boolrelextrema_2D_float64$_Z10less_equalIdEbRKT_S2_,@function
        .size           $_cupy_boolrelextrema_2D_float64$_Z10less_equalIdEbRKT_S2_,($_cupy_boolrelextrema_2D_float64$_Z10less_equalIfEbRKT_S2_ - $_cupy_boolrelextrema_2D_float64$_Z10less_equalIdEbRKT_S2_)
$_cupy_boolrelextrema_2D_float64$_Z10less_equalIdEbRKT_S2_:
        /* <DEDUP_REMOVED lines=11> */
[----:B--2---:R-:W-:Y:S06]  /*3390*/  RET.REL.NODEC R20 `(_cupy_boolrelextrema_2D_float64) ;  /* 0xffffffcc14187950 */ /* 0x004fec0003c3ffff */
        .type           $_cupy_boolrelextrema_2D_float64$_Z10less_equalIfEbRKT_S2_,@function
        .size           $_cupy_boolrelextrema_2D_float64$_Z10less_equalIfEbRKT_S2_,($_cupy_boolrelextrema_2D_float64$_Z10less_equalIiEbRKT_S2_ - $_cupy_boolrelextrema_2D_float64$_Z10less_equalIfEbRKT_S2_)
$_cupy_boolrelextrema_2D_float64$_Z10less_equalIfEbRKT_S2_:
        /* <DEDUP_REMOVED lines=11> */
[----:B--2---:R-:W-:Y:S07]  /*3450*/  RET.REL.NODEC R20 `(_cupy_boolrelextrema_2D_float64) ;  /* 0xffffffc814e87950 */ /* 0x004fee0003c3ffff */
        .type           $_cupy_boolrelextrema_2D_float64$_Z10less_equalIiEbRKT_S2_,@function
        .size           $_cupy_boolrelextrema_2D_float64$_Z10less_equalIiEbRKT_S2_,($_cupy_boolrelextrema_2D_float64$_Z10less_equalIlEbRKT_S2_ - $_cupy_boolrelextrema_2D_float64$_Z10less_equalIiEbRKT_S2_)
$_cupy_boolrelextrema_2D_float64$_Z10less_equalIiEbRKT_S2_:
        /* <DEDUP_REMOVED lines=11> */
[----:B--2---:R-:W-:Y:S07]  /*3510*/  RET.REL.NODEC R20 `(_cupy_boolrelextrema_2D_float64) ;  /* 0xffffffc814b87950 */ /* 0x004fee0003c3ffff */
        .type           $_cupy_boolrelextrema_2D_float64$_Z10less_equalIlEbRKT_S2_,@function
        .size           $_cupy_boolrelextrema_2D_float64$_Z10less_equalIlEbRKT_S2_,($_cupy_boolrelextrema_2D_float64$_Z13greater_equalIdEbRKT_S2_ - $_cupy_boolrelextrema_2D_float64$_Z10less_equalIlEbRKT_S2_)
$_cupy_boolrelextrema_2D_float64$_Z10less_equalIlEbRKT_S2_:
        /* <DEDUP_REMOVED lines=12> */
[----:B--2---:R-:W-:Y:S07]  /*35e0*/  RET.REL.NODEC R20 `(_cupy_boolrelextrema_2D_float64) ;  /* 0xffffffc814847950 */ /* 0x004fee0003c3ffff */
        .type           $_cupy_boolrelextrema_2D_float64$_Z13greater_equalIdEbRKT_S2_,@function
        .size           $_cupy_boolrelextrema_2D_float64$_Z13greater_equalIdEbRKT_S2_,($_cupy_boolrelextrema_2D_float64$_Z13greater_equalIfEbRKT_S2_ - $_cupy_boolrelextrema_2D_float64$_Z13greater_equalIdEbRKT_S2_)
$_cupy_boolrelextrema_2D_float64$_Z13greater_equalIdEbRKT_S2_:
        /* <DEDUP_REMOVED lines=11> */
[----:B--2---:R-:W-:Y:S06]  /*36a0*/  RET.REL.NODEC R20 `(_cupy_boolrelextrema_2D_float64) ;  /* 0xffffffc814547950 */ /* 0x004fec0003c3ffff */
        .type           $_cupy_boolrelextrema_2D_float64$_Z13greater_equalIfEbRKT_S2_,@function
        .size           $_cupy_boolrelextrema_2D_float64$_Z13greater_equalIfEbRKT_S2_,($_cupy_boolrelextrema_2D_float64$_Z13greater_equalIiEbRKT_S2_ - $_cupy_boolrelextrema_2D_float64$_Z13greater_equalIfEbRKT_S2_)
$_cupy_boolrelextrema_2D_float64$_Z13greater_equalIfEbRKT_S2_:
        /* <DEDUP_REMOVED lines=11> */
[----:B--2---:R-:W-:Y:S07]  /*3760*/  RET.REL.NODEC R20 `(_cupy_boolrelextrema_2D_float64) ;  /* 0xffffffc814247950 */ /* 0x004fee0003c3ffff */
        .type           $_cupy_boolrelextrema_2D_float64$_Z13greater_equalIiEbRKT_S2_,@function
        .size           $_cupy_boolrelextrema_2D_float64$_Z13greater_equalIiEbRKT_S2_,($_cupy_boolrelextrema_2D_float64$_Z13greater_equalIlEbRKT_S2_ - $_cupy_boolrelextrema_2D_float64$_Z13greater_equalIiEbRKT_S2_)
$_cupy_boolrelextrema_2D_float64$_Z13greater_equalIiEbRKT_S2_:
        /* <DEDUP_REMOVED lines=11> */
[----:B--2---:R-:W-:Y:S06]  /*3820*/  RET.REL.NODEC R20 `(_cupy_boolrelextrema_2D_float64) ;  /* 0xffffffc414f47950 */ /* 0x004fec0003c3ffff */
        .type           $_cupy_boolrelextrema_2D_float64$_Z13greater_equalIlEbRKT_S2_,@function
        .size           $_cupy_boolrelextrema_2D_float64$_Z13greater_equalIlEbRKT_S2_,($_cupy_boolrelextrema_2D_float64$_Z4lessIdEbRKT_S2_ - $_cupy_boolrelextrema_2D_float64$_Z13greater_equalIlEbRKT_S2_)
$_cupy_boolrelextrema_2D_float64$_Z13greater_equalIlEbRKT_S2_:
        /* <DEDUP_REMOVED lines=12> */
[----:B--2---:R-:W-:Y:S07]  /*38f0*/  RET.REL.NODEC R20 `(_cupy_boolrelextrema_2D_float64) ;  /* 0xffffffc414c07950 */ /* 0x004fee0003c3ffff */
        .type           $_cupy_boolrelextrema_2D_float64$_Z4lessIdEbRKT_S2_,@function
        .size           $_cupy_boolrelextrema_2D_float64$_Z4lessIdEbRKT_S2_,($_cupy_boolrelextrema_2D_float64$_Z4lessIfEbRKT_S2_ - $_cupy_boolrelextrema_2D_float64$_Z4lessIdEbRKT_S2_)
$_cupy_boolrelextrema_2D_float64$_Z4lessIdEbRKT_S2_:
        /* <DEDUP_REMOVED lines=11> */
[----:B--2---:R-:W-:Y:S06]  /*39b0*/  RET.REL.NODEC R20 `(_cupy_boolrelextrema_2D_float64) ;  /* 0xffffffc414907950 */ /* 0x004fec0003c3ffff */
        .type           $_cupy_boolrelextrema_2D_float64$_Z4lessIfEbRKT_S2_,@function
        .size           $_cupy_boolrelextrema_2D_float64$_Z4lessIfEbRKT_S2_,($_cupy_boolrelextrema_2D_float64$_Z4lessIiEbRKT_S2_ - $_cupy_boolrelextrema_2D_float64$_Z4lessIfEbRKT_S2_)
$_cupy_boolrelextrema_2D_float64$_Z4lessIfEbRKT_S2_:
        /* <DEDUP_REMOVED lines=11> */
[----:B--2---:R-:W-:Y:S07]  /*3a70*/  RET.REL.NODEC R20 `(_cupy_boolrelextrema_2D_float64) ;  /* 0xffffffc414607950 */ /* 0x004fee0003c3ffff */
        .type           $_cupy_boolrelextrema_2D_float64$_Z4lessIiEbRKT_S2_,@function
        .size           $_cupy_boolrelextrema_2D_float64$_Z4lessIiEbRKT_S2_,($_cupy_boolrelextrema_2D_float64$_Z4lessIlEbRKT_S2_ - $_cupy_boolrelextrema_2D_float64$_Z4lessIiEbRKT_S2_)
$_cupy_boolrelextrema_2D_float64$_Z4lessIiEbRKT_S2_:
        /* <DEDUP_REMOVED lines=11> */
[----:B--2---:R-:W-:Y:S07]  /*3b30*/  RET.REL.NODEC R20 `(_cupy_boolrelextrema_2D_float64) ;  /* 0xffffffc414307950 */ /* 0x004fee0003c3ffff */
        .type           $_cupy_boolrelextrema_2D_float64$_Z4lessIlEbRKT_S2_,@function
        .size           $_cupy_boolrelextrema_2D_float64$_Z4lessIlEbRKT_S2_,($_cupy_boolrelextrema_2D_float64$_Z5equalIdEbRKT_S2_ - $_cupy_boolrelextrema_2D_float64$_Z4lessIlEbRKT_S2_)
$_cupy_boolrelextrema_2D_float64$_Z4lessIlEbRKT_S2_:
        /* <DEDUP_REMOVED lines=12> */
[----:B--2---:R-:W-:Y:S07]  /*3c00*/  RET.REL.NODEC R20 `(_cupy_boolrelextrema_2D_float64) ;  /* 0xffffffc014fc7950 */ /* 0x004fee0003c3ffff */
        .type           $_cupy_boolrelextrema_2D_float64$_Z5equalIdEbRKT_S2_,@function
        .size           $_cupy_boolrelextrema_2D_float64$_Z5equalIdEbRKT_S2_,($_cupy_boolrelextrema_2D_float64$_Z5equalIfEbRKT_S2_ - $_cupy_boolrelextrema_2D_float64$_Z5equalIdEbRKT_S2_)
$_cupy_boolrelextrema_2D_float64$_Z5equalIdEbRKT_S2_:
        /* <DEDUP_REMOVED lines=11> */
[----:B--2---:R-:W-:Y:S06]  /*3cc0*/  RET.REL.NODEC R20 `(_cupy_boolrelextrema_2D_float64) ;  /* 0xffffffc014cc7950 */ /* 0x004fec0003c3ffff */
        .type           $_cupy_boolrelextrema_2D_float64$_Z5equalIfEbRKT_S2_,@function
        .size           $_cupy_boolrelextrema_2D_float64$_Z5equalIfEbRKT_S2_,($_cupy_boolrelextrema_2D_float64$_Z5equalIiEbRKT_S2_ - $_cupy_boolrelextrema_2D_float64$_Z5equalIfEbRKT_S2_)
$_cupy_boolrelextrema_2D_float64$_Z5equalIfEbRKT_S2_:
        /* <DEDUP_REMOVED lines=11> */
[----:B--2---:R-:W-:Y:S06]  /*3d80*/  RET.REL.NODEC R20 `(_cupy_boolrelextrema_2D_float64) ;  /* 0xffffffc0149c7950 */ /* 0x004fec0003c3ffff */
        .type           $_cupy_boolrelextrema_2D_float64$_Z5equalIiEbRKT_S2_,@function
        .size           $_cupy_boolrelextrema_2D_float64$_Z5equalIiEbRKT_S2_,($_cupy_boolrelextrema_2D_float64$_Z5equalIlEbRKT_S2_ - $_cupy_boolrelextrema_2D_float64$_Z5equalIiEbRKT_S2_)
$_cupy_boolrelextrema_2D_float64$_Z5equalIiEbRKT_S2_:
        /* <DEDUP_REMOVED lines=11> */
[----:B--2---:R-:W-:Y:S07]  /*3e40*/  RET.REL.NODEC R20 `(_cupy_boolrelextrema_2D_float64) ;  /* 0xffffffc0146c7950 */ /* 0x004fee0003c3ffff */
        .type           $_cupy_boolrelextrema_2D_float64$_Z5equalIlEbRKT_S2_,@function
        .size           $_cupy_boolrelextrema_2D_float64$_Z5equalIlEbRKT_S2_,($_cupy_boolrelextrema_2D_float64$_Z7greaterIdEbRKT_S2_ - $_cupy_boolrelextrema_2D_float64$_Z5equalIlEbRKT_S2_)
$_cupy_boolrelextrema_2D_float64$_Z5equalIlEbRKT_S2_:
        /* <DEDUP_REMOVED lines=12> */
[----:B--2---:R-:W-:Y:S07]  /*3f10*/  RET.REL.NODEC R20 `(_cupy_boolrelextrema_2D_float64) ;  /* 0xffffffc014387950 */ /* 0x004fee0003c3ffff */
        .type           $_cupy_boolrelextrema_2D_float64$_Z7greaterIdEbRKT_S2_,@function
        .size           $_cupy_boolrelextrema_2D_float64$_Z7greaterIdEbRKT_S2_,($_cupy_boolrelextrema_2D_float64$_Z7greaterIfEbRKT_S2_ - $_cupy_boolrelextrema_2D_float64$_Z7greaterIdEbRKT_S2_)
$_cupy_boolrelextrema_2D_float64$_Z7greaterIdEbRKT_S2_:
        /* <DEDUP_REMOVED lines=11> */
[----:B--2---:R-:W-:Y:S06]  /*3fd0*/  RET.REL.NODEC R20 `(_cupy_boolrelextrema_2D_float64) ;  /* 0xffffffc014087950 */ /* 0x004fec0003c3ffff */
        .type           $_cupy_boolrelextrema_2D_float64$_Z7greaterIfEbRKT_S2_,@function
        .size           $_cupy_boolrelextrema_2D_float64$_Z7greaterIfEbRKT_S2_,($_cupy_boolrelextrema_2D_float64$_Z7greaterIiEbRKT_S2_ - $_cupy_boolrelextrema_2D_float64$_Z7greaterIfEbRKT_S2_)
$_cupy_boolrelextrema_2D_float64$_Z7greaterIfEbRKT_S2_:
        /* <DEDUP_REMOVED lines=11> */
[----:B--2---:R-:W-:Y:S07]  /*4090*/  RET.REL.NODEC R20 `(_cupy_boolrelextrema_2D_float64) ;  /* 0xffffffbc14d87950 */ /* 0x004fee0003c3ffff */
        .type           $_cupy_boolrelextrema_2D_float64$_Z7greaterIiEbRKT_S2_,@function
        .size           $_cupy_boolrelextrema_2D_float64$_Z7greaterIiEbRKT_S2_,($_cupy_boolrelextrema_2D_float64$_Z7greaterIlEbRKT_S2_ - $_cupy_boolrelextrema_2D_float64$_Z7greaterIiEbRKT_S2_)
$_cupy_boolrelextrema_2D_float64$_Z7greaterIiEbRKT_S2_:
        /* <DEDUP_REMOVED lines=11> */
[----:B--2---:R-:W-:Y:S07]  /*4150*/  RET.REL.NODEC R20 `(_cupy_boolrelextrema_2D_float64) ;  /* 0xffffffbc14a87950 */ /* 0x004fee0003c3ffff */
        .type           $_cupy_boolrelextrema_2D_float64$_Z7greaterIlEbRKT_S2_,@function
        .size           $_cupy_boolrelextrema_2D_float64$_Z7greaterIlEbRKT_S2_,($_cupy_boolrelextrema_2D_float64$_Z9not_equalIdEbRKT_S2_ - $_cupy_boolrelextrema_2D_float64$_Z7greaterIlEbRKT_S2_)
$_cupy_boolrelextrema_2D_float64$_Z7greaterIlEbRKT_S2_:
        /* <DEDUP_REMOVED lines=12> */
[----:B--2---:R-:W-:Y:S07]  /*4220*/  RET.REL.NODEC R20 `(_cupy_boolrelextrema_2D_float64) ;  /* 0xffffffbc14747950 */ /* 0x004fee0003c3ffff */
        .type           $_cupy_boolrelextrema_2D_float64$_Z9not_equalIdEbRKT_S2_,@function
        .size           $_cupy_boolrelextrema_2D_float64$_Z9not_equalIdEbRKT_S2_,($_cupy_boolrelextrema_2D_float64$_Z9not_equalIfEbRKT_S2_ - $_cupy_boolrelextrema_2D_float64$_Z9not_equalIdEbRKT_S2_)
$_cupy_boolrelextrema_2D_float64$_Z9not_equalIdEbRKT_S2_:
        /* <DEDUP_REMOVED lines=11> */
[----:B--2---:R-:W-:Y:S06]  /*42e0*/  RET.REL.NODEC R20 `(_cupy_boolrelextrema_2D_float64) ;  /* 0xffffffbc14447950 */ /* 0x004fec0003c3ffff */
        .type           $_cupy_boolrelextrema_2D_float64$_Z9not_equalIfEbRKT_S2_,@function
        .size           $_cupy_boolrelextrema_2D_float64$_Z9not_equalIfEbRKT_S2_,($_cupy_boolrelextrema_2D_float64$_Z9not_equalIiEbRKT_S2_ - $_cupy_boolrelextrema_2D_float64$_Z9not_equalIfEbRKT_S2_)
$_cupy_boolrelextrema_2D_float64$_Z9not_equalIfEbRKT_S2_:
        /* <DEDUP_REMOVED lines=11> */
[----:B--2---:R-:W-:Y:S07]  /*43a0*/  RET.REL.NODEC R20 `(_cupy_boolrelextrema_2D_float64) ;  /* 0xffffffbc14147950 */ /* 0x004fee0003c3ffff */
        .type           $_cupy_boolrelextrema_2D_float64$_Z9not_equalIiEbRKT_S2_,@function
        .size           $_cupy_boolrelextrema_2D_float64$_Z9not_equalIiEbRKT_S2_,($_cupy_boolrelextrema_2D_float64$_Z9not_equalIlEbRKT_S2_ - $_cupy_boolrelextrema_2D_float64$_Z9not_equalIiEbRKT_S2_)
$_cupy_boolrelextrema_2D_float64$_Z9not_equalIiEbRKT_S2_:
        /* <DEDUP_REMOVED lines=11> */
[----:B--2---:R-:W-:Y:S07]  /*4460*/  RET.REL.NODEC R20 `(_cupy_boolrelextrema_2D_float64) ;  /* 0xffffffb814e47950 */ /* 0x004fee0003c3ffff */
        .type           $_cupy_boolrelextrema_2D_float64$_Z9not_equalIlEbRKT_S2_,@function
        .size           $_cupy_boolrelextrema_2D_float64$_Z9not_equalIlEbRKT_S2_,(.L_x_223 - $_cupy_boolrelextrema_2D_float64$_Z9not_equalIlEbRKT_S2_)
$_cupy_boolrelextrema_2D_float64$_Z9not_equalIlEbRKT_S2_:
        /* <DEDUP_REMOVED lines=12> */
[----:B--2---:R-:W-:Y:S07]  /*4530*/  RET.REL.NODEC R20 `(_cupy_boolrelextrema_2D_float64) ;  /* 0xffffffb814b07950 */ /* 0x004fee0003c3ffff */
.L_x_63:
        /* <DEDUP_REMOVED lines=12> */
.L_x_223:


//--------------------- .text._cupy_boolrelextrema_1D_float64 --------------------------
	.section	.text._cupy_boolrelextrema_1D_float64,"ax",@progbits
	.align	128
        .global         _cupy_boolrelextrema_1D_float64
        .type           _cupy_boolrelextrema_1D_float64,@function
        .size           _cupy_boolrelextrema_1D_float64,(.L_x_247 - _cupy_boolrelextrema_1D_float64)
        .other          _cupy_boolrelextrema_1D_float64,@"STO_CUDA_ENTRY STV_DEFAULT"
_cupy_boolrelextrema_1D_float64:
.text._cupy_boolrelextrema_1D_float64:
        /* <DEDUP_REMOVED lines=27> */
.L_x_65:
[----:B0-----:R-:W-:-:S04]  /*01b0*/  IADD3 R2, P0, PT, R22, UR4, RZ ;  /* 0x0000000416027c10 */ /* 0x001fc8000ff1e0ff */
[C---:B------:R-:W-:Y:S01]  /*01c0*/  LEA.HI.X.SX32 R3, R22.reuse, UR5, 0x1, P0 ;  /* 0x0000000516037c11 */ /* 0x040fe200080f0eff */
[----:B------:R-:W-:-:S04]  /*01d0*/  VIADD R22, R22, UR40 ;  /* 0x0000002816167c36 */ /* 0x000fc80008000000 */
[----:B------:R1:W-:Y:S01]  /*01e0*/  STG.E.U8 desc[UR36][R2.64], R0 ;  /* 0x0000000002007986 */ /* 0x0003e2000c101124 */
[----:B------:R-:W-:-:S13]  /*01f0*/  ISETP.GE.AND P0, PT, R22, UR42, PT ;  /* 0x0000002a16007c0c */ /* 0x000fda000bf06270 */
[----:B-1----:R-:W-:Y:S05]  /*0200*/  @!P0 BRA `(.L_x_65) ;  /* 0xfffffffc00e88947 */ /* 0x002fea000383ffff */
[----:B------:R-:W-:Y:S05]  /*0210*/  EXIT ;  /* 0x000000000000794d */ /* 0x000fea0003800000 */
.L_x_64:
        /* <DEDUP_REMOVED lines=8> */
.L_x_70:
        /* <DEDUP_REMOVED lines=12> */
.L_x_68:
        /* <DEDUP_REMOVED lines=12> */
[----:B---3--:R-:W-:Y:S05]  /*0420*/  CALL.REL.NOINC R8 `(_cupy_boolrelextrema_1D_float64) ;  /* 0xfffffff808f47344 */ /* 0x008fea0003c3ffff */
        /* <DEDUP_REMOVED lines=9> */
[----:B--2---:R-:W-:Y:S05]  /*04c0*/  CALL.REL.NOINC R8 `(_cupy_boolrelextrema_1D_float64) ;  /* 0xfffffff808cc7344 */ /* 0x004fea0003c3ffff */
        /* <DEDUP_REMOVED lines=16> */
[----:B--2---:R-:W-:Y:S05]  /*05d0*/  CALL.REL.NOINC R8 `(_cupy_boolrelextrema_1D_float64) ;  /* 0xfffffff808887344 */ /* 0x004fea0003c3ffff */
        /* <DEDUP_REMOVED lines=11> */
[----:B--2---:R-:W-:Y:S05]  /*0690*/  CALL.REL.NOINC R8 `(_cupy_boolrelextrema_1D_float64) ;  /* 0xfffffff808587344 */ /* 0x004fea0003c3ffff */
        /* <DEDUP_REMOVED lines=15> */
[----:B--2---:R-:W-:Y:S05]  /*0790*/  CALL.REL.NOINC R8 `(_cupy_boolrelextrema_1D_float64) ;  /* 0xfffffff808187344 */ /* 0x004fea0003c3ffff */
        /* <DEDUP_REMOVED lines=28> */
[----:B------:R-:W-:Y:S05]  /*0960*/  CALL.REL.NOINC R8 `(_cupy_boolrelextrema_1D_float64) ;  /* 0xfffffff408a47344 */ /* 0x000fea0003c3ffff */
        /* <DEDUP_REMOVED lines=11> */
[----:B--2---:R-:W-:Y:S05]  /*0a20*/  CALL.REL.NOINC R8 `(_cupy_boolrelextrema_1D_float64) ;  /* 0xfffffff408747344 */ /* 0x004fea0003c3ffff */
        /* <DEDUP_REMOVED lines=8> */
.L_x_67:
        /* <DEDUP_REMOVED lines=18> */
[----:B0---4-:R-:W-:Y:S05]  /*0bd0*/  CALL.REL.NOINC R8 `(_cupy_boolrelextrema_1D_float64) ;  /* 0xfffffff408087344 */ /* 0x011fea0003c3ffff */
        /* <DEDUP_REMOVED lines=9> */
[----:B--2---:R-:W-:Y:S05]  /*0c70*/  CALL.REL.NOINC R8 `(_cupy_boolrelextrema_1D_float64) ;  /* 0xfffffff008e07344 */ /* 0x004fea0003c3ffff */
        /* <DEDUP_REMOVED lines=22> */
[----:B---3--:R-:W-:Y:S05]  /*0de0*/  CALL.REL.NOINC R8 `(_cupy_boolrelextrema_1D_float64) ;  /* 0xfffffff008847344 */ /* 0x008fea0003c3ffff */
        /* <DEDUP_REMOVED lines=28> */
[----:B---3--:R-:W-:Y:S05]  /*0fb0*/  CALL.REL.NOINC R2 `(_cupy_boolrelextrema_1D_float64) ;  /* 0xfffffff002107344 */ /* 0x008fea0003c3ffff */
        /* <DEDUP_REMOVED lines=9> */
[----:B--2---:R-:W-:Y:S05]  /*1050*/  CALL.REL.NOINC R8 `(_cupy_boolrelextrema_1D_float64) ;  /* 0xffffffec08e87344 */ /* 0x004fea0003c3ffff */
[----:B------:R-:W-:-:S04]  /*1060*/  LOP3.LUT R4, R4, 0x1, RZ, 0xc0, !PT ;  /* 0x0000000104047812 */ /* 0x000fc800078ec0ff */
[----:B------:R-:W-:-:S04]  /*1070*/  ISETP.NE.U32.AND P0, PT, R4, 0x1, PT ;  /* 0x000000010400780c */ /* 0x000fc80003f05070 */
[----:B------:R-:W-:-:S04]  /*1080*/  ISETP.NE.AND P0, PT, R2, RZ, !P0 ;  /* 0x000000ff0200720c */ /* 0x000fc80004705270 */
[----:B------:R-:W-:-:S09]  /*1090*/  SEL R23, RZ, 0x1, !P0 ;  /* 0x00000001ff177807 */ /* 0x000fd20004000000 */
.L_x_69:
        /* <DEDUP_REMOVED lines=9> */
.L_x_66:
[----:B------:R-:W-:Y:S02]  /*1130*/  ULOP3.LUT UR42, UR41, 0x3, URZ, 0xc0, !UPT ;  /* 0x00000003292a7892 */ /* 0x000fe4000f8ec0ff */
[----:B------:R-:W-:-:S12]  /*1140*/  ULOP3.LUT UR41, UR41, 0x7ffffffc, URZ, 0xc0, !UPT ;  /* 0x7ffffffc29297892 */ /* 0x000fd8000f8ec0ff */
.L_x_74:
        /* <DEDUP_REMOVED lines=12> */
.L_x_72:
        /* <DEDUP_REMOVED lines=16> */
[----:B------:R-:W-:Y:S05]  /*1310*/  CALL.REL.NOINC R8 `(_cupy_boolrelextrema_1D_float64) ;  /* 0xffffffec08387344 */ /* 0x000fea0003c3ffff */
        /* <DEDUP_REMOVED lines=9> */
[----:B--2---:R-:W-:Y:S05]  /*13b0*/  CALL.REL.NOINC R8 `(_cupy_boolrelextrema_1D_float64) ;  /* 0xffffffec08107344 */ /* 0x004fea0003c3ffff */
        /* <DEDUP_REMOVED lines=33> */
[----:B--2---:R-:W-:Y:S05]  /*15d0*/  CALL.REL.NOINC R8 `(_cupy_boolrelextrema_1D_float64) ;  /* 0xffffffe808887344 */ /* 0x004fea0003c3ffff */
        /* <DEDUP_REMOVED lines=75> */
.L_x_71:
        /* <DEDUP_REMOVED lines=21> */
[----:B---3--:R-:W-:Y:S05]  /*1be0*/  CALL.REL.NOINC R8 `(_cupy_boolrelextrema_1D_float64) ;  /* 0xffffffe408047344 */ /* 0x008fea0003c3ffff */
        /* <DEDUP_REMOVED lines=36> */
[----:B------:R-:W-:Y:S05]  /*1e30*/  CALL.REL.NOINC R8 `(_cupy_boolrelextrema_1D_float64) ;  /* 0xffffffe008707344 */ /* 0x000fea0003c3ffff */
        /* <DEDUP_REMOVED lines=43> */
[----:B------:R-:W-:-:S04]  /*20f0*/  LOP3.LUT R4, R4, 0x1, RZ, 0xc0, !PT ;  /* 0x0000000104047812 */ /* 0x000fc800078ec0ff */
[----:B------:R-:W-:-:S04]  /*2100*/  ISETP.NE.U32.AND P0, PT, R4, 0x1, PT ;  /* 0x000000010400780c */ /* 0x000fc80003f05070 */
[----:B------:R-:W-:-:S04]  /*2110*/  ISETP.NE.AND P0, PT, R2, RZ, !P0 ;  /* 0x000000ff0200720c */ /* 0x000fc80004705270 */
[----:B------:R-:W-:-:S09]  /*2120*/  SEL R23, RZ, 0x1, !P0 ;  /* 0x00000001ff177807 */ /* 0x000fd20004000000 */
.L_x_73:
        /* <DEDUP_REMOVED lines=9> */
        .type           $_cupy_boolrelextrema_1D_float64$_Z10less_equalIdEbRKT_S2_,@function
        .size           $_cupy_boolrelextrema_1D_float64$_Z10less_equalIdEbRKT_S2_,($_cupy_boolrelextrema_1D_float64$_Z10less_equalIfEbRKT_S2_ - $_cupy_boolrelextrema_1D_float64$_Z10less_equalIdEbRKT_S2_)
$_cupy_boolrelextrema_1D_float64$_Z10less_equalIdEbRKT_S2_:
        /* <DEDUP_REMOVED lines=11> */
[----:B--2---:R-:W-:Y:S06]  /*2270*/  RET.REL.NODEC R20 `(_cupy_boolrelextrema_1D_float64) ;  /* 0xffffffdc14607950 */ /* 0x004fec0003c3ffff */
        .type           $_cupy_boolrelextrema_1D_float64$_Z10less_equalIfEbRKT_S2_,@function
        .size           $_cupy_boolrelextrema_1D_float64$_Z10less_equalIfEbRKT_S2_,($_cupy_boolrelextrema_1D_float64$_Z10less_equalIiEbRKT_S2_ - $_cupy_boolrelextrema_1D_float64$_Z10less_equalIfEbRKT_S2_)
$_cupy_boolrelextrema_1D_float64$_Z10less_equalIfEbRKT_S2_:
        /* <DEDUP_REMOVED lines=11> */
[----:B--2---:R-:W-:Y:S07]  /*2330*/  RET.REL.NODEC R20 `(_cupy_boolrelextrema_1D_float64) ;  /* 0xffffffdc14307950 */ /* 0x004fee0003c3ffff */
        .type           $_cupy_boolrelextrema_1D_float64$_Z10less_equalIiEbRKT_S2_,@function
        .size           $_cupy_boolrelextrema_1D_float64$_Z10less_equalIiEbRKT_S2_,($_cupy_boolrelextrema_1D_float64$_Z10less_equalIlEbRKT_S2_ - $_cupy_boolrelextrema_1D_float64$_Z10less_equalIiEbRKT_S2_)
$_cupy_boolrelextrema_1D_float64$_Z10less_equalIiEbRKT_S2_:
        /* <DEDUP_REMOVED lines=11> */
[----:B--2---:R-:W-:Y:S07]  /*23f0*/  RET.REL.NODEC R20 `(_cupy_boolrelextrema_1D_float64) ;  /* 0xffffffdc14007950 */ /* 0x004fee0003c3ffff */
        .type           $_cupy_boolrelextrema_1D_float64$_Z10less_equalIlEbRKT_S2_,@function
        .size           $_cupy_boolrelextrema_1D_float64$_Z10less_equalIlEbRKT_S2_,($_cupy_boolrelextrema_1D_float64$_Z13greater_equalIdEbRKT_S2_ - $_cupy_boolrelextrema_1D_float64$_Z10less_equalIlEbRKT_S2_)
$_cupy_boolrelextrema_1D_float64$_Z10less_equalIlEbRKT_S2_:
        /* <DEDUP_REMOVED lines=12> */
[----:B--2---:R-:W-:Y:S07]  /*24c0*/  RET.REL.NODEC R20 `(_cupy_boolrelextrema_1D_float64) ;  /* 0xffffffd814cc7950 */ /* 0x004fee0003c3ffff */
        .type           $_cupy_boolrelextrema_1D_float64$_Z13greater_equalIdEbRKT_S2_,@function
        .size           $_cupy_boolrelextrema_1D_float64$_Z13greater_equalIdEbRKT_S2_,($_cupy_boolrelextrema_1D_float64$_Z13greater_equalIfEbRKT_S2_ - $_cupy_boolrelextrema_1D_float64$_Z13greater_equalIdEbRKT_S2_)
$_cupy_boolrelextrema_1D_float64$_Z13greater_equalIdEbRKT_S2_:
        /* <DEDUP_REMOVED lines=11> */
[----:B--2---:R-:W-:Y:S06]  /*2580*/  RET.REL.NODEC R20 `(_cupy_boolrelextrema_1D_float64) ;  /* 0xffffffd8149c7950 */ /* 0x004fec0003c3ffff */
        .type           $_cupy_boolrelextrema_1D_float64$_Z13greater_equalIfEbRKT_S2_,@function
        .size           $_cupy_boolrelextrema_1D_float64$_Z13greater_equalIfEbRKT_S2_,($_cupy_boolrelextrema_1D_float64$_Z13greater_equalIiEbRKT_S2_ - $_cupy_boolrelextrema_1D_float64$_Z13greater_equalIfEbRKT_S2_)
$_cupy_boolrelextrema_1D_float64$_Z13greater_equalIfEbRKT_S2_:
        /* <DEDUP_REMOVED lines=11> */
[----:B--2---:R-:W-:Y:S07]  /*2640*/  RET.REL.NODEC R20 `(_cupy_boolrelextrema_1D_float64) ;  /* 0xffffffd8146c7950 */ /* 0x004fee0003c3ffff */
        .type           $_cupy_boolrelextrema_1D_float64$_Z13greater_equalIiEbRKT_S2_,@function
        .size           $_cupy_boolrelextrema_1D_float64$_Z13greater_equalIiEbRKT_S2_,($_cupy_boolrelextrema_1D_float64$_Z13greater_equalIlEbRKT_S2_ - $_cupy_boolrelextrema_1D_float64$_Z13greater_equalIiEbRKT_S2_)
$_cupy_boolrelextrema_1D_float64$_Z13greater_equalIiEbRKT_S2_:
        /* <DEDUP_REMOVED lines=11> */
[----:B--2---:R-:W-:Y:S07]  /*2700*/  RET.REL.NODEC R20 `(_cupy_boolrelextrema_1D_float64) ;  /* 0xffffffd8143c7950 */ /* 0x004fee0003c3ffff */
        .type           $_cupy_boolrelextrema_1D_float64$_Z13greater_equalIlEbRKT_S2_,@function
        .size           $_cupy_boolrelextrema_1D_float64$_Z13greater_equalIlEbRKT_S2_,($_cupy_boolrelextrema_1D_float64$_Z4lessIdEbRKT_S2_ - $_cupy_boolrelextrema_1D_float64$_Z13greater_equalIlEbRKT_S2_)
$_cupy_boolrelextrema_1D_float64$_Z13greater_equalIlEbRKT_S2_:
        /* <DEDUP_REMOVED lines=12> */
[----:B--2---:R-:W-:Y:S07]  /*27d0*/  RET.REL.NODEC R20 `(_cupy_boolrelextrema_1D_float64) ;  /* 0xffffffd814087950 */ /* 0x004fee0003c3ffff */
        .type           $_cupy_boolrelextrema_1D_float64$_Z4lessIdEbRKT_S2_,@function
        .size           $_cupy_boolrelextrema_1D_float64$_Z4lessIdEbRKT_S2_,($_cupy_boolrelextrema_1D_float64$_Z4lessIfEbRKT_S2_ - $_cupy_boolrelextrema_1D_float64$_Z4lessIdEbRKT_S2_)
$_cupy_boolrelextrema_1D_float64$_Z4lessIdEbRKT_S2_:
        /* <DEDUP_REMOVED lines=11> */
[----:B--2---:R-:W-:Y:S06]  /*2890*/  RET.REL.NODEC R20 `(_cupy_boolrelextrema_1D_float64) ;  /* 0xffffffd414d87950 */ /* 0x004fec0003c3ffff */
        .type           $_cupy_boolrelextrema_1D_float64$_Z4lessIfEbRKT_S2_,@function
        .size           $_cupy_boolrelextrema_1D_float64$_Z4lessIfEbRKT_S2_,($_cupy_boolrelextrema_1D_float64$_Z4lessIiEbRKT_S2_ - $_cupy_boolrelextrema_1D_float64$_Z4lessIfEbRKT_S2_)
$_cupy_boolrelextrema_1D_float64$_Z4lessIfEbRKT_S2_:
        /* <DEDUP_REMOVED lines=11> */
[----:B--2---:R-:W-:Y:S06]  /*2950*/  RET.REL.NODEC R20 `(_cupy_boolrelextrema_1D_float64) ;  /* 0xffffffd414a87950 */ /* 0x004fec0003c3ffff */
        .type           $_cupy_boolrelextrema_1D_float64$_Z4lessIiEbRKT_S2_,@function
        .size           $_cupy_boolrelextrema_1D_float64$_Z4lessIiEbRKT_S2_,($_cupy_boolrelextrema_1D_float64$_Z4lessIlEbRKT_S2_ - $_cupy_boolrelextrema_1D_float64$_Z4lessIiEbRKT_S2_)
$_cupy_boolrelextrema_1D_float64$_Z4lessIiEbRKT_S2_:
        /* <DEDUP_REMOVED lines=11> */
[----:B--2---:R-:W-:Y:S07]  /*2a10*/  RET.REL.NODEC R20 `(_cupy_boolrelextrema_1D_float64) ;  /* 0xffffffd414787950 */ /* 0x004fee0003c3ffff */
        .type           $_cupy_boolrelextrema_1D_float64$_Z4lessIlEbRKT_S2_,@function
        .size           $_cupy_boolrelextrema_1D_float64$_Z4lessIlEbRKT_S2_,($_cupy_boolrelextrema_1D_float64$_Z5equalIdEbRKT_S2_ - $_cupy_boolrelextrema_1D_float64$_Z4lessIlEbRKT_S2_)
$_cupy_boolrelextrema_1D_float64$_Z4lessIlEbRKT_S2_:
        /* <DEDUP_REMOVED lines=12> */
[----:B--2---:R-:W-:Y:S07]  /*2ae0*/  RET.REL.NODEC R20 `(_cupy_boolrelextrema_1D_float64) ;  /* 0xffffffd414447950 */ /* 0x004fee0003c3ffff */
        .type           $_cupy_boolrelextrema_1D_float64$_Z5equalIdEbRKT_S2_,@function
        .size           $_cupy_boolrelextrema_1D_float64$_Z5equalIdEbRKT_S2_,($_cupy_boolrelextrema_1D_float64$_Z5equalIfEbRKT_S2_ - $_cupy_boolrelextrema_1D_float64$_Z5equalIdEbRKT_S2_)
$_cupy_boolrelextrema_1D_float64$_Z5equalIdEbRKT_S2_:
        /* <DEDUP_REMOVED lines=11> */
[----:B--2---:R-:W-:Y:S06]  /*2ba0*/  RET.REL.NODEC R20 `(_cupy_boolrelextrema_1D_float64) ;  /* 0xffffffd414147950 */ /* 0x004fec0003c3ffff */
        .type           $_cupy_boolrelextrema_1D_float64$_Z5equalIfEbRKT_S2_,@function
        .size           $_cupy_boolrelextrema_1D_float64$_Z5equalIfEbRKT_S2_,($_cupy_boolrelextrema_1D_float64$_Z5equalIiEbRKT_S2_ - $_cupy_boolrelextrema_1D_float64$_Z5equalIfEbRKT_S2_)
$_cupy_boolrelextrema_1D_float64$_Z5equalIfEbRKT_S2_:
        /* <DEDUP_REMOVED lines=11> */
[----:B--2---:R-:W-:Y:S07]  /*2c60*/  RET.REL.NODEC R20 `(_cupy_boolrelextrema_1D_float64) ;  /* 0xffffffd014e47950 */ /* 0x004fee0003c3ffff */
        .type           $_cupy_boolrelextrema_1D_float64$_Z5equalIiEbRKT_S2_,@function
        .size           $_cupy_boolrelextrema_1D_float64$_Z5equalIiEbRKT_S2_,($_cupy_boolrelextrema_1D_float64$_Z5equalIlEbRKT_S2_ - $_cupy_boolrelextrema_1D_float64$_Z5equalIiEbRKT_S2_)
$_cupy_boolrelextrema_1D_float64$_Z5equalIiEbRKT_S2_:
        /* <DEDUP_REMOVED lines=11> */
[----:B--2---:R-:W-:Y:S06]  /*2d20*/  RET.REL.NODEC R20 `(_cupy_boolrelextrema_1D_float64) ;  /* 0xffffffd014b47950 */ /* 0x004fec0003c3ffff */
        .type           $_cupy_boolrelextrema_1D_float64$_Z5equalIlEbRKT_S2_,@function
        .size           $_cupy_boolrelextrema_1D_float64$_Z5equalIlEbRKT_S2_,($_cupy_boolrelextrema_1D_float64$_Z7greaterIdEbRKT_S2_ - $_cupy_boolrelextrema_1D_float64$_Z5equalIlEbRKT_S2_)
$_cupy_boolrelextrema_1D_float64$_Z5equalIlEbRKT_S2_:
        /* <DEDUP_REMOVED lines=12> */
[----:B--2---:R-:W-:Y:S07]  /*2df0*/  RET.REL.NODEC R20 `(_cupy_boolrelextrema_1D_float64) ;  /* 0xffffffd014807950 */ /* 0x004fee0003c3ffff */
        .type           $_cupy_boolrelextrema_1D_float64$_Z7greaterIdEbRKT_S2_,@function
        .size           $_cupy_boolrelextrema_1D_float64$_Z7greaterIdEbRKT_S2_,($_cupy_boolrelextrema_1D_float64$_Z7greaterIfEbRKT_S2_ - $_cupy_boolrelextrema_1D_float64$_Z7greaterIdEbRKT_S2_)
$_cupy_boolrelextrema_1D_float64$_Z7greaterIdEbRKT_S2_:
        /* <DEDUP_REMOVED lines=11> */
[----:B--2---:R-:W-:Y:S06]  /*2eb0*/  RET.REL.NODEC R20 `(_cupy_boolrelextrema_1D_float64) ;  /* 0xffffffd014507950 */ /* 0x004fec0003c3ffff */
        .type           $_cupy_boolrelextrema_1D_float64$_Z7greaterIfEbRKT_S2_,@function
        .size           $_cupy_boolrelextrema_1D_float64$_Z7greaterIfEbRKT_S2_,($_cupy_boolrelextrema_1D_float64$_Z7greaterIiEbRKT_S2_ - $_cupy_boolrelextrema_1D_float64$_Z7greaterIfEbRKT_S2_)
$_cupy_boolrelextrema_1D_float64$_Z7greaterIfEbRKT_S2_:
        /* <DEDUP_REMOVED lines=11> */
[----:B--2---:R-:W-:Y:S07]  /*2f70*/  RET.REL.NODEC R20 `(_cupy_boolrelextrema_1D_float64) ;  /* 0xffffffd014207950 */ /* 0x004fee0003c3ffff */
        .type           $_cupy_boolrelextrema_1D_float64$_Z7greaterIiEbRKT_S2_,@function
        .size           $_cupy_boolrelextrema_1D_float64$_Z7greaterIiEbRKT_S2_,($_cupy_boolrelextrema_1D_float64$_Z7greaterIlEbRKT_S2_ - $_cupy_boolrelextrema_1D_float64$_Z7greaterIiEbRKT_S2_)
$_cupy_boolrelextrema_1D_float64$_Z7greaterIiEbRKT_S2_:
        /* <DEDUP_REMOVED lines=11> */
[----:B--2---:R-:W-:Y:S07]  /*3030*/  RET.REL.NODEC R20 `(_cupy_boolrelextrema_1D_float64) ;  /* 0xffffffcc14f07950 */ /* 0x004fee0003c3ffff */
        .type           $_cupy_boolrelextrema_1D_float64$_Z7greaterIlEbRKT_S2_,@function
        .size           $_cupy_boolrelextrema_1D_float64$_Z7greaterIlEbRKT_S2_,($_cupy_boolrelextrema_1D_float64$_Z9not_equalIdEbRKT_S2_ - $_cupy_boolrelextrema_1D_float64$_Z7greaterIlEbRKT_S2_)
$_cupy_boolrelextrema_1D_float64$_Z7greaterIlEbRKT_S2_:
        /* <DEDUP_REMOVED lines=12> */
[----:B--2---:R-:W-:Y:S07]  /*3100*/  RET.REL.NODEC R20 `(_cupy_boolrelextrema_1D_float64) ;  /* 0xffffffcc14bc7950 */ /* 0x004fee0003c3ffff */
        .type           $_cupy_boolrelextrema_1D_float64$_Z9not_equalIdEbRKT_S2_,@function
        .size           $_cupy_boolrelextrema_1D_float64$_Z9not_equalIdEbRKT_S2_,($_cupy_boolrelextrema_1D_float64$_Z9not_equalIfEbRKT_S2_ - $_cupy_boolrelextrema_1D_float64$_Z9not_equalIdEbRKT_S2_)
$_cupy_boolrelextrema_1D_float64$_Z9not_equalIdEbRKT_S2_:
        /* <DEDUP_REMOVED lines=11> */
[----:B--2---:R-:W-:Y:S06]  /*31c0*/  RET.REL.NODEC R20 `(_cupy_boolrelextrema_1D_float64) ;  /* 0xffffffcc148c7950 */ /* 0x004fec0003c3ffff */
        .type           $_cupy_boolrelextrema_1D_float64$_Z9not_equalIfEbRKT_S2_,@function
        .size           $_cupy_boolrelextrema_1D_float64$_Z9not_equalIfEbRKT_S2_,($_cupy_boolrelextrema_1D_float64$_Z9not_equalIiEbRKT_S2_ - $_cupy_boolrelextrema_1D_float64$_Z9not_equalIfEbRKT_S2_)
$_cupy_boolrelextrema_1D_float64$_Z9not_equalIfEbRKT_S2_:
        /* <DEDUP_REMOVED lines=11> */
[----:B--2---:R-:W-:Y:S07]  /*3280*/  RET.REL.NODEC R20 `(_cupy_boolrelextrema_1D_float64) ;  /* 0xffffffcc145c7950 */ /* 0x004fee0003c3ffff */
        .type           $_cupy_boolrelextrema_1D_float64$_Z9not_equalIiEbRKT_S2_,@function
        .size           $_cupy_boolrelextrema_1D_float64$_Z9not_equalIiEbRKT_S2_,($_cupy_boolrelextrema_1D_float64$_Z9not_equalIlEbRKT_S2_ - $_cupy_boolrelextrema_1D_float64$_Z9not_equalIiEbRKT_S2_)
$_cupy_boolrelextrema_1D_float64$_Z9not_equalIiEbRKT_S2_:
        /* <DEDUP_REMOVED lines=11> */
[----:B--2---:R-:W-:Y:S07]  /*3340*/  RET.REL.NODEC R20 `(_cupy_boolrelextrema_1D_float64) ;  /* 0xffffffcc142c7950 */ /* 0x004fee0003c3ffff */
        .type           $_cupy_boolrelextrema_1D_float64$_Z9not_equalIlEbRKT_S2_,@function
        .size           $_cupy_boolrelextrema_1D_float64$_Z9not_equalIlEbRKT_S2_,(.L_x_247 - $_cupy_boolrelextrema_1D_float64$_Z9not_equalIlEbRKT_S2_)
$_cupy_boolrelextrema_1D_float64$_Z9not_equalIlEbRKT_S2_:
        /* <DEDUP_REMOVED lines=12> */
[----:B--2---:R-:W-:Y:S07]  /*3410*/  RET.REL.NODEC R20 `(_cupy_boolrelextrema_1D_float64) ;  /* 0xffffffc814f87950 */ /* 0x004fee0003c3ffff */
.L_x_75:
        /* <DEDUP_REMOVED lines=14> */
.L_x_247:


//--------------------- .text._cupy_boolrelextrema_2D_int32 --------------------------
	.section	.text._cupy_boolrelextrema_2D_int32,"ax",@progbits
	.align	128
        .global         _cupy_boolrelextrema_2D_int32
        .type           _cupy_boolrelextrema_2D_int32,@function
        .size           _cupy_boolrelextrema_2D_int32,(.L_x_271 - _cupy_boolrelextrema_2D_int32)
        .other          _cupy_boolrelextrema_2D_int32,@"STO_CUDA_ENTRY STV_DEFAULT"
_cupy_boolrelextrema_2D_int32:
.text._cupy_boolrelextrema_2D_int32:
        /* <DEDUP_REMOVED lines=26> */
[----:B0-----:R-:W-:-:S05]  /*01a0*/  IMAD.WIDE R4, R26, 0x4, R4 ;  /* 0x000000041a047825 */ /* 0x001fca00078e0204 */
[----:B-1----:R-:W4:Y:S01]  /*01b0*/  LDG.E R0, desc[UR36][R4.64] ;  /* 0x0000002404007981 */ /* 0x002f22000c1e1900 */
[----:B--2---:R-:W-:Y:S01]  /*01c0*/  UISETP.GE.AND UP0, UPT, UR40, 0x1, UPT ;  /* 0x000000012800788c */ /* 0x004fe2000bf06270 */
[----:B------:R-:W-:Y:S02]  /*01d0*/  IMAD.MOV.U32 R27, RZ, RZ, 0x1 ;  /* 0x00000001ff1b7424 */ /* 0x000fe400078e00ff */
[----:B---3--:R-:W-:Y:S01]  /*01e0*/  IMAD.WIDE R30, R3, 0x8, R30 ;  /* 0x00000008031e7825 */ /* 0x008fe200078e021e */
[----:B----4-:R0:W-:Y:S05]  /*01f0*/  STL [R1], R0 ;  /* 0x0000000001007387 */ /* 0x0101ea0000100800 */
        /* <DEDUP_REMOVED lines=19> */
.L_x_80:
[----:B------:R-:W1:Y:S01]  /*0330*/  LDC.64 R4, c[0x0][0x380] ;  /* 0x0000e000ff047b82 */ /* 0x000e620000000a00 */
[C-C-:B------:R-:W-:Y:S01]  /*0340*/  IMAD.IADD R22, R28.reuse, 0x1, R23.reuse ;  /* 0x000000011c167824 */ /* 0x140fe200078e0217 */
[----:B------:R-:W-:Y:S01]  /*0350*/  MOV R20, 0x460 ;  /* 0x0000046000147802 */ /* 0x000fe20000000f00 */
[----:B------:R-:W-:Y:S01]  /*0360*/  IMAD.IADD R19, R28, 0x1, -R23 ;  /* 0x000000011c137824 */ /* 0x000fe200078e0a17 */
[----:B------:R-:W-:-:S04]  /*0370*/  MOV R21, 0x0 ;  /* 0x0000000000157802 */ /* 0x000fc80000000f00 */
[----:B------:R-:W2:Y:S01]  /*0380*/  LDC.64 R6, c[0x0][0x398] ;  /* 0x0000e600ff067b82 */ /* 0x000ea20000000a00 */
[----:B0-----:R-:W-:-:S07]  /*0390*/  SHF.R.S32.HI R0, RZ, 0x1f, R19 ;  /* 0x0000001fff007819 */ /* 0x001fce0000011413 */
[----:B-----5:R0:W3:Y:S01]  /*03a0*/  LDC.64 R8, c[0x2][R30] ;  /* 0x008000001e087b82 */ /* 0x0200e20000000a00 */
[-C--:B-1----:R-:W-:Y:S02]  /*03b0*/  ISETP.GE.AND P0, PT, R22, R5.reuse, PT ;  /* 0x000000051600720c */ /* 0x082fe40003f06270 */
        /* <DEDUP_REMOVED lines=8> */
[----:B0-23--:R-:W-:-:S07]  /*0440*/  IMAD.WIDE R6, R3, 0x4, R6 ;  /* 0x0000000403067825 */ /* 0x00dfce00078e0206 */
[----:B------:R-:W-:Y:S05]  /*0450*/  CALL.REL.NOINC R8 `(_cupy_boolrelextrema_2D_int32) ;  /* 0xfffffff808e87344 */ /* 0x000fea0003c3ffff */
        /* <DEDUP_REMOVED lines=9> */
[----:B--2---:R-:W-:Y:S05]  /*04f0*/  CALL.REL.NOINC R8 `(_cupy_boolrelextrema_2D_int32) ;  /* 0xfffffff808c07344 */ /* 0x004fea0003c3ffff */
        /* <DEDUP_REMOVED lines=23> */
[----:B------:R-:W-:Y:S05]  /*0670*/  CALL.REL.NOINC R8 `(_cupy_boolrelextrema_2D_int32) ;  /* 0xfffffff808607344 */ /* 0x000fea0003c3ffff */
        /* <DEDUP_REMOVED lines=11> */
[----:B--2---:R-:W-:Y:S05]  /*0730*/  CALL.REL.NOINC R8 `(_cupy_boolrelextrema_2D_int32) ;  /* 0xfffffff808307344 */ /* 0x004fea0003c3ffff */
        /* <DEDUP_REMOVED lines=58> */
[----:B------:R-:W-:Y:S05]  /*0ae0*/  CALL.REL.NOINC R8 `(_cupy_boolrelextrema_2D_int32) ;  /* 0xfffffff408447344 */ /* 0x000fea0003c3ffff */
        /* <DEDUP_REMOVED lines=11> */
[----:B--2---:R-:W-:Y:S05]  /*0ba0*/  CALL.REL.NOINC R8 `(_cupy_boolrelextrema_2D_int32) ;  /* 0xfffffff408147344 */ /* 0x004fea0003c3ffff */
        /* <DEDUP_REMOVED lines=8> */
.L_x_79:
[----:B------:R-:W-:-:S09]  /*0c30*/  UISETP.NE.AND UP0, UPT, UR41, URZ, UPT ;  /* 0x000000ff2900728c */ /* 0x000fd2000bf05270 */
[----:B------:R-:W-:Y:S05]  /*0c40*/  BRA.U !UP0, `(.L_x_81) ;  /* 0x00000025088c7547 */ /* 0x000fea000b800000 */
[----:B------:R-:W-:Y:S01]  /*0c50*/  UIADD3 UR4, UPT, UPT, -UR41, URZ, URZ ;  /* 0x000000ff29047290 */ /* 0x000fe2000fffe1ff */
[----:B------:R-:W-:Y:S01]  /*0c60*/  BSSY.RECONVERGENT B6, `(.L_x_82) ;  /* 0x0000029000067945 */ /* 0x000fe20003800200 */
[--C-:B------:R-:W-:Y:S01]  /*0c70*/  IMAD.IADD R28, R28, 0x1, -R23.reuse ;  /* 0x000000011c1c7824 */ /* 0x100fe200078e0a17 */
[----:B------:R-:W-:-:S03]  /*0c80*/  IADD3 R22, PT, PT, R2, UR38, R23 ;  /* 0x0000002602167c10 */ /* 0x000fc6000fffe017 */
[----:B------:R-:W-:-:S07]  /*0c90*/  IMAD.U32 R16, RZ, RZ, UR4 ;  /* 0x00000004ff107e24 */ /* 0x000fce000f8e00ff */
.L_x_84:
[----:B------:R-:W1:Y:S01]  /*0ca0*/  LDC.64 R2, c[0x0][0x380] ;  /* 0x0000e000ff027b82 */ /* 0x000e620000000a00 */
[----:B0-----:R-:W-:Y:S01]  /*0cb0*/  SHF.R.S32.HI R0, RZ, 0x1f, R28 ;  /* 0x0000001fff007819 */ /* 0x001fe2000001141c */
[----:B------:R-:W-:Y:S01]  /*0cc0*/  IMAD.MOV.U32 R21, RZ, RZ, 0x0 ;  /* 0x00000000ff157424 */ /* 0x000fe200078e00ff */
[----:B------:R-:W-:Y:S02]  /*0cd0*/  MOV R4, R18 ;  /* 0x0000001200047202 */ /* 0x000fe40000000f00 */
        /* <DEDUP_REMOVED lines=33> */
.L_x_83:
[----:B------:R-:W-:Y:S05]  /*0ef0*/  BSYNC.RECONVERGENT B6 ;  /* 0x0000000000067941 */ /* 0x000fea0003800200 */
.L_x_82:
[----:B------:R-:W-:Y:S05]  /*0f00*/  BRA `(.L_x_81) ;  /* 0x0000002000dc7947 */ /* 0x000fea0003800000 */
.L_x_78:
        /* <DEDUP_REMOVED lines=16> */
.L_x_87:
[----:B------:R-:W3:Y:S01]  /*1010*/  LDC.64 R6, c[0x0][0x398] ;  /* 0x0000e600ff067b82 */ /* 0x000ee20000000a00 */
[----:B0-----:R-:W-:Y:S01]  /*1020*/  IADD3 R0, PT, PT, R22, 0x1, RZ ;  /* 0x0000000116007810 */ /* 0x001fe20007ffe0ff */
[C---:B------:R-:W-:Y:S01]  /*1030*/  VIADD R19, R25.reuse, 0x2 ;  /* 0x0000000219137836 */ /* 0x040fe20000000000 */
[----:B------:R-:W-:Y:S01]  /*1040*/  VIADDMNMX R16, R25, 0x3, RZ, !PT ;  /* 0x0000000319107846 */ /* 0x000fe200078001ff */
[----:B------:R-:W-:Y:S01]  /*1050*/  IMAD.MOV.U32 R4, RZ, RZ, R18 ;  /* 0x000000ffff047224 */ /* 0x000fe200078e0012 */
        /* <DEDUP_REMOVED lines=9> */
[----:B-12---:R-:W-:Y:S05]  /*10f0*/  CALL.REL.NOINC R8 `(_cupy_boolrelextrema_2D_int32) ;  /* 0xffffffec08c07344 */ /* 0x006fea0003c3ffff */
        /* <DEDUP_REMOVED lines=27> */
[----:B--2---:R-:W-:Y:S05]  /*12b0*/  CALL.REL.NOINC R8 `(_cupy_boolrelextrema_2D_int32) ;  /* 0xffffffec08507344 */ /* 0x004fea0003c3ffff */
        /* <DEDUP_REMOVED lines=82> */
.L_x_86:
[----:B------:R-:W-:-:S07]  /*17e0*/  IADD3 R19, PT, PT, R23, -0x1, RZ ;  /* 0xffffffff17137810 */ /* 0x000fce0007ffe0ff */
.L_x_85:
[----:B------:R-:W-:-:S09]  /*17f0*/  UISETP.NE.AND UP0, UPT, UR44, URZ, UPT ;  /* 0x000000ff2c00728c */ /* 0x000fd2000bf05270 */
[----:B------:R-:W-:Y:S05]  /*1800*/  BRA.U !UP0, `(.L_x_81) ;  /* 0x00000019089c7547 */ /* 0x000fea000b800000 */
[----:B------:R-:W-:Y:S01]  /*1810*/  UIADD3 UR4, UPT, UPT, -UR44, URZ, URZ ;  /* 0x000000ff2c047290 */ /* 0x000fe2000fffe1ff */
[----:B------:R-:W-:Y:S01]  /*1820*/  BSSY.RECONVERGENT B6, `(.L_x_88) ;  /* 0x0000025000067945 */ /* 0x000fe20003800200 */
[--C-:B------:R-:W-:Y:S01]  /*1830*/  IMAD.IADD R28, R28, 0x1, -R19.reuse ;  /* 0x000000011c1c7824 */ /* 0x100fe200078e0a13 */
[----:B------:R-:W-:-:S03]  /*1840*/  IADD3 R19, PT, PT, R2, UR38, R19 ;  /* 0x0000002602137c10 */ /* 0x000fc6000fffe013 */
[----:B------:R-:W-:-:S07]  /*1850*/  IMAD.U32 R16, RZ, RZ, UR4 ;  /* 0x00000004ff107e24 */ /* 0x000fce000f8e00ff */
.L_x_90:
[----:B------:R-:W2:Y:S01]  /*1860*/  LDC.64 R6, c[0x0][0x398] ;  /* 0x0000e600ff067b82 */ /* 0x000ea20000000a00 */
[C---:B-1----:R-:W-:Y:S01]  /*1870*/  ISETP.GE.AND P0, PT, R19.reuse, UR49, PT ;  /* 0x0000003113007c0c */ /* 0x042fe2000bf06270 */
[----:B------:R-:W-:Y:S01]  /*1880*/  IMAD.MOV.U32 R4, RZ, RZ, R18 ;  /* 0x000000ffff047224 */ /* 0x000fe200078e0012 */
[----:B------:R-:W-:Y:S01]  /*1890*/  VIMNMX R2, PT, PT, RZ, R28, !PT ;  /* 0x0000001cff027248 */ /* 0x000fe20007fe0100 */
[----:B------:R-:W-:Y:S01]  /*18a0*/  IMAD.MOV.U32 R5, RZ, RZ, R17 ;  /* 0x000000ffff057224 */ /* 0x000fe200078e0011 */
[----:B0-----:R-:W-:Y:S01]  /*18b0*/  SEL R0, R19, UR41, !P0 ;  /* 0x0000002913007c07 */ /* 0x001fe2000c000000 */
[----:B------:R-:W-:Y:S01]  /*18c0*/  IMAD.MOV.U32 R21, RZ, RZ, 0x0 ;  /* 0x00000000ff157424 */ /* 0x000fe200078e00ff */
[----:B------:R-:W-:Y:S01]  /*18d0*/  MOV R20, 0x1930 ;  /* 0x0000193000147802 */ /* 0x000fe20000000f00 */
[----:B-----5:R0:W1:Y:S01]  /*18e0*/  LDC.64 R8, c[0x2][R30] ;  /* 0x008000001e087b82 */ /* 0x0200620000000a00 */
[--C-:B------:R-:W-:Y:S02]  /*18f0*/  IMAD R2, R2, UR48, R29.reuse ;  /* 0x0000003002027c24 */ /* 0x100fe4000f8e021d */
[----:B------:R-:W-:-:S04]  /*1900*/  IMAD R3, R0, UR48, R29 ;  /* 0x0000003000037c24 */ /* 0x000fc8000f8e021d */
[----:B0-2---:R-:W-:-:S07]  /*1910*/  IMAD.WIDE R6, R3, 0x4, R6 ;  /* 0x0000000403067825 */ /* 0x005fce00078e0206 */
[----:B-1----:R-:W-:Y:S05]  /*1920*/  CALL.REL.NOINC R8 `(_cupy_boolrelextrema_2D_int32) ;  /* 0xffffffe408b47344 */ /* 0x002fea0003c3ffff */
        /* <DEDUP_REMOVED lines=20> */
.L_x_89:
[----:B------:R-:W-:Y:S05]  /*1a70*/  BSYNC.RECONVERGENT B6 ;  /* 0x0000000000067941 */ /* 0x000fea0003800200 */
.L_x_88:
[----:B------:R-:W-:Y:S05]  /*1a80*/  BRA `(.L_x_81) ;  /* 0x0000001400fc7947 */ /* 0x000fea0003800000 */
.L_x_77:
        /* <DEDUP_REMOVED lines=13> */
.L_x_93:
[----:B------:R-:W1:Y:S01]  /*1b60*/  LDC R11, c[0x0][0x380] ;  /* 0x0000e000ff0b7b82 */ /* 0x000e620000000800 */
[C---:B------:R-:W-:Y:S01]  /*1b70*/  IADD3 R22, PT, PT, R29.reuse, R24, RZ ;  /* 0x000000181d167210 */ /* 0x040fe20007ffe0ff */
[----:B------:R-:W-:Y:S01]  /*1b80*/  IMAD.IADD R16, R29, 0x1, -R24 ;  /* 0x000000011d107824 */ /* 0x000fe200078e0a18 */
[----:B------:R-:W-:Y:S01]  /*1b90*/  MOV R20, 0x1c90 ;  /* 0x00001c9000147802 */ /* 0x000fe20000000f00 */
[----:B------:R-:W-:Y:S02]  /*1ba0*/  IMAD.MOV.U32 R4, RZ, RZ, R18 ;  /* 0x000000ffff047224 */ /* 0x000fe400078e0012 */
[----:B------:R-:W-:Y:S01]  /*1bb0*/  IMAD.MOV.U32 R21, RZ, RZ, 0x0 ;  /* 0x00000000ff157424 */ /* 0x000fe200078e00ff */
[----:B0-----:R-:W-:Y:S01]  /*1bc0*/  SHF.R.S32.HI R0, RZ, 0x1f, R16 ;  /* 0x0000001fff007819 */ /* 0x001fe20000011410 */
        /* <DEDUP_REMOVED lines=11> */
[----:B------:R-:W-:Y:S05]  /*1c80*/  CALL.REL.NOINC R8 `(_cupy_boolrelextrema_2D_int32) ;  /* 0xffffffe008dc7344 */ /* 0x000fea0003c3ffff */
        /* <DEDUP_REMOVED lines=9> */
[----:B--2---:R-:W-:Y:S05]  /*1d20*/  CALL.REL.NOINC R8 `(_cupy_boolrelextrema_2D_int32) ;  /* 0xffffffe008b47344 */ /* 0x004fea0003c3ffff */
        /* <DEDUP_REMOVED lines=58> */
[----:B------:R-:W-:Y:S05]  /*20d0*/  CALL.REL.NOINC R8 `(_cupy_boolrelextrema_2D_int32) ;  /* 0xffffffdc08c87344 */ /* 0x000fea0003c3ffff */
        /* <DEDUP_REMOVED lines=11> */
[----:B--2---:R-:W-:Y:S05]  /*2190*/  CALL.REL.NOINC R8 `(_cupy_boolrelextrema_2D_int32) ;  /* 0xffffffdc08987344 */ /* 0x004fea0003c3ffff */
        /* <DEDUP_REMOVED lines=44> */
.L_x_92:
[----:B------:R-:W-:-:S09]  /*2460*/  UISETP.NE.AND UP0, UPT, UR41, URZ, UPT ;  /* 0x000000ff2900728c */ /* 0x000fd2000bf05270 */
[----:B------:R-:W-:Y:S05]  /*2470*/  BRA.U !UP0, `(.L_x_81) ;  /* 0x0000000d08807547 */ /* 0x000fea000b800000 */
[----:B------:R-:W-:Y:S01]  /*2480*/  UIADD3 UR4, UPT, UPT, -UR41, URZ, URZ ;  /* 0x000000ff29047290 */ /* 0x000fe2000fffe1ff */
[----:B------:R-:W-:Y:S01]  /*2490*/  BSSY.RECONVERGENT B6, `(.L_x_94) ;  /* 0x0000029000067945 */ /* 0x000fe20003800200 */
[----:B------:R-:W-:Y:S02]  /*24a0*/  IADD3 R29, PT, PT, R29, -R24, RZ ;  /* 0x800000181d1d7210 */ /* 0x000fe40007ffe0ff */
[----:B------:R-:W-:Y:S02]  /*24b0*/  IADD3 R19, PT, PT, R19, UR39, R24 ;  /* 0x0000002713137c10 */ /* 0x000fe4000fffe018 */
[----:B------:R-:W-:-:S07]  /*24c0*/  IMAD.U32 R16, RZ, RZ, UR4 ;  /* 0x00000004ff107e24 */ /* 0x000fce000f8e00ff */
.L_x_96:
[----:B------:R-:W1:Y:S01]  /*24d0*/  LDC R2, c[0x0][0x380] ;  /* 0x0000e000ff027b82 */ /* 0x000e620000000800 */
[----:B------:R-:W-:Y:S01]  /*24e0*/  IMAD.MOV.U32 R4, RZ, RZ, R18 ;  /* 0x000000ffff047224 */ /* 0x000fe200078e0012 */
[----:B------:R-:W-:Y:S01]  /*24f0*/  MOV R20, 0x25e0 ;  /* 0x000025e000147802 */ /* 0x000fe20000000f00 */
[----:B------:R-:W-:-:S05]  /*2500*/  IMAD.MOV.U32 R21, RZ, RZ, 0x0 ;  /* 0x00000000ff157424 */ /* 0x000fca00078e00ff */
[----:B------:R-:W2:Y:S08]  /*2510*/  LDC.64 R6, c[0x0][0x398] ;  /* 0x0000e600ff067b82 */ /* 0x000eb00000000a00 */
[----:B-----5:R3:W4:Y:S01]  /*2520*/  LDC.64 R8, c[0x2][R30] ;  /* 0x008000001e087b82 */ /* 0x0207220000000a00 */
[-C--:B-1----:R-:W-:Y:S01]  /*2530*/  ISETP.GE.AND P0, PT, R19, R2.reuse, PT ;  /* 0x000000021300720c */ /* 0x082fe20003f06270 */
[----:B------:R-:W-:-:S03]  /*2540*/  IMAD R3, R28, R2, R19 ;  /* 0x000000021c037224 */ /* 0x000fc600078e0213 */
[----:B0-----:R-:W-:-:S05]  /*2550*/  SEL R0, R2, RZ, P0 ;  /* 0x000000ff02007207 */ /* 0x001fca0000000000 */
[----:B------:R-:W-:Y:S01]  /*2560*/  IMAD.IADD R5, R3, 0x1, -R0 ;  /* 0x0000000103057824 */ /* 0x000fe200078e0a00 */
[----:B------:R-:W-:-:S03]  /*2570*/  SHF.R.S32.HI R0, RZ, 0x1f, R29 ;  /* 0x0000001fff007819 */ /* 0x000fc6000001141d */
[----:B--2---:R-:W-:Y:S01]  /*2580*/  IMAD.WIDE R6, R5, 0x4, R6 ;  /* 0x0000000405067825 */ /* 0x004fe200078e0206 */
[----:B------:R-:W-:-:S03]  /*2590*/  LOP3.LUT R3, R0, R2, RZ, 0xc0, !PT ;  /* 0x0000000200037212 */ /* 0x000fc600078ec0ff */
[----:B------:R-:W-:Y:S02]  /*25a0*/  IMAD.MOV.U32 R5, RZ, RZ, R17 ;  /* 0x000000ffff057224 */ /* 0x000fe400078e0011 */
[----:B------:R-:W-:-:S04]  /*25b0*/  IMAD R2, R28, R2, R3 ;  /* 0x000000021c027224 */ /* 0x000fc800078e0203 */
[----:B---34-:R-:W-:-:S07]  /*25c0*/  IMAD.IADD R2, R2, 0x1, R29 ;  /* 0x0000000102027824 */ /* 0x018fce00078e021d */
        /* <DEDUP_REMOVED lines=21> */
.L_x_95:
[----:B------:R-:W-:Y:S05]  /*2720*/  BSYNC.RECONVERGENT B6 ;  /* 0x0000000000067941 */ /* 0x000fea0003800200 */
.L_x_94:
[----:B------:R-:W-:Y:S05]  /*2730*/  BRA `(.L_x_81) ;  /* 0x0000000800d07947 */ /* 0x000fea0003800000 */
.L_x_91:
[----:B------:R-:W-:Y:S01]  /*2740*/  UISETP.GE.U32.AND UP0, UPT, UR40, 0x4, UPT ;  /* 0x000000042800788c */ /* 0x000fe2000bf06070 */
[----:B0-----:R-:W-:Y:S02]  /*2750*/  HFMA2 R0, -RZ, RZ, 0, 5.9604644775390625e-08 ;  /* 0x00000001ff007431 */ /* 0x001fe400000001ff */
[----:B------:R-:W-:Y:S01]  /*2760*/  IMAD.MOV.U32 R27, RZ, RZ, 0x1 ;  /* 0x00000001ff1b7424 */ /* 0x000fe200078e00ff */
[----:B------:R-:W0:Y:S01]  /*2770*/  LDCU UR46, c[0x0][0x380] ;  /* 0x00007000ff2e77ac */ /* 0x000e220008000800 */
[----:B------:R-:W-:Y:S02]  /*2780*/  ULOP3.LUT UR44, UR40, 0x3, URZ, 0xc0, !UPT ;  /* 0x00000003282c7892 */ /* 0x000fe4000f8ec0ff */
[----:B------:R-:W-:Y:S02]  /*2790*/  UIADD3 UR41, UPT, UPT, UR42, -0x1, URZ ;  /* 0xffffffff2a297890 */ /* 0x000fe4000fffe0ff */
[----:B------:R-:W-:Y:S10]  /*27a0*/  BRA.U !UP0, `(.L_x_97) ;  /* 0x00000009081c7547 */ /* 0x000ff4000b800000 */
[----:B------:R-:W-:Y:S01]  /*27b0*/  ULOP3.LUT UR40, UR40, 0x7ffffffc, URZ, 0xc0, !UPT ;  /* 0x7ffffffc28287892 */ /* 0x000fe2000f8ec0ff */
[----:B------:R-:W-:Y:S01]  /*27c0*/  BSSY.RECONVERGENT B6, `(.L_x_98) ;  /* 0x0000084000067945 */ /* 0x000fe20003800200 */
[----:B------:R-:W-:Y:S01]  /*27d0*/  IMAD.MOV.U32 R27, RZ, RZ, 0x1 ;  /* 0x00000001ff1b7424 */ /* 0x000fe200078e00ff */
[----:B------:R-:W1:Y:S01]  /*27e0*/  LDCU UR45, c[0x0][0x380] ;  /* 0x00007000ff2d77ac */ /* 0x000e620008000800 */
[----:B------:R-:W-:Y:S02]  /*27f0*/  VIADD R25, R29, 0xfffffffc ;  /* 0xfffffffc1d197836 */ /* 0x000fe40000000000 */
[----:B------:R-:W-:Y:S01]  /*2800*/  IMAD.MOV.U32 R23, RZ, RZ, 0x2 ;  /* 0x00000002ff177424 */ /* 0x000fe200078e00ff */
[----:B------:R-:W-:Y:S01]  /*2810*/  UIADD3 UR40, UPT, UPT, -UR40, URZ, URZ ;  /* 0x000000ff28287290 */ /* 0x000fe2000fffe1ff */
[----:B------:R-:W-:-:S05]  /*2820*/  IMAD.MOV.U32 R22, RZ, RZ, R29 ;  /* 0x000000ffff167224 */ /* 0x000fca00078e001d */
[----:B------:R-:W-:-:S07]  /*2830*/  IMAD.U32 R24, RZ, RZ, UR40 ;  /* 0x00000028ff187e24 */ /* 0x000fce000f8e00ff */
.L_x_99:
[----:B------:R-:W2:Y:S01]  /*2840*/  LDC.64 R6, c[0x0][0x398] ;  /* 0x0000e600ff067b82 */ /* 0x000ea20000000a00 */
[----:B------:R-:W-:Y:S01]  /*2850*/  VIADD R0, R22, 0x1 ;  /* 0x0000000116007836 */ /* 0x000fe20000000000 */
[----:B------:R-:W-:Y:S01]  /*2860*/  IADD3 R16, PT, PT, R25, 0x2, RZ ;  /* 0x0000000219107810 */ /* 0x000fe20007ffe0ff */
[----:B------:R-:W-:Y:S01]  /*2870*/  IMAD.MOV.U32 R4, RZ, RZ, R18 ;  /* 0x000000ffff047224 */ /* 0x000fe200078e0012 */
[----:B------:R-:W-:Y:S01]  /*2880*/  MOV R20, 0x2930 ;  /* 0x0000293000147802 */ /* 0x000fe20000000f00 */
[----:B------:R-:W-:Y:S01]  /*2890*/  IMAD.MOV.U32 R5, RZ, RZ, R17 ;  /* 0x000000ffff057224 */ /* 0x000fe200078e0011 */
[C---:B-1----:R-:W-:Y:S01]  /*28a0*/  ISETP.GE.AND P0, PT, R0.reuse, UR45, PT ;  /* 0x0000002d00007c0c */ /* 0x042fe2000bf06270 */
[----:B------:R-:W-:Y:S01]  /*28b0*/  IMAD.MOV.U32 R21, RZ, RZ, 0x0 ;  /* 0x00000000ff157424 */ /* 0x000fe200078e00ff */
[----:B-----5:R1:W3:Y:S02]  /*28c0*/  LDC.64 R8, c[0x2][R30] ;  /* 0x008000001e087b82 */ /* 0x0202e40000000a00 */
[----:B------:R-:W-:-:S05]  /*28d0*/  SEL R3, R0, UR41, !P0 ;  /* 0x0000002900037c07 */ /* 0x000fca000c000000 */
[----:B------:R-:W-:-:S04]  /*28e0*/  IMAD R3, R28, UR45, R3 ;  /* 0x0000002d1c037c24 */ /* 0x000fc8000f8e0203 */
[----:B--2---:R-:W-:Y:S01]  /*28f0*/  IMAD.WIDE R6, R3, 0x4, R6 ;  /* 0x0000000403067825 */ /* 0x004fe200078e0206 */
[----:B------:R-:W-:-:S05]  /*2900*/  VIADDMNMX R3, R25, 0x3, RZ, !PT ;  /* 0x0000000319037846 */ /* 0x000fca00078001ff */
[----:B-1----:R-:W-:-:S07]  /*2910*/  IMAD R2, R28, UR45, R3 ;  /* 0x0000002d1c027c24 */ /* 0x002fce000f8e0203 */
[----:B0--3--:R-:W-:Y:S05]  /*2920*/  CALL.REL.NOINC R8 `(_cupy_boolrelextrema_2D_int32) ;  /* 0xffffffd408b47344 */ /* 0x009fea0003c3ffff */
        /* <DEDUP_REMOVED lines=110> */
.L_x_98:
[----:B------:R-:W-:-:S07]  /*3010*/  VIADD R0, R23, 0xffffffff ;  /* 0xffffffff17007836 */ /* 0x000fce0000000000 */
.L_x_97:
[----:B------:R-:W-:-:S09]  /*3020*/  UISETP.NE.AND UP0, UPT, UR44, URZ, UPT ;  /* 0x000000ff2c00728c */ /* 0x000fd2000bf05270 */
[----:B------:R-:W-:Y:S05]  /*3030*/  BRA.U !UP0, `(.L_x_81) ;  /* 0x0000000108907547 */ /* 0x000fea000b800000 */
[----:B------:R-:W-:Y:S01]  /*3040*/  UIADD3 UR4, UPT, UPT, -UR44, URZ, URZ ;  /* 0x000000ff2c047290 */ /* 0x000fe2000fffe1ff */
[--C-:B------:R-:W-:Y:S01]  /*3050*/  IMAD.IADD R29, R29, 0x1, -R0.reuse ;  /* 0x000000011d1d7824 */ /* 0x100fe200078e0a00 */
[----:B------:R-:W-:-:S04]  /*3060*/  IADD3 R19, PT, PT, R19, UR39, R0 ;  /* 0x0000002713137c10 */ /* 0x000fc8000fffe000 */
[----:B------:R-:W-:-:S07]  /*3070*/  IMAD.U32 R16, RZ, RZ, UR4 ;  /* 0x00000004ff107e24 */ /* 0x000fce000f8e00ff */
.L_x_100:
[----:B------:R-:W1:Y:S01]  /*3080*/  LDC.64 R6, c[0x0][0x398] ;  /* 0x0000e600ff067b82 */ /* 0x000e620000000a00 */
[C---:B0-----:R-:W-:Y:S01]  /*3090*/  ISETP.GE.AND P0, PT, R19.reuse, UR46, PT ;  /* 0x0000002e13007c0c */ /* 0x041fe2000bf06270 */
[----:B------:R-:W-:Y:S01]  /*30a0*/  IMAD.MOV.U32 R4, RZ, RZ, R18 ;  /* 0x000000ffff047224 */ /* 0x000fe200078e0012 */
[----:B------:R-:W-:Y:S01]  /*30b0*/  MOV R5, R17 ;  /* 0x0000001100057202 */ /* 0x000fe20000000f00 */
[----:B------:R-:W-:Y:S01]  /*30c0*/  IMAD.MOV.U32 R21, RZ, RZ, 0x0 ;  /* 0x00000000ff157424 */ /* 0x000fe200078e00ff */
[----:B------:R-:W-:Y:S02]  /*30d0*/  SEL R3, R19, UR41, !P0 ;  /* 0x0000002913037c07 */ /* 0x000fe4000c000000 */
[----:B------:R-:W-:Y:S01]  /*30e0*/  MOV R20, 0x3150 ;  /* 0x0000315000147802 */ /* 0x000fe20000000f00 */
[----:B-----5:R0:W2:Y:S02]  /*30f0*/  LDC.64 R8, c[0x2][R30] ;  /* 0x008000001e087b82 */ /* 0x0200a40000000a00 */
[----:B------:R-:W-:-:S04]  /*3100*/  IMAD R3, R28, UR46, R3 ;  /* 0x0000002e1c037c24 */ /* 0x000fc8000f8e0203 */
[----:B-1----:R-:W-:Y:S01]  /*3110*/  IMAD.WIDE R6, R3, 0x4, R6 ;  /* 0x0000000403067825 */ /* 0x002fe200078e0206 */
[----:B------:R-:W-:-:S05]  /*3120*/  VIMNMX R3, PT, PT, RZ, R29, !PT ;  /* 0x0000001dff037248 */ /* 0x000fca0007fe0100 */
[----:B0-----:R-:W-:-:S07]  /*3130*/  IMAD R2, R28, UR46, R3 ;  /* 0x0000002e1c027c24 */ /* 0x001fce000f8e0203 */
[----:B--2---:R-:W-:Y:S05]  /*3140*/  CALL.REL.NOINC R8 `(_cupy_boolrelextrema_2D_int32) ;  /* 0xffffffcc08ac7344 */ /* 0x004fea0003c3ffff */
        /* <DEDUP_REMOVED lines=19> */
.L_x_81:
[----:B01----:R-:W-:Y:S05]  /*3280*/  BSYNC.RECONVERGENT B7 ;  /* 0x0000000000077941 */ /* 0x003fea0003800200 */
.L_x_76:
[----:B------:R-:W1:Y:S02]  /*3290*/  LDCU.64 UR4, c[0x0][0x3a0] ;  /* 0x00007400ff0477ac */ /* 0x000e640008000a00 */
[----:B-1----:R-:W-:-:S04]  /*32a0*/  IADD3 R2, P0, PT, R26, UR4, RZ ;  /* 0x000000041a027c10 */ /* 0x002fc8000ff1e0ff */
[----:B------:R-:W-:-:S05]  /*32b0*/  LEA.HI.X.SX32 R3, R26, UR5, 0x1, P0 ;  /* 0x000000051a037c11 */ /* 0x000fca00080f0eff */
[----:B------:R-:W-:Y:S01]  /*32c0*/  STG.E.U8 desc[UR36][R2.64], R27 ;  /* 0x0000001b02007986 */ /* 0x000fe2000c101124 */
[----:B------:R-:W-:Y:S05]  /*32d0*/  EXIT ;  /* 0x000000000000794d */ /* 0x000fea0003800000 */
        .type           $_cupy_boolrelextrema_2D_int32$_Z10less_equalIdEbRKT_S2_,@function
        .size           $_cupy_boolrelextrema_2D_int32$_Z10less_equalIdEbRKT_S2_,($_cupy_boolrelextrema_2D_int32$_Z10less_equalIfEbRKT_S2_ - $_cupy_boolrelextrema_2D_int32$_Z10less_equalIdEbRKT_S2_)
$_cupy_boolrelextrema_2D_int32$_Z10less_equalIdEbRKT_S2_:
        /* <DEDUP_REMOVED lines=11> */
[----:B--2---:R-:W-:Y:S06]  /*3390*/  RET.REL.NODEC R20 `(_cupy_boolrelextrema_2D_int32) ;  /* 0xffffffcc14187950 */ /* 0x004fec0003c3ffff */
        .type           $_cupy_boolrelextrema_2D_int32$_Z10less_equalIfEbRKT_S2_,@function
        .size           $_cupy_boolrelextrema_2D_int32$_Z10less_equalIfEbRKT_S2_,($_cupy_boolrelextrema_2D_int32$_Z10less_equalIiEbRKT_S2_ - $_cupy_boolrelextrema_2D_int32$_Z10less_equalIfEbRKT_S2_)
$_cupy_boolrelextrema_2D_int32$_Z10less_equalIfEbRKT_S2_:
        /* <DEDUP_REMOVED lines=11> */
[----:B--2---:R-:W-:Y:S07]  /*3450*/  RET.REL.NODEC R20 `(_cupy_boolrelextrema_2D_int32) ;  /* 0xffffffc814e87950 */ /* 0x004fee0003c3ffff */
        .type           $_cupy_boolrelextrema_2D_int32$_Z10less_equalIiEbRKT_S2_,@function
        .size           $_cupy_boolrelextrema_2D_int32$_Z10less_equalIiEbRKT_S2_,($_cupy_boolrelextrema_2D_int32$_Z10less_equalIlEbRKT_S2_ - $_cupy_boolrelextrema_2D_int32$_Z10less_equalIiEbRKT_S2_)
$_cupy_boolrelextrema_2D_int32$_Z10less_equalIiEbRKT_S2_:
        /* <DEDUP_REMOVED lines=11> */
[----:B--2---:R-:W-:Y:S07]  /*3510*/  RET.REL.NODEC R20 `(_cupy_boolrelextrema_2D_int32) ;  /* 0xffffffc814b87950 */ /* 0x004fee0003c3ffff */
        .type           $_cupy_boolrelextrema_2D_int32$_Z10less_equalIlEbRKT_S2_,@function
        .size           $_cupy_boolrelextrema_2D_int32$_Z10less_equalIlEbRKT_S2_,($_cupy_boolrelextrema_2D_int32$_Z13greater_equalIdEbRKT_S2_ - $_cupy_boolrelextrema_2D_int32$_Z10less_equalIlEbRKT_S2_)
$_cupy_boolrelextrema_2D_int32$_Z10less_equalIlEbRKT_S2_:
        /* <DEDUP_REMOVED lines=12> */
[----:B--2---:R-:W-:Y:S07]  /*35e0*/  RET.REL.NODEC R20 `(_cupy_boolrelextrema_2D_int32) ;  /* 0xffffffc814847950 */ /* 0x004fee0003c3ffff */
        .type           $_cupy_boolrelextrema_2D_int32$_Z13greater_equalIdEbRKT_S2_,@function
        .size           $_cupy_boolrelextrema_2D_int32$_Z13greater_equalIdEbRKT_S2_,($_cupy_boolrelextrema_2D_int32$_Z13greater_equalIfEbRKT_S2_ - $_cupy_boolrelextrema_2D_int32$_Z13greater_equalIdEbRKT_S2_)
$_cupy_boolrelextrema_2D_int32$_Z13greater_equalIdEbRKT_S2_:
        /* <DEDUP_REMOVED lines=11> */
[----:B--2---:R-:W-:Y:S06]  /*36a0*/  RET.REL.NODEC R20 `(_cupy_boolrelextrema_2D_int32) ;  /* 0xffffffc814547950 */ /* 0x004fec0003c3ffff */
        .type           $_cupy_boolrelextrema_2D_int32$_Z13greater_equalIfEbRKT_S2_,@function
        .size           $_cupy_boolrelextrema_2D_int32$_Z13greater_equalIfEbRKT_S2_,($_cupy_boolrelextrema_2D_int32$_Z13greater_equalIiEbRKT_S2_ - $_cupy_boolrelextrema_2D_int32$_Z13greater_equalIfEbRKT_S2_)
$_cupy_boolrelextrema_2D_int32$_Z13greater_equalIfEbRKT_S2_:
        /* <DEDUP_REMOVED lines=11> */
[----:B--2---:R-:W-:Y:S07]  /*3760*/  RET.REL.NODEC R20 `(_cupy_boolrelextrema_2D_int32) ;  /* 0xffffffc814247950 */ /* 0x004fee0003c3ffff */
        .type           $_cupy_boolrelextrema_2D_int32$_Z13greater_equalIiEbRKT_S2_,@function
        .size           $_cupy_boolrelextrema_2D_int32$_Z13greater_equalIiEbRKT_S2_,($_cupy_boolrelextrema_2D_int32$_Z13greater_equalIlEbRKT_S2_ - $_cupy_boolrelextrema_2D_int32$_Z13greater_equalIiEbRKT_S2_)
$_cupy_boolrelextrema_2D_int32$_Z13greater_equalIiEbRKT_S2_:
        /* <DEDUP_REMOVED lines=11> */
[----:B--2---:R-:W-:Y:S06]  /*3820*/  RET.REL.NODEC R20 `(_cupy_boolrelextrema_2D_int32) ;  /* 0xffffffc414f47950 */ /* 0x004fec0003c3ffff */
        .type           $_cupy_boolrelextrema_2D_int32$_Z13greater_equalIlEbRKT_S2_,@function
        .size           $_cupy_boolrelextrema_2D_int32$_Z13greater_equalIlEbRKT_S2_,($_cupy_boolrelextrema_2D_int32$_Z4lessIdEbRKT_S2_ - $_cupy_boolrelextrema_2D_int32$_Z13greater_equalIlEbRKT_S2_)
$_cupy_boolrelextrema_2D_int32$_Z13greater_equalIlEbRKT_S2_:
        /* <DEDUP_REMOVED lines=12> */
[----:B--2---:R-:W-:Y:S07]  /*38f0*/  RET.REL.NODEC R20 `(_cupy_boolrelextrema_2D_int32) ;  /* 0xffffffc414c07950 */ /* 0x004fee0003c3ffff */
        .type           $_cupy_boolrelextrema_2D_int32$_Z4lessIdEbRKT_S2_,@function
        .size           $_cupy_boolrelextrema_2D_int32$_Z4lessIdEbRKT_S2_,($_cupy_boolrelextrema_2D_int32$_Z4lessIfEbRKT_S2_ - $_cupy_boolrelextrema_2D_int32$_Z4lessIdEbRKT_S2_)
$_cupy_boolrelextrema_2D_int32$_Z4lessIdEbRKT_S2_:
        /* <DEDUP_REMOVED lines=11> */
[----:B--2---:R-:W-:Y:S06]  /*39b0*/  RET.REL.NODEC R20 `(_cupy_boolrelextrema_2D_int32) ;  /* 0xffffffc414907950 */ /* 0x004fec0003c3ffff */
        .type           $_cupy_boolrelextrema_2D_int32$_Z4lessIfEbRKT_S2_,@function
        .size           $_cupy_boolrelextrema_2D_int32$_Z4lessIfEbRKT_S2_,($_cupy_boolrelextrema_2D_int32$_Z4lessIiEbRKT_S2_ - $_cupy_boolrelextrema_2D_int32$_Z4lessIfEbRKT_S2_)
$_cupy_boolrelextrema_2D_int32$_Z4lessIfEbRKT_S2_:
        /* <DEDUP_REMOVED lines=11> */
[----:B--2---:R-:W-:Y:S07]  /*3a70*/  RET.REL.NODEC R20 `(_cupy_boolrelextrema_2D_int32) ;  /* 0xffffffc414607950 */ /* 0x004fee0003c3ffff */
        .type           $_cupy_boolrelextrema_2D_int32$_Z4lessIiEbRKT_S2_,@function
        .size           $_cupy_boolrelextrema_2D_int32$_Z4lessIiEbRKT_S2_,($_cupy_boolrelextrema_2D_int32$_Z4lessIlEbRKT_S2_ - $_cupy_boolrelextrema_2D_int32$_Z4lessIiEbRKT_S2_)
$_cupy_boolrelextrema_2D_int32$_Z4lessIiEbRKT_S2_:
        /* <DEDUP_REMOVED lines=11> */
[----:B--2---:R-:W-:Y:S07]  /*3b30*/  RET.REL.NODEC R20 `(_cupy_boolrelextrema_2D_int32) ;  /* 0xffffffc414307950 */ /* 0x004fee0003c3ffff */
        .type           $_cupy_boolrelextrema_2D_int32$_Z4lessIlEbRKT_S2_,@function
        .size           $_cupy_boolrelextrema_2D_int32$_Z4lessIlEbRKT_S2_,($_cupy_boolrelextrema_2D_int32$_Z5equalIdEbRKT_S2_ - $_cupy_boolrelextrema_2D_int32$_Z4lessIlEbRKT_S2_)
$_cupy_boolrelextrema_2D_int32$_Z4lessIlEbRKT_S2_:
        /* <DEDUP_REMOVED lines=12> */
[----:B--2---:R-:W-:Y:S07]  /*3c00*/  RET.REL.NODEC R20 `(_cupy_boolrelextrema_2D_int32) ;  /* 0xffffffc014fc7950 */ /* 0x004fee0003c3ffff */
        .type           $_cupy_boolrelextrema_2D_int32$_Z5equalIdEbRKT_S2_,@function
        .size           $_cupy_boolrelextrema_2D_int32$_Z5equalIdEbRKT_S2_,($_cupy_boolrelextrema_2D_int32$_Z5equalIfEbRKT_S2_ - $_cupy_boolrelextrema_2D_int32$_Z5equalIdEbRKT_S2_)
$_cupy_boolrelextrema_2D_int32$_Z5equalIdEbRKT_S2_:
        /* <DEDUP_REMOVED lines=11> */
[----:B--2---:R-:W-:Y:S06]  /*3cc0*/  RET.REL.NODEC R20 `(_cupy_boolrelextrema_2D_int32) ;  /* 0xffffffc014cc7950 */ /* 0x004fec0003c3ffff */
        .type           $_cupy_boolrelextrema_2D_int32$_Z5equalIfEbRKT_S2_,@function
        .size           $_cupy_boolrelextrema_2D_int32$_Z5equalIfEbRKT_S2_,($_cupy_boolrelextrema_2D_int32$_Z5equalIiEbRKT_S2_ - $_cupy_boolrelextrema_2D_int32$_Z5equalIfEbRKT_S2_)
$_cupy_boolrelextrema_2D_int32$_Z5equalIfEbRKT_S2_:
        /* <DEDUP_REMOVED lines=11> */
[----:B--2---:R-:W-:Y:S06]  /*3d80*/  RET.REL.NODEC R20 `(_cupy_boolrelextrema_2D_int32) ;  /* 0xffffffc0149c7950 */ /* 0x004fec0003c3ffff */
        .type           $_cupy_boolrelextrema_2D_int32$_Z5equalIiEbRKT_S2_,@function
        .size           $_cupy_boolrelextrema_2D_int32$_Z5equalIiEbRKT_S2_,($_cupy_boolrelextrema_2D_int32$_Z5equalIlEbRKT_S2_ - $_cupy_boolrelextrema_2D_int32$_Z5equalIiEbRKT_S2_)
$_cupy_boolrelextrema_2D_int32$_Z5equalIiEbRKT_S2_:
        /* <DEDUP_REMOVED lines=11> */
[----:B--2---:R-:W-:Y:S07]  /*3e40*/  RET.REL.NODEC R20 `(_cupy_boolrelextrema_2D_int32) ;  /* 0xffffffc0146c7950 */ /* 0x004fee0003c3ffff */
        .type           $_cupy_boolrelextrema_2D_int32$_Z5equalIlEbRKT_S2_,@function
        .size           $_cupy_boolrelextrema_2D_int32$_Z5equalIlEbRKT_S2_,($_cupy_boolrelextrema_2D_int32$_Z7greaterIdEbRKT_S2_ - $_cupy_boolrelextrema_2D_int32$_Z5equalIlEbRKT_S2_)
$_cupy_boolrelextrema_2D_int32$_Z5equalIlEbRKT_S2_:
        /* <DEDUP_REMOVED lines=12> */
[----:B--2---:R-:W-:Y:S07]  /*3f10*/  RET.REL.NODEC R20 `(_cupy_boolrelextrema_2D_int32) ;  /* 0xffffffc014387950 */ /* 0x004fee0003c3ffff */
        .type           $_cupy_boolrelextrema_2D_int32$_Z7greaterIdEbRKT_S2_,@function
        .size           $_cupy_boolrelextrema_2D_int32$_Z7greaterIdEbRKT_S2_,($_cupy_boolrelextrema_2D_int32$_Z7greaterIfEbRKT_S2_ - $_cupy_boolrelextrema_2D_int32$_Z7greaterIdEbRKT_S2_)
$_cupy_boolrelextrema_2D_int32$_Z7greaterIdEbRKT_S2_:
        /* <DEDUP_REMOVED lines=11> */
[----:B--2---:R-:W-:Y:S06]  /*3fd0*/  RET.REL.NODEC R20 `(_cupy_boolrelextrema_2D_int32) ;  /* 0xffffffc014087950 */ /* 0x004fec0003c3ffff */
        .type           $_cupy_boolrelextrema_2D_int32$_Z7greaterIfEbRKT_S2_,@function
        .size           $_cupy_boolrelextrema_2D_int32$_Z7greaterIfEbRKT_S2_,($_cupy_boolrelextrema_2D_int32$_Z7greaterIiEbRKT_S2_ - $_cupy_boolrelextrema_2D_int32$_Z7greaterIfEbRKT_S2_)
$_cupy_boolrelextrema_2D_int32$_Z7greaterIfEbRKT_S2_:
        /* <DEDUP_REMOVED lines=11> */
[----:B--2---:R-:W-:Y:S07]  /*4090*/  RET.REL.NODEC R20 `(_cupy_boolrelextrema_2D_int32) ;  /* 0xffffffbc14d87950 */ /* 0x004fee0003c3ffff */
        .type           $_cupy_boolrelextrema_2D_int32$_Z7greaterIiEbRKT_S2_,@function
        .size           $_cupy_boolrelextrema_2D_int32$_Z7greaterIiEbRKT_S2_,($_cupy_boolrelextrema_2D_int32$_Z7greaterIlEbRKT_S2_ - $_cupy_boolrelextrema_2D_int32$_Z7greaterIiEbRKT_S2_)
$_cupy_boolrelextrema_2D_int32$_Z7greaterIiEbRKT_S2_:
        /* <DEDUP_REMOVED lines=11> */
[----:B--2---:R-:W-:Y:S07]  /*4150*/  RET.REL.NODEC R20 `(_cupy_boolrelextrema_2D_int32) ;  /* 0xffffffbc14a87950 */ /* 0x004fee0003c3ffff */
        .type           $_cupy_boolrelextrema_2D_int32$_Z7greaterIlEbRKT_S2_,@function
        .size           $_cupy_boolrelextrema_2D_int32$_Z7greaterIlEbRKT_S2_,($_cupy_boolrelextrema_2D_int32$_Z9not_equalIdEbRKT_S2_ - $_cupy_boolrelextrema_2D_int32$_Z7greaterIlEbRKT_S2_)
$_cupy_boolrelextrema_2D_int32$_Z7greaterIlEbRKT_S2_:
        /* <DEDUP_REMOVED lines=12> */
[----:B--2---:R-:W-:Y:S07]  /*4220*/  RET.REL.NODEC R20 `(_cupy_boolrelextrema_2D_int32) ;  /* 0xffffffbc14747950 */ /* 0x004fee0003c3ffff */
        .type           $_cupy_boolrelextrema_2D_int32$_Z9not_equalIdEbRKT_S2_,@function
        .size           $_cupy_boolrelextrema_2D_int32$_Z9not_equalIdEbRKT_S2_,($_cupy_boolrelextrema_2D_int32$_Z9not_equalIfEbRKT_S2_ - $_cupy_boolrelextrema_2D_int32$_Z9not_equalIdEbRKT_S2_)
$_cupy_boolrelextrema_2D_int32$_Z9not_equalIdEbRKT_S2_:
        /* <DEDUP_REMOVED lines=11> */
[----:B--2---:R-:W-:Y:S06]  /*42e0*/  RET.REL.NODEC R20 `(_cupy_boolrelextrema_2D_int32) ;  /* 0xffffffbc14447950 */ /* 0x004fec0003c3ffff */
        .type           $_cupy_boolrelextrema_2D_int32$_Z9not_equalIfEbRKT_S2_,@function
        .size           $_cupy_boolrelextrema_2D_int32$_Z9not_equalIfEbRKT_S2_,($_cupy_boolrelextrema_2D_int32$_Z9not_equalIiEbRKT_S2_ - $_cupy_boolrelextrema_2D_int32$_Z9not_equalIfEbRKT_S2_)
$_cupy_boolrelextrema_2D_int32$_Z9not_equalIfEbRKT_S2_:
        /* <DEDUP_REMOVED lines=11> */
[----:B--2---:R-:W-:Y:S07]  /*43a0*/  RET.REL.NODEC R20 `(_cupy_boolrelextrema_2D_int32) ;  /* 0xffffffbc14147950 */ /* 0x004fee0003c3ffff */
        .type           $_cupy_boolrelextrema_2D_int32$_Z9not_equalIiEbRKT_S2_,@function
        .size           $_cupy_boolrelextrema_2D_int32$_Z9not_equalIiEbRKT_S2_,($_cupy_boolrelextrema_2D_int32$_Z9not_equalIlEbRKT_S2_ - $_cupy_boolrelextrema_2D_int32$_Z9not_equalIiEbRKT_S2_)
$_cupy_boolrelextrema_2D_int32$_Z9not_equalIiEbRKT_S2_:
        /* <DEDUP_REMOVED lines=11> */
[----:B--2---:R-:W-:Y:S07]  /*4460*/  RET.REL.NODEC R20 `(_cupy_boolrelextrema_2D_int32) ;  /* 0xffffffb814e47950 */ /* 0x004fee0003c3ffff */
        .type           $_cupy_boolrelextrema_2D_int32$_Z9not_equalIlEbRKT_S2_,@function
        .size           $_cupy_boolrelextrema_2D_int32$_Z9not_equalIlEbRKT_S2_,(.L_x_271 - $_cupy_boolrelextrema_2D_int32$_Z9not_equalIlEbRKT_S2_)
$_cupy_boolrelextrema_2D_int32$_Z9not_equalIlEbRKT_S2_:
        /* <DEDUP_REMOVED lines=12> */
[----:B--2---:R-:W-:Y:S07]  /*4530*/  RET.REL.NODEC R20 `(_cupy_boolrelextrema_2D_int32) ;  /* 0xffffffb814b07950 */ /* 0x004fee0003c3ffff */
.L_x_101:
        /* <DEDUP_REMOVED lines=12> */
.L_x_271:


//--------------------- .text._cupy_boolrelextrema_1D_int32 --------------------------
	.section	.text._cupy_boolrelextrema_1D_int32,"ax",@progbits
	.align	128
        .global         _cupy_boolrelextrema_1D_int32
        .type           _cupy_boolrelextrema_1D_int32,@function
        .size           _cupy_boolrelextrema_1D_int32,(.L_x_295 - _cupy_boolrelextrema_1D_int32)
        .other          _cupy_boolrelextrema_1D_int32,@"STO_CUDA_ENTRY STV_DEFAULT"
_cupy_boolrelextrema_1D_int32:
.text._cupy_boolrelextrema_1D_int32:
        /* <DEDUP_REMOVED lines=27> */
.L_x_103:
[----:B0-----:R-:W-:-:S04]  /*01b0*/  IADD3 R2, P0, PT, R22, UR4, RZ ;  /* 0x0000000416027c10 */ /* 0x001fc8000ff1e0ff */
[C---:B------:R-:W-:Y:S01]  /*01c0*/  LEA.HI.X.SX32 R3, R22.reuse, UR5, 0x1, P0 ;  /* 0x0000000516037c11 */ /* 0x040fe200080f0eff */
[----:B------:R-:W-:-:S04]  /*01d0*/  VIADD R22, R22, UR40 ;  /* 0x0000002816167c36 */ /* 0x000fc80008000000 */
[----:B------:R1:W-:Y:S01]  /*01e0*/  STG.E.U8 desc[UR36][R2.64], R0 ;  /* 0x0000000002007986 */ /* 0x0003e2000c101124 */
[----:B------:R-:W-:-:S13]  /*01f0*/  ISETP.GE.AND P0, PT, R22, UR42, PT ;  /* 0x0000002a16007c0c */ /* 0x000fda000bf06270 */
[----:B-1----:R-:W-:Y:S05]  /*0200*/  @!P0 BRA `(.L_x_103) ;  /* 0xfffffffc00e88947 */ /* 0x002fea000383ffff */
[----:B------:R-:W-:Y:S05]  /*0210*/  EXIT ;  /* 0x000000000000794d */ /* 0x000fea0003800000 */
.L_x_102:
        /* <DEDUP_REMOVED lines=8> */
.L_x_108:
[----:B-1----:R-:W1:Y:S01]  /*02a0*/  LDC.64 R2, c[0x0][0x390] ;  /* 0x0000e400ff027b82 */ /* 0x002e620000000a00 */
[----:B------:R-:W2:Y:S01]  /*02b0*/  LDCU UR4, c[0x0][0x384] ;  /* 0x00007080ff0477ac */ /* 0x000ea20008000800 */
[----:B-1----:R-:W-:-:S05]  /*02c0*/  IMAD.WIDE R2, R22, 0x4, R2 ;  /* 0x0000000416027825 */ /* 0x002fca00078e0202 */
[----:B------:R-:W3:Y:S01]  /*02d0*/  LDG.E R0, desc[UR36][R2.64] ;  /* 0x0000002402007981 */ /* 0x000ee2000c1e1900 */
[----:B--2---:R-:W-:Y:S01]  /*02e0*/  UISETP.GE.U32.AND UP0, UPT, UR4, 0x4, UPT ;  /* 0x000000040400788c */ /* 0x004fe2000bf06070 */
[----:B------:R-:W-:Y:S02]  /*02f0*/  IMAD.MOV.U32 R23, RZ, RZ, 0x1 ;  /* 0x00000001ff177424 */ /* 0x000fe400078e00ff */
[----:B------:R-:W-:Y:S01]  /*0300*/  IMAD.MOV.U32 R19, RZ, RZ, 0x1 ;  /* 0x00000001ff137424 */ /* 0x000fe200078e00ff */
[----:B---3--:R1:W-:Y:S05]  /*0310*/  STL [R1], R0 ;  /* 0x0000000001007387 */ /* 0x0083ea0000100800 */
[----:B------:R-:W-:Y:S05]  /*0320*/  BRA.U !UP0, `(.L_x_105) ;  /* 0x0000000508e07547 */ /* 0x000fea000b800000 */
[----:B------:R-:W-:Y:S01]  /*0330*/  BSSY.RECONVERGENT B6, `(.L_x_105) ;  /* 0x0000077000067945 */ /* 0x000fe20003800200 */
[----:B------:R-:W-:Y:S02]  /*0340*/  IMAD.MOV.U32 R23, RZ, RZ, 0x1 ;  /* 0x00000001ff177424 */ /* 0x000fe400078e00ff */
[----:B------:R-:W-:-:S07]  /*0350*/  IMAD.MOV.U32 R19, RZ, RZ, 0x1 ;  /* 0x00000001ff137424 */ /* 0x000fce00078e00ff */
.L_x_106:
        /* <DEDUP_REMOVED lines=8> */
[----:B------:R-:W-:Y:S01]  /*03e0*/  VIMNMX R2, PT, PT, RZ, R16, !PT ;  /* 0x00000010ff027248 */ /* 0x000fe20007fe0100 */
[----:B------:R-:W-:Y:S01]  /*03f0*/  IMAD.MOV.U32 R21, RZ, RZ, 0x0 ;  /* 0x00000000ff157424 */ /* 0x000fe200078e00ff */
[----:B------:R-:W-:-:S05]  /*0400*/  SEL R3, R17, UR42, !P0 ;  /* 0x0000002a11037c07 */ /* 0x000fca000c000000 */
[----:B0-2---:R-:W-:-:S07]  /*0410*/  IMAD.WIDE R6, R3, 0x4, R6 ;  /* 0x0000000403067825 */ /* 0x005fce00078e0206 */
[----:B-1-3--:R-:W-:Y:S05]  /*0420*/  CALL.REL.NOINC R8 `(_cupy_boolrelextrema_1D_int32) ;  /* 0xfffffff808f47344 */ /* 0x00afea0003c3ffff */
        /* <DEDUP_REMOVED lines=9> */
[----:B--2---:R-:W-:Y:S05]  /*04c0*/  CALL.REL.NOINC R8 `(_cupy_boolrelextrema_1D_int32) ;  /* 0xfffffff808cc7344 */ /* 0x004fea0003c3ffff */
        /* <DEDUP_REMOVED lines=16> */
[----:B--2---:R-:W-:Y:S05]  /*05d0*/  CALL.REL.NOINC R8 `(_cupy_boolrelextrema_1D_int32) ;  /* 0xfffffff808887344 */ /* 0x004fea0003c3ffff */
        /* <DEDUP_REMOVED lines=11> */
[----:B--2---:R-:W-:Y:S05]  /*0690*/  CALL.REL.NOINC R8 `(_cupy_boolrelextrema_1D_int32) ;  /* 0xfffffff808587344 */ /* 0x004fea0003c3ffff */
        /* <DEDUP_REMOVED lines=15> */
[----:B--2---:R-:W-:Y:S05]  /*0790*/  CALL.REL.NOINC R8 `(_cupy_boolrelextrema_1D_int32) ;  /* 0xfffffff808187344 */ /* 0x004fea0003c3ffff */
        /* <DEDUP_REMOVED lines=28> */
[----:B------:R-:W-:Y:S05]  /*0960*/  CALL.REL.NOINC R8 `(_cupy_boolrelextrema_1D_int32) ;  /* 0xfffffff408a47344 */ /* 0x000fea0003c3ffff */
        /* <DEDUP_REMOVED lines=11> */
[----:B--2---:R-:W-:Y:S05]  /*0a20*/  CALL.REL.NOINC R8 `(_cupy_boolrelextrema_1D_int32) ;  /* 0xfffffff408747344 */ /* 0x004fea0003c3ffff */
        /* <DEDUP_REMOVED lines=8> */
.L_x_105:
[----:B------:R-:W-:-:S09]  /*0ab0*/  UISETP.NE.AND UP0, UPT, UR43, URZ, UPT ;  /* 0x000000ff2b00728c */ /* 0x000fd2000bf05270 */
[----:B------:R-:W-:Y:S05]  /*0ac0*/  BRA.U !UP0, `(.L_x_107) ;  /* 0x0000000508747547 */ /* 0x000fea000b800000 */
[----:B------:R-:W2:Y:S01]  /*0ad0*/  LDCU UR4, c[0x0][0x380] ;  /* 0x00007000ff0477ac */ /* 0x000ea20008000800 */
[----:B------:R-:W3:Y:S01]  /*0ae0*/  LDC.64 R6, c[0x0][0x390] ;  /* 0x0000e400ff067b82 */ /* 0x000ee20000000a00 */
[----:B------:R-:W-:Y:S01]  /*0af0*/  IMAD.IADD R18, R19, 0x1, R22 ;  /* 0x0000000113127824 */ /* 0x000fe200078e0216 */
[----:B------:R-:W-:Y:S01]  /*0b00*/  MOV R4, UR38 ;  /* 0x0000002600047c02 */ /* 0x000fe20008000f00 */
[----:B------:R-:W-:Y:S01]  /*0b10*/  IMAD.U32 R2, RZ, RZ, UR43 ;  /* 0x0000002bff027e24 */ /* 0x000fe2000f8e00ff */
[----:B------:R-:W-:Y:S01]  /*0b20*/  MOV R20, 0xbe0 ;  /* 0x00000be000147802 */ /* 0x000fe20000000f00 */
[----:B------:R-:W-:Y:S02]  /*0b30*/  IMAD.IADD R17, R22, 0x1, -R19 ;  /* 0x0000000116117824 */ /* 0x000fe400078e0a13 */
[----:B------:R-:W-:Y:S01]  /*0b40*/  IMAD.U32 R5, RZ, RZ, UR39 ;  /* 0x00000027ff057e24 */ /* 0x000fe2000f8e00ff */
[----:B-----5:R4:W0:Y:S01]  /*0b50*/  LDC.64 R8, c[0x2][R24] ;  /* 0x0080000018087b82 */ /* 0x0208220000000a00 */
[----:B------:R-:W-:Y:S01]  /*0b60*/  IMAD.MOV.U32 R21, RZ, RZ, 0x0 ;  /* 0x00000000ff157424 */ /* 0x000fe200078e00ff */
[----:B------:R-:W-:-:S02]  /*0b70*/  VIMNMX R16, PT, PT, RZ, R17, !PT ;  /* 0x00000011ff107248 */ /* 0x000fc40007fe0100 */
[----:B--2---:R-:W-:-:S04]  /*0b80*/  ISETP.GE.AND P0, PT, R18, UR4, PT ;  /* 0x0000000412007c0c */ /* 0x004fc8000bf06270 */
[----:B------:R-:W-:Y:S02]  /*0b90*/  SEL R3, R18, UR42, !P0 ;  /* 0x0000002a12037c07 */ /* 0x000fe4000c000000 */
[----:B------:R-:W-:-:S03]  /*0ba0*/  ISETP.NE.AND P0, PT, R2, 0x1, PT ;  /* 0x000000010200780c */ /* 0x000fc60003f05270 */
[----:B---3--:R-:W-:Y:S01]  /*0bb0*/  IMAD.WIDE R6, R3, 0x4, R6 ;  /* 0x0000000403067825 */ /* 0x008fe200078e0206 */
[----:B-1--4-:R-:W-:-:S09]  /*0bc0*/  P2R R0, PR, RZ, 0x1 ;  /* 0x00000001ff007803 */ /* 0x012fd20000000000 */
[----:B0-----:R-:W-:Y:S05]  /*0bd0*/  CALL.REL.NOINC R8 `(_cupy_boolrelextrema_1D_int32) ;  /* 0xfffffff408087344 */ /* 0x001fea0003c3ffff */
        /* <DEDUP_REMOVED lines=9> */
[----:B--2---:R-:W-:Y:S05]  /*0c70*/  CALL.REL.NOINC R8 `(_cupy_boolrelextrema_1D_int32) ;  /* 0xfffffff008e07344 */ /* 0x004fea0003c3ffff */
        /* <DEDUP_REMOVED lines=22> */
[----:B---3--:R-:W-:Y:S05]  /*0de0*/  CALL.REL.NOINC R8 `(_cupy_boolrelextrema_1D_int32) ;  /* 0xfffffff008847344 */ /* 0x008fea0003c3ffff */
        /* <DEDUP_REMOVED lines=28> */
[----:B---3--:R-:W-:Y:S05]  /*0fb0*/  CALL.REL.NOINC R2 `(_cupy_boolrelextrema_1D_int32) ;  /* 0xfffffff002107344 */ /* 0x008fea0003c3ffff */
        /* <DEDUP_REMOVED lines=9> */
[----:B--2---:R-:W-:Y:S05]  /*1050*/  CALL.REL.NOINC R8 `(_cupy_boolrelextrema_1D_int32) ;  /* 0xffffffec08e87344 */ /* 0x004fea0003c3ffff */
[----:B------:R-:W-:-:S04]  /*1060*/  LOP3.LUT R4, R4, 0x1, RZ, 0xc0, !PT ;  /* 0x0000000104047812 */ /* 0x000fc800078ec0ff */
[----:B------:R-:W-:-:S04]  /*1070*/  ISETP.NE.U32.AND P0, PT, R4, 0x1, PT ;  /* 0x000000010400780c */ /* 0x000fc80003f05070 */
[----:B------:R-:W-:-:S04]  /*1080*/  ISETP.NE.AND P0, PT, R2, RZ, !P0 ;  /* 0x000000ff0200720c */ /* 0x000fc80004705270 */
[----:B------:R-:W-:-:S09]  /*1090*/  SEL R23, RZ, 0x1, !P0 ;  /* 0x00000001ff177807 */ /* 0x000fd20004000000 */
.L_x_107:
[----:B------:R-:W2:Y:S02]  /*10a0*/  LDCU.64 UR4, c[0x0][0x398] ;  /* 0x00007300ff0477ac */ /* 0x000ea40008000a00 */
[C---:B--2---:R-:W-:Y:S01]  /*10b0*/  IADD3 R2, P0, PT, R22.reuse, UR4, RZ ;  /* 0x0000000416027c10 */ /* 0x044fe2000ff1e0ff */
[----:B------:R-:W2:Y:S03]  /*10c0*/  LDCU UR4, c[0x0][0x380] ;  /* 0x00007000ff0477ac */ /* 0x000ea60008000800 */
[C---:B------:R-:W-:Y:S01]  /*10d0*/  LEA.HI.X.SX32 R3, R22.reuse, UR5, 0x1, P0 ;  /* 0x0000000516037c11 */ /* 0x040fe200080f0eff */
[----:B------:R-:W-:-:S04]  /*10e0*/  VIADD R22, R22, UR40 ;  /* 0x0000002816167c36 */ /* 0x000fc80008000000 */
[----:B------:R3:W-:Y:S01]  /*10f0*/  STG.E.U8 desc[UR36][R2.64], R23 ;  /* 0x0000001702007986 */ /* 0x0007e2000c101124 */
[----:B--2---:R-:W-:-:S13]  /*1100*/  ISETP.GE.AND P0, PT, R22, UR4, PT ;  /* 0x0000000416007c0c */ /* 0x004fda000bf06270 */
[----:B---3--:R-:W-:Y:S05]  /*1110*/  @!P0 BRA `(.L_x_108) ;  /* 0xfffffff000608947 */ /* 0x008fea000383ffff */
[----:B0-----:R-:W-:Y:S05]  /*1120*/  EXIT ;  /* 0x000000000000794d */ /* 0x001fea0003800000 */
.L_x_104:
[----:B------:R-:W-:Y:S02]  /*1130*/  ULOP3.LUT UR42, UR41, 0x3, URZ, 0xc0, !UPT ;  /* 0x00000003292a7892 */ /* 0x000fe4000f8ec0ff */
[----:B------:R-:W-:-:S12]  /*1140*/  ULOP3.LUT UR41, UR41, 0x7ffffffc, URZ, 0xc0, !UPT ;  /* 0x7ffffffc29297892 */ /* 0x000fd8000f8ec0ff */
.L_x_112:
[----:B0-----:R-:W0:Y:S01]  /*1150*/  LDC.64 R2, c[0x0][0x390] ;  /* 0x0000e400ff027b82 */ /* 0x001e220000000a00 */
[----:B------:R-:W1:Y:S01]  /*1160*/  LDCU UR4, c[0x0][0x384] ;  /* 0x00007080ff0477ac */ /* 0x000e620008000800 */
[----:B0-----:R-:W-:-:S05]  /*1170*/  IMAD.WIDE R2, R22, 0x4, R2 ;  /* 0x0000000416027825 */ /* 0x001fca00078e0202 */
[----:B------:R-:W2:Y:S01]  /*1180*/  LDG.E R0, desc[UR36][R2.64] ;  /* 0x0000002402007981 */ /* 0x000ea2000c1e1900 */
[----:B-1----:R-:W-:Y:S01]  /*1190*/  UISETP.GE.U32.AND UP0, UPT, UR4, 0x4, UPT ;  /* 0x000000040400788c */ /* 0x002fe2000bf06070 */
[----:B------:R-:W-:Y:S02]  /*11a0*/  IMAD.MOV.U32 R23, RZ, RZ, 0x1 ;  /* 0x00000001ff177424 */ /* 0x000fe400078e00ff */
[----:B------:R-:W-:Y:S01]  /*11b0*/  IMAD.MOV.U32 R19, RZ, RZ, 0x1 ;  /* 0x00000001ff137424 */ /* 0x000fe200078e00ff */
[----:B--2---:R0:W-:Y:S05]  /*11c0*/  STL [R1], R0 ;  /* 0x0000000001007387 */ /* 0x0041ea0000100800 */
[----:B------:R-:W-:Y:S05]  /*11d0*/  BRA.U !UP0, `(.L_x_109) ;  /* 0x00000009082c7547 */ /* 0x000fea000b800000 */
[----:B------:R-:W-:Y:S01]  /*11e0*/  BSSY.RECONVERGENT B6, `(.L_x_109) ;  /* 0x000008a000067945 */ /* 0x000fe20003800200 */
[----:B------:R-:W-:Y:S02]  /*11f0*/  IMAD.MOV.U32 R23, RZ, RZ, 0x1 ;  /* 0x00000001ff177424 */ /* 0x000fe400078e00ff */
[----:B------:R-:W-:-:S07]  /*1200*/  IMAD.MOV.U32 R19, RZ, RZ, 0x1 ;  /* 0x00000001ff137424 */ /* 0x000fce00078e00ff */
.L_x_110:
[----:B------:R-:W1:Y:S01]  /*1210*/  LDC R2, c[0x0][0x380] ;  /* 0x0000e000ff027b82 */ /* 0x000e620000000800 */
[----:B------:R-:W-:Y:S01]  /*1220*/  IMAD.IADD R17, R19, 0x1, R22 ;  /* 0x0000000113117824 */ /* 0x000fe200078e0216 */
[----:B------:R-:W-:Y:S01]  /*1230*/  MOV R20, 0x1320 ;  /* 0x0000132000147802 */ /* 0x000fe20000000f00 */
[----:B------:R-:W-:Y:S02]  /*1240*/  IMAD.IADD R16, R22, 0x1, -R19 ;  /* 0x0000000116107824 */ /* 0x000fe400078e0a13 */
[----:B------:R-:W-:Y:S02]  /*1250*/  IMAD.U32 R4, RZ, RZ, UR38 ;  /* 0x00000026ff047e24 */ /* 0x000fe4000f8e00ff */
[----:B------:R-:W-:Y:S01]  /*1260*/  IMAD.U32 R5, RZ, RZ, UR39 ;  /* 0x00000027ff057e24 */ /* 0x000fe2000f8e00ff */
[----:B------:R-:W2:Y:S01]  /*1270*/  LDC.64 R6, c[0x0][0x390] ;  /* 0x0000e400ff067b82 */ /* 0x000ea20000000a00 */
[----:B------:R-:W-:-:S07]  /*1280*/  IMAD.MOV.U32 R21, RZ, RZ, 0x0 ;  /* 0x00000000ff157424 */ /* 0x000fce00078e00ff */
[----:B-----5:R3:W4:Y:S01]  /*1290*/  LDC.64 R8, c[0x2][R24] ;  /* 0x0080000018087b82 */ /* 0x0207220000000a00 */
[----:B-1----:R-:W-:-:S04]  /*12a0*/  ISETP.GE.AND P0, PT, R17, R2, PT ;  /* 0x000000021100720c */ /* 0x002fc80003f06270 */
[----:B0-----:R-:W-:-:S05]  /*12b0*/  SEL R0, R2, RZ, P0 ;  /* 0x000000ff02007207 */ /* 0x001fca0000000000 */
[----:B------:R-:W-:Y:S01]  /*12c0*/  IMAD.IADD R3, R17, 0x1, -R0 ;  /* 0x0000000111037824 */ /* 0x000fe200078e0a00 */
[----:B------:R-:W-:-:S03]  /*12d0*/  SHF.R.S32.HI R0, RZ, 0x1f, R16 ;  /* 0x0000001fff007819 */ /* 0x000fc60000011410 */
[----:B--2---:R-:W-:Y:S01]  /*12e0*/  IMAD.WIDE R6, R3, 0x4, R6 ;  /* 0x0000000403067825 */ /* 0x004fe200078e0206 */
[----:B------:R-:W-:-:S05]  /*12f0*/  LOP3.LUT R3, R0, R2, RZ, 0xc0, !PT ;  /* 0x0000000200037212 */ /* 0x000fca00078ec0ff */
[----:B---34-:R-:W-:-:S07]  /*1300*/  IMAD.IADD R2, R16, 0x1, R3 ;  /* 0x0000000110027824 */ /* 0x018fce00078e0203 */
[----:B------:R-:W-:Y:S05]  /*1310*/  CALL.REL.NOINC R8 `(_cupy_boolrelextrema_1D_int32) ;  /* 0xffffffec08387344 */ /* 0x000fea0003c3ffff */
        /* <DEDUP_REMOVED lines=9> */
[----:B--2---:R-:W-:Y:S05]  /*13b0*/  CALL.REL.NOINC R8 `(_cupy_boolrelextrema_1D_int32) ;  /* 0xffffffec08107344 */ /* 0x004fea0003c3ffff */
        /* <DEDUP_REMOVED lines=33> */
[----:B--2---:R-:W-:Y:S05]  /*15d0*/  CALL.REL.NOINC R8 `(_cupy_boolrelextrema_1D_int32) ;  /* 0xffffffe808887344 */ /* 0x004fea0003c3ffff */
        /* <DEDUP_REMOVED lines=75> */
.L_x_109:
[----:B------:R-:W-:-:S09]  /*1a90*/  UISETP.NE.AND UP0, UPT, UR42, URZ, UPT ;  /* 0x000000ff2a00728c */ /* 0x000fd2000bf05270 */
[----:B------:R-:W-:Y:S05]  /*1aa0*/  BRA.U !UP0, `(.L_x_111) ;  /* 0x0000000508a07547 */ /* 0x000fea000b800000 */
[----:B------:R-:W1:Y:S01]  /*1ab0*/  LDC R5, c[0x0][0x380] ;  /* 0x0000e000ff057b82 */ /* 0x000e620000000800 */
[----:B------:R-:W-:Y:S01]  /*1ac0*/  IMAD.IADD R18, R19, 0x1, R22 ;  /* 0x0000000113127824 */ /* 0x000fe200078e0216 */
[----:B------:R-:W-:Y:S01]  /*1ad0*/  MOV R20, 0x1bf0 ;  /* 0x00001bf000147802 */ /* 0x000fe20000000f00 */
[----:B------:R-:W-:Y:S02]  /*1ae0*/  IMAD.IADD R17, R22, 0x1, -R19 ;  /* 0x0000000116117824 */ /* 0x000fe400078e0a13 */
[----:B------:R-:W-:Y:S02]  /*1af0*/  IMAD.U32 R2, RZ, RZ, UR42 ;  /* 0x0000002aff027e24 */ /* 0x000fe4000f8e00ff */
[----:B------:R-:W-:Y:S01]  /*1b00*/  IMAD.U32 R4, RZ, RZ, UR38 ;  /* 0x00000026ff047e24 */ /* 0x000fe2000f8e00ff */
[----:B------:R-:W2:Y:S01]  /*1b10*/  LDC.64 R6, c[0x0][0x390] ;  /* 0x0000e400ff067b82 */ /* 0x000ea20000000a00 */
[----:B0-----:R-:W-:Y:S01]  /*1b20*/  SHF.R.S32.HI R0, RZ, 0x1f, R17 ;  /* 0x0000001fff007819 */ /* 0x001fe20000011411 */
        /* <DEDUP_REMOVED lines=9> */
[----:B--2---:R-:W-:Y:S01]  /*1bc0*/  IMAD.WIDE R6, R3, 0x4, R6 ;  /* 0x0000000403067825 */ /* 0x004fe200078e0206 */
[----:B0-----:R-:W-:-:S07]  /*1bd0*/  P2R R3, PR, RZ, 0x1 ;  /* 0x00000001ff037803 */ /* 0x001fce0000000000 */
[----:B---3--:R-:W-:Y:S05]  /*1be0*/  CALL.REL.NOINC R8 `(_cupy_boolrelextrema_1D_int32) ;  /* 0xffffffe408047344 */ /* 0x008fea0003c3ffff */
        /* <DEDUP_REMOVED lines=36> */
[----:B------:R-:W-:Y:S05]  /*1e30*/  CALL.REL.NOINC R8 `(_cupy_boolrelextrema_1D_int32) ;  /* 0xffffffe008707344 */ /* 0x000fea0003c3ffff */
        /* <DEDUP_REMOVED lines=43> */
[----:B------:R-:W-:-:S04]  /*20f0*/  LOP3.LUT R4, R4, 0x1, RZ, 0xc0, !PT ;  /* 0x0000000104047812 */ /* 0x000fc800078ec0ff */
[----:B------:R-:W-:-:S04]  /*2100*/  ISETP.NE.U32.AND P0, PT, R4, 0x1, PT ;  /* 0x000000010400780c */ /* 0x000fc80003f05070 */
[----:B------:R-:W-:-:S04]  /*2110*/  ISETP.NE.AND P0, PT, R2, RZ, !P0 ;  /* 0x000000ff0200720c */ /* 0x000fc80004705270 */
[----:B------:R-:W-:-:S09]  /*2120*/  SEL R23, RZ, 0x1, !P0 ;  /* 0x00000001ff177807 */ /* 0x000fd20004000000 */
.L_x_111:
[----:B------:R-:W1:Y:S02]  /*2130*/  LDCU.64 UR4, c[0x0][0x398] ;  /* 0x00007300ff0477ac */ /* 0x000e640008000a00 */
[C---:B-1----:R-:W-:Y:S01]  /*2140*/  IADD3 R2, P0, PT, R22.reuse, UR4, RZ ;  /* 0x0000000416027c10 */ /* 0x042fe2000ff1e0ff */
[----:B------:R-:W1:Y:S03]  /*2150*/  LDCU UR4, c[0x0][0x380] ;  /* 0x00007000ff0477ac */ /* 0x000e660008000800 */
[C---:B------:R-:W-:Y:S02]  /*2160*/  LEA.HI.X.SX32 R3, R22.reuse, UR5, 0x1, P0 ;  /* 0x0000000516037c11 */ /* 0x040fe400080f0eff */
[----:B------:R-:W-:-:S03]  /*2170*/  IADD3 R22, PT, PT, R22, UR40, RZ ;  /* 0x0000002816167c10 */ /* 0x000fc6000fffe0ff */
[----:B------:R2:W-:Y:S01]  /*2180*/  STG.E.U8 desc[UR36][R2.64], R23 ;  /* 0x0000001702007986 */ /* 0x0005e2000c101124 */
[----:B-1----:R-:W-:-:S13]  /*2190*/  ISETP.GE.AND P0, PT, R22, UR4, PT ;  /* 0x0000000416007c0c */ /* 0x002fda000bf06270 */
[----:B--2---:R-:W-:Y:S05]  /*21a0*/  @!P0 BRA `(.L_x_112) ;  /* 0xffffffec00e88947 */ /* 0x004fea000383ffff */
[----:B------:R-:W-:Y:S05]  /*21b0*/  EXIT ;  /* 0x000000000000794d */ /* 0x000fea0003800000 */
        .type           $_cupy_boolrelextrema_1D_int32$_Z10less_equalIdEbRKT_S2_,@function
        .size           $_cupy_boolrelextrema_1D_int32$_Z10less_equalIdEbRKT_S2_,($_cupy_boolrelextrema_1D_int32$_Z10less_equalIfEbRKT_S2_ - $_cupy_boolrelextrema_1D_int32$_Z10less_equalIdEbRKT_S2_)
$_cupy_boolrelextrema_1D_int32$_Z10less_equalIdEbRKT_S2_:
        /* <DEDUP_REMOVED lines=11> */
[----:B--2---:R-:W-:Y:S06]  /*2270*/  RET.REL.NODEC R20 `(_cupy_boolrelextrema_1D_int32) ;  /* 0xffffffdc14607950 */ /* 0x004fec0003c3ffff */
        .type           $_cupy_boolrelextrema_1D_int32$_Z10less_equalIfEbRKT_S2_,@function
        .size           $_cupy_boolrelextrema_1D_int32$_Z10less_equalIfEbRKT_S2_,($_cupy_boolrelextrema_1D_int32$_Z10less_equalIiEbRKT_S2_ - $_cupy_boolrelextrema_1D_int32$_Z10less_equalIfEbRKT_S2_)
$_cupy_boolrelextrema_1D_int32$_Z10less_equalIfEbRKT_S2_:
        /* <DEDUP_REMOVED lines=11> */
[----:B--2---:R-:W-:Y:S07]  /*2330*/  RET.REL.NODEC R20 `(_cupy_boolrelextrema_1D_int32) ;  /* 0xffffffdc14307950 */ /* 0x004fee0003c3ffff */
        .type           $_cupy_boolrelextrema_1D_int32$_Z10less_equalIiEbRKT_S2_,@function
        .size           $_cupy_boolrelextrema_1D_int32$_Z10less_equalIiEbRKT_S2_,($_cupy_boolrelextrema_1D_int32$_Z10less_equalIlEbRKT_S2_ - $_cupy_boolrelextrema_1D_int32$_Z10less_equalIiEbRKT_S2_)
$_cupy_boolrelextrema_1D_int32$_Z10less_equalIiEbRKT_S2_:
        /* <DEDUP_REMOVED lines=11> */
[----:B--2---:R-:W-:Y:S07]  /*23f0*/  RET.REL.NODEC R20 `(_cupy_boolrelextrema_1D_int32) ;  /* 0xffffffdc14007950 */ /* 0x004fee0003c3ffff */
        .type           $_cupy_boolrelextrema_1D_int32$_Z10less_equalIlEbRKT_S2_,@function
        .size           $_cupy_boolrelextrema_1D_int32$_Z10less_equalIlEbRKT_S2_,($_cupy_boolrelextrema_1D_int32$_Z13greater_equalIdEbRKT_S2_ - $_cupy_boolrelextrema_1D_int32$_Z10less_equalIlEbRKT_S2_)
$_cupy_boolrelextrema_1D_int32$_Z10less_equalIlEbRKT_S2_:
        /* <DEDUP_REMOVED lines=12> */
[----:B--2---:R-:W-:Y:S07]  /*24c0*/  RET.REL.NODEC R20 `(_cupy_boolrelextrema_1D_int32) ;  /* 0xffffffd814cc7950 */ /* 0x004fee0003c3ffff */
        .type           $_cupy_boolrelextrema_1D_int32$_Z13greater_equalIdEbRKT_S2_,@function
        .size           $_cupy_boolrelextrema_1D_int32$_Z13greater_equalIdEbRKT_S2_,($_cupy_boolrelextrema_1D_int32$_Z13greater_equalIfEbRKT_S2_ - $_cupy_boolrelextrema_1D_int32$_Z13greater_equalIdEbRKT_S2_)
$_cupy_boolrelextrema_1D_int32$_Z13greater_equalIdEbRKT_S2_:
        /* <DEDUP_REMOVED lines=11> */
[----:B--2---:R-:W-:Y:S06]  /*2580*/  RET.REL.NODEC R20 `(_cupy_boolrelextrema_1D_int32) ;  /* 0xffffffd8149c7950 */ /* 0x004fec0003c3ffff */
        .type           $_cupy_boolrelextrema_1D_int32$_Z13greater_equalIfEbRKT_S2_,@function
        .size           $_cupy_boolrelextrema_1D_int32$_Z13greater_equalIfEbRKT_S2_,($_cupy_boolrelextrema_1D_int32$_Z13greater_equalIiEbRKT_S2_ - $_cupy_boolrelextrema_1D_int32$_Z13greater_equalIfEbRKT_S2_)
$_cupy_boolrelextrema_1D_int32$_Z13greater_equalIfEbRKT_S2_:
        /* <DEDUP_REMOVED lines=11> */
[----:B--2---:R-:W-:Y:S07]  /*2640*/  RET.REL.NODEC R20 `(_cupy_boolrelextrema_1D_int32) ;  /* 0xffffffd8146c7950 */ /* 0x004fee0003c3ffff */
        .type           $_cupy_boolrelextrema_1D_int32$_Z13greater_equalIiEbRKT_S2_,@function
        .size           $_cupy_boolrelextrema_1D_int32$_Z13greater_equalIiEbRKT_S2_,($_cupy_boolrelextrema_1D_int32$_Z13greater_equalIlEbRKT_S2_ - $_cupy_boolrelextrema_1D_int32$_Z13greater_equalIiEbRKT_S2_)
$_cupy_boolrelextrema_1D_int32$_Z13greater_equalIiEbRKT_S2_:
        /* <DEDUP_REMOVED lines=11> */
[----:B--2---:R-:W-:Y:S07]  /*2700*/  RET.REL.NODEC R20 `(_cupy_boolrelextrema_1D_int32) ;  /* 0xffffffd8143c7950 */ /* 0x004fee0003c3ffff */
        .type           $_cupy_boolrelextrema_1D_int32$_Z13greater_equalIlEbRKT_S2_,@function
        .size           $_cupy_boolrelextrema_1D_int32$_Z13greater_equalIlEbRKT_S2_,($_cupy_boolrelextrema_1D_int32$_Z4lessIdEbRKT_S2_ - $_cupy_boolrelextrema_1D_int32$_Z13greater_equalIlEbRKT_S2_)
$_cupy_boolrelextrema_1D_int32$_Z13greater_equalIlEbRKT_S2_:
        /* <DEDUP_REMOVED lines=12> */
[----:B--2---:R-:W-:Y:S07]  /*27d0*/  RET.REL.NODEC R20 `(_cupy_boolrelextrema_1D_int32) ;  /* 0xffffffd814087950 */ /* 0x004fee0003c3ffff */
        .type           $_cupy_boolrelextrema_1D_int32$_Z4lessIdEbRKT_S2_,@function
        .size           $_cupy_boolrelextrema_1D_int32$_Z4lessIdEbRKT_S2_,($_cupy_boolrelextrema_1D_int32$_Z4lessIfEbRKT_S2_ - $_cupy_boolrelextrema_1D_int32$_Z4lessIdEbRKT_S2_)
$_cupy_boolrelextrema_1D_int32$_Z4lessIdEbRKT_S2_:
        /* <DEDUP_REMOVED lines=11> */
[----:B--2---:R-:W-:Y:S06]  /*2890*/  RET.REL.NODEC R20 `(_cupy_boolrelextrema_1D_int32) ;  /* 0xffffffd414d87950 */ /* 0x004fec0003c3ffff */
        .type           $_cupy_boolrelextrema_1D_int32$_Z4lessIfEbRKT_S2_,@function
        .size           $_cupy_boolrelextrema_1D_int32$_Z4lessIfEbRKT_S2_,($_cupy_boolrelextrema_1D_int32$_Z4lessIiEbRKT_S2_ - $_cupy_boolrelextrema_1D_int32$_Z4lessIfEbRKT_S2_)
$_cupy_boolrelextrema_1D_int32$_Z4lessIfEbRKT_S2_:
        /* <DEDUP_REMOVED lines=11> */
[----:B--2---:R-:W-:Y:S06]  /*2950*/  RET.REL.NODEC R20 `(_cupy_boolrelextrema_1D_int32) ;  /* 0xffffffd414a87950 */ /* 0x004fec0003c3ffff */
        .type           $_cupy_boolrelextrema_1D_int32$_Z4lessIiEbRKT_S2_,@function
        .size           $_cupy_boolrelextrema_1D_int32$_Z4lessIiEbRKT_S2_,($_cupy_boolrelextrema_1D_int32$_Z4lessIlEbRKT_S2_ - $_cupy_boolrelextrema_1D_int32$_Z4lessIiEbRKT_S2_)
$_cupy_boolrelextrema_1D_int32$_Z4lessIiEbRKT_S2_:
        /* <DEDUP_REMOVED lines=11> */
[----:B--2---:R-:W-:Y:S07]  /*2a10*/  RET.REL.NODEC R20 `(_cupy_boolrelextrema_1D_int32) ;  /* 0xffffffd414787950 */ /* 0x004fee0003c3ffff */
        .type           $_cupy_boolrelextrema_1D_int32$_Z4lessIlEbRKT_S2_,@function
        .size           $_cupy_boolrelextrema_1D_int32$_Z4lessIlEbRKT_S2_,($_cupy_boolrelextrema_1D_int32$_Z5equalIdEbRKT_S2_ - $_cupy_boolrelextrema_1D_int32$_Z4lessIlEbRKT_S2_)
$_cupy_boolrelextrema_1D_int32$_Z4lessIlEbRKT_S2_:
        /* <DEDUP_REMOVED lines=12> */
[----:B--2---:R-:W-:Y:S07]  /*2ae0*/  RET.REL.NODEC R20 `(_cupy_boolrelextrema_1D_int32) ;  /* 0xffffffd414447950 */ /* 0x004fee0003c3ffff */
        .type           $_cupy_boolrelextrema_1D_int32$_Z5equalIdEbRKT_S2_,@function
        .size           $_cupy_boolrelextrema_1D_int32$_Z5equalIdEbRKT_S2_,($_cupy_boolrelextrema_1D_int32$_Z5equalIfEbRKT_S2_ - $_cupy_boolrelextrema_1D_int32$_Z5equalIdEbRKT_S2_)
$_cupy_boolrelextrema_1D_int32$_Z5equalIdEbRKT_S2_:
        /* <DEDUP_REMOVED lines=11> */
[----:B--2---:R-:W-:Y:S06]  /*2ba0*/  RET.REL.NODEC R20 `(_cupy_boolrelextrema_1D_int32) ;  /* 0xffffffd414147950 */ /* 0x004fec0003c3ffff */
        .type           $_cupy_boolrelextrema_1D_int32$_Z5equalIfEbRKT_S2_,@function
        .size           $_cupy_boolrelextrema_1D_int32$_Z5equalIfEbRKT_S2_,($_cupy_boolrelextrema_1D_int32$_Z5equalIiEbRKT_S2_ - $_cupy_boolrelextrema_1D_int32$_Z5equalIfEbRKT_S2_)
$_cupy_boolrelextrema_1D_int32$_Z5equalIfEbRKT_S2_:
        /* <DEDUP_REMOVED lines=11> */
[----:B--2---:R-:W-:Y:S07]  /*2c60*/  RET.REL.NODEC R20 `(_cupy_boolrelextrema_1D_int32) ;  /* 0xffffffd014e47950 */ /* 0x004fee0003c3ffff */
        .type           $_cupy_boolrelextrema_1D_int32$_Z5equalIiEbRKT_S2_,@function
        .size           $_cupy_boolrelextrema_1D_int32$_Z5equalIiEbRKT_S2_,($_cupy_boolrelextrema_1D_int32$_Z5equalIlEbRKT_S2_ - $_cupy_boolrelextrema_1D_int32$_Z5equalIiEbRKT_S2_)
$_cupy_boolrelextrema_1D_int32$_Z5equalIiEbRKT_S2_:
        /* <DEDUP_REMOVED lines=11> */
[----:B--2---:R-:W-:Y:S06]  /*2d20*/  RET.REL.NODEC R20 `(_cupy_boolrelextrema_1D_int32) ;  /* 0xffffffd014b47950 */ /* 0x004fec0003c3ffff */
        .type           $_cupy_boolrelextrema_1D_int32$_Z5equalIlEbRKT_S2_,@function
        .size           $_cupy_boolrelextrema_1D_int32$_Z5equalIlEbRKT_S2_,($_cupy_boolrelextrema_1D_int32$_Z7greaterIdEbRKT_S2_ - $_cupy_boolrelextrema_1D_int32$_Z5equalIlEbRKT_S2_)
$_cupy_boolrelextrema_1D_int32$_Z5equalIlEbRKT_S2_:
        /* <DEDUP_REMOVED lines=12> */
[----:B--2---:R-:W-:Y:S07]  /*2df0*/  RET.REL.NODEC R20 `(_cupy_boolrelextrema_1D_int32) ;  /* 0xffffffd014807950 */ /* 0x004fee0003c3ffff */
        .type           $_cupy_boolrelextrema_1D_int32$_Z7greaterIdEbRKT_S2_,@function
        .size           $_cupy_boolrelextrema_1D_int32$_Z7greaterIdEbRKT_S2_,($_cupy_boolrelextrema_1D_int32$_Z7greaterIfEbRKT_S2_ - $_cupy_boolrelextrema_1D_int32$_Z7greaterIdEbRKT_S2_)
$_cupy_boolrelextrema_1D_int32$_Z7greaterIdEbRKT_S2_:
        /* <DEDUP_REMOVED lines=11> */
[----:B--2---:R-:W-:Y:S06]  /*2eb0*/  RET.REL.NODEC R20 `(_cupy_boolrelextrema_1D_int32) ;  /* 0xffffffd014507950 */ /* 0x004fec0003c3ffff */
        .type           $_cupy_boolrelextrema_1D_int32$_Z7greaterIfEbRKT_S2_,@function
        .size           $_cupy_boolrelextrema_1D_int32$_Z7greaterIfEbRKT_S2_,($_cupy_boolrelextrema_1D_int32$_Z7greaterIiEbRKT_S2_ - $_cupy_boolrelextrema_1D_int32$_Z7greaterIfEbRKT_S2_)
$_cupy_boolrelextrema_1D_int32$_Z7greaterIfEbRKT_S2_:
        /* <DEDUP_REMOVED lines=11> */
[----:B--2---:R-:W-:Y:S07]  /*2f70*/  RET.REL.NODEC R20 `(_cupy_boolrelextrema_1D_int32) ;  /* 0xffffffd014207950 */ /* 0x004fee0003c3ffff */
        .type           $_cupy_boolrelextrema_1D_int32$_Z7greaterIiEbRKT_S2_,@function
        .size           $_cupy_boolrelextrema_1D_int32$_Z7greaterIiEbRKT_S2_,($_cupy_boolrelextrema_1D_int32$_Z7greaterIlEbRKT_S2_ - $_cupy_boolrelextrema_1D_int32$_Z7greaterIiEbRKT_S2_)
$_cupy_boolrelextrema_1D_int32$_Z7greaterIiEbRKT_S2_:
        /* <DEDUP_REMOVED lines=11> */
[----:B--2---:R-:W-:Y:S07]  /*3030*/  RET.REL.NODEC R20 `(_cupy_boolrelextrema_1D_int32) ;  /* 0xffffffcc14f07950 */ /* 0x004fee0003c3ffff */
        .type           $_cupy_boolrelextrema_1D_int32$_Z7greaterIlEbRKT_S2_,@function
        .size           $_cupy_boolrelextrema_1D_int32$_Z7greaterIlEbRKT_S2_,($_cupy_boolrelextrema_1D_int32$_Z9not_equalIdEbRKT_S2_ - $_cupy_boolrelextrema_1D_int32$_Z7greaterIlEbRKT_S2_)
$_cupy_boolrelextrema_1D_int32$_Z7greaterIlEbRKT_S2_:
        /* <DEDUP_REMOVED lines=12> */
[----:B--2---:R-:W-:Y:S07]  /*3100*/  RET.REL.NODEC R20 `(_cupy_boolrelextrema_1D_int32) ;  /* 0xffffffcc14bc7950 */ /* 0x004fee0003c3ffff */
        .type           $_cupy_boolrelextrema_1D_int32$_Z9not_equalIdEbRKT_S2_,@function
        .size           $_cupy_boolrelextrema_1D_int32$_Z9not_equalIdEbRKT_S2_,($_cupy_boolrelextrema_1D_int32$_Z9not_equalIfEbRKT_S2_ - $_cupy_boolrelextrema_1D_int32$_Z9not_equalIdEbRKT_S2_)
$_cupy_boolrelextrema_1D_int32$_Z9not_equalIdEbRKT_S2_:
        /* <DEDUP_REMOVED lines=11> */
[----:B--2---:R-:W-:Y:S06]  /*31c0*/  RET.REL.NODEC R20 `(_cupy_boolrelextrema_1D_int32) ;  /* 0xffffffcc148c7950 */ /* 0x004fec0003c3ffff */
        .type           $_cupy_boolrelextrema_1D_int32$_Z9not_equalIfEbRKT_S2_,@function
        .size           $_cupy_boolrelextrema_1D_int32$_Z9not_equalIfEbRKT_S2_,($_cupy_boolrelextrema_1D_int32$_Z9not_equalIiEbRKT_S2_ - $_cupy_boolrelextrema_1D_int32$_Z9not_equalIfEbRKT_S2_)
$_cupy_boolrelextrema_1D_int32$_Z9not_equalIfEbRKT_S2_:
        /* <DEDUP_REMOVED lines=11> */
[----:B--2---:R-:W-:Y:S07]  /*3280*/  RET.REL.NODEC R20 `(_cupy_boolrelextrema_1D_int32) ;  /* 0xffffffcc145c7950 */ /* 0x004fee0003c3ffff */
        .type           $_cupy_boolrelextrema_1D_int32$_Z9not_equalIiEbRKT_S2_,@function
        .size           $_cupy_boolrelextrema_1D_int32$_Z9not_equalIiEbRKT_S2_,($_cupy_boolrelextrema_1D_int32$_Z9not_equalIlEbRKT_S2_ - $_cupy_boolrelextrema_1D_int32$_Z9not_equalIiEbRKT_S2_)
$_cupy_boolrelextrema_1D_int32$_Z9not_equalIiEbRKT_S2_:
        /* <DEDUP_REMOVED lines=11> */
[----:B--2---:R-:W-:Y:S07]  /*3340*/  RET.REL.NODEC R20 `(_cupy_boolrelextrema_1D_int32) ;  /* 0xffffffcc142c7950 */ /* 0x004fee0003c3ffff */
        .type           $_cupy_boolrelextrema_1D_int32$_Z9not_equalIlEbRKT_S2_,@function
        .size           $_cupy_boolrelextrema_1D_int32$_Z9not_equalIlEbRKT_S2_,(.L_x_295 - $_cupy_boolrelextrema_1D_int32$_Z9not_equalIlEbRKT_S2_)
$_cupy_boolrelextrema_1D_int32$_Z9not_equalIlEbRKT_S2_:
        /* <DEDUP_REMOVED lines=12> */
[----:B--2---:R-:W-:Y:S07]  /*3410*/  RET.REL.NODEC R20 `(_cupy_boolrelextrema_1D_int32) ;  /* 0xffffffc814f87950 */ /* 0x004fee0003c3ffff */
.L_x_113:
        /* <DEDUP_REMOVED lines=14> */
.L_x_295:


//--------------------- .text._cupy_boolrelextrema_2D_float32 --------------------------
	.section	.text._cupy_boolrelextrema_2D_float32,"ax",@progbits
	.align	128
        .global         _cupy_boolrelextrema_2D_float32
        .type           _cupy_boolrelextrema_2D_float32,@function
        .size           _cupy_boolrelextrema_2D_float32,(.L_x_319 - _cupy_boolrelextrema_2D_float32)
        .other          _cupy_boolrelextrema_2D_float32,@"STO_CUDA_ENTRY STV_DEFAULT"
_cupy_boolrelextrema_2D_float32:
.text._cupy_boolrelextrema_2D_float32:
        /* <DEDUP_REMOVED lines=51> */
.L_x_118:
        /* <DEDUP_REMOVED lines=18> */
[----:B------:R-:W-:Y:S05]  /*0450*/  CALL.REL.NOINC R8 `(_cupy_boolrelextrema_2D_float32) ;  /* 0xfffffff808e87344 */ /* 0x000fea0003c3ffff */
        /* <DEDUP_REMOVED lines=9> */
[----:B--2---:R-:W-:Y:S05]  /*04f0*/  CALL.REL.NOINC R8 `(_cupy_boolrelextrema_2D_float32) ;  /* 0xfffffff808c07344 */ /* 0x004fea0003c3ffff */
        /* <DEDUP_REMOVED lines=23> */
[----:B------:R-:W-:Y:S05]  /*0670*/  CALL.REL.NOINC R8 `(_cupy_boolrelextrema_2D_float32) ;  /* 0xfffffff808607344 */ /* 0x000fea0003c3ffff */
        /* <DEDUP_REMOVED lines=11> */
[----:B--2---:R-:W-:Y:S05]  /*0730*/  CALL.REL.NOINC R8 `(_cupy_boolrelextrema_2D_float32) ;  /* 0xfffffff808307344 */ /* 0x004fea0003c3ffff */
        /* <DEDUP_REMOVED lines=58> */
[----:B------:R-:W-:Y:S05]  /*0ae0*/  CALL.REL.NOINC R8 `(_cupy_boolrelextrema_2D_float32) ;  /* 0xfffffff408447344 */ /* 0x000fea0003c3ffff */
        /* <DEDUP_REMOVED lines=11> */
[----:B--2---:R-:W-:Y:S05]  /*0ba0*/  CALL.REL.NOINC R8 `(_cupy_boolrelextrema_2D_float32) ;  /* 0xfffffff408147344 */ /* 0x004fea0003c3ffff */
        /* <DEDUP_REMOVED lines=8> */
.L_x_117:
[----:B------:R-:W-:-:S09]  /*0c30*/  UISETP.NE.AND UP0, UPT, UR41, URZ, UPT ;  /* 0x000000ff2900728c */ /* 0x000fd2000bf05270 */
[----:B------:R-:W-:Y:S05]  /*0c40*/  BRA.U !UP0, `(.L_x_119) ;  /* 0x00000025088c7547 */ /* 0x000fea000b800000 */
[----:B------:R-:W-:Y:S01]  /*0c50*/  UIADD3 UR4, UPT, UPT, -UR41, URZ, URZ ;  /* 0x000000ff29047290 */ /* 0x000fe2000fffe1ff */
[----:B------:R-:W-:Y:S01]  /*0c60*/  BSSY.RECONVERGENT B6, `(.L_x_120) ;  /* 0x0000029000067945 */ /* 0x000fe20003800200 */
[--C-:B------:R-:W-:Y:S01]  /*0c70*/  IMAD.IADD R28, R28, 0x1, -R23.reuse ;  /* 0x000000011c1c7824 */ /* 0x100fe200078e0a17 */
[----:B------:R-:W-:-:S03]  /*0c80*/  IADD3 R22, PT, PT, R2, UR38, R23 ;  /* 0x0000002602167c10 */ /* 0x000fc6000fffe017 */
[----:B------:R-:W-:-:S07]  /*0c90*/  IMAD.U32 R16, RZ, RZ, UR4 ;  /* 0x00000004ff107e24 */ /* 0x000fce000f8e00ff */
.L_x_122:
        /* <DEDUP_REMOVED lines=37> */
.L_x_121:
[----:B------:R-:W-:Y:S05]  /*0ef0*/  BSYNC.RECONVERGENT B6 ;  /* 0x0000000000067941 */ /* 0x000fea0003800200 */
.L_x_120:
[----:B------:R-:W-:Y:S05]  /*0f00*/  BRA `(.L_x_119) ;  /* 0x0000002000dc7947 */ /* 0x000fea0003800000 */
.L_x_116:
        /* <DEDUP_REMOVED lines=16> */
.L_x_125:
        /* <DEDUP_REMOVED lines=14> */
[----:B-12---:R-:W-:Y:S05]  /*10f0*/  CALL.REL.NOINC R8 `(_cupy_boolrelextrema_2D_float32) ;  /* 0xffffffec08c07344 */ /* 0x006fea0003c3ffff */
        /* <DEDUP_REMOVED lines=27> */
[----:B--2---:R-:W-:Y:S05]  /*12b0*/  CALL.REL.NOINC R8 `(_cupy_boolrelextrema_2D_float32) ;  /* 0xffffffec08507344 */ /* 0x004fea0003c3ffff */
        /* <DEDUP_REMOVED lines=82> */
.L_x_124:
[----:B------:R-:W-:-:S07]  /*17e0*/  IADD3 R19, PT, PT, R23, -0x1, RZ ;  /* 0xffffffff17137810 */ /* 0x000fce0007ffe0ff */
.L_x_123:
[----:B------:R-:W-:-:S09]  /*17f0*/  UISETP.NE.AND UP0, UPT, UR44, URZ, UPT ;  /* 0x000000ff2c00728c */ /* 0x000fd2000bf05270 */
[----:B------:R-:W-:Y:S05]  /*1800*/  BRA.U !UP0, `(.L_x_119) ;  /* 0x00000019089c7547 */ /* 0x000fea000b800000 */
[----:B------:R-:W-:Y:S01]  /*1810*/  UIADD3 UR4, UPT, UPT, -UR44, URZ, URZ ;  /* 0x000000ff2c047290 */ /* 0x000fe2000fffe1ff */
[----:B------:R-:W-:Y:S01]  /*1820*/  BSSY.RECONVERGENT B6, `(.L_x_126) ;  /* 0x0000025000067945 */ /* 0x000fe20003800200 */
[--C-:B------:R-:W-:Y:S01]  /*1830*/  IMAD.IADD R28, R28, 0x1, -R19.reuse ;  /* 0x000000011c1c7824 */ /* 0x100fe200078e0a13 */
[----:B------:R-:W-:-:S03]  /*1840*/  IADD3 R19, PT, PT, R2, UR38, R19 ;  /* 0x0000002602137c10 */ /* 0x000fc6000fffe013 */
[----:B------:R-:W-:-:S07]  /*1850*/  IMAD.U32 R16, RZ, RZ, UR4 ;  /* 0x00000004ff107e24 */ /* 0x000fce000f8e00ff */
.L_x_128:
        /* <DEDUP_REMOVED lines=12> */
[----:B-1----:R-:W-:Y:S05]  /*1920*/  CALL.REL.NOINC R8 `(_cupy_boolrelextrema_2D_float32) ;  /* 0xffffffe408b47344 */ /* 0x002fea0003c3ffff */
        /* <DEDUP_REMOVED lines=20> */
.L_x_127:
[----:B------:R-:W-:Y:S05]  /*1a70*/  BSYNC.RECONVERGENT B6 ;  /* 0x0000000000067941 */ /* 0x000fea0003800200 */
.L_x_126:
[----:B------:R-:W-:Y:S05]  /*1a80*/  BRA `(.L_x_119) ;  /* 0x0000001400fc7947 */ /* 0x000fea0003800000 */
.L_x_115:
        /* <DEDUP_REMOVED lines=13> */
.L_x_131:
        /* <DEDUP_REMOVED lines=18> */
[----:B------:R-:W-:Y:S05]  /*1c80*/  CALL.REL.NOINC R8 `(_cupy_boolrelextrema_2D_float32) ;  /* 0xffffffe008dc7344 */ /* 0x000fea0003c3ffff */
        /* <DEDUP_REMOVED lines=9> */
[----:B--2---:R-:W-:Y:S05]  /*1d20*/  CALL.REL.NOINC R8 `(_cupy_boolrelextrema_2D_float32) ;  /* 0xffffffe008b47344 */ /* 0x004fea0003c3ffff */
        /* <DEDUP_REMOVED lines=58> */
[----:B------:R-:W-:Y:S05]  /*20d0*/  CALL.REL.NOINC R8 `(_cupy_boolrelextrema_2D_float32) ;  /* 0xffffffdc08c87344 */ /* 0x000fea0003c3ffff */
        /* <DEDUP_REMOVED lines=11> */
[----:B--2---:R-:W-:Y:S05]  /*2190*/  CALL.REL.NOINC R8 `(_cupy_boolrelextrema_2D_float32) ;  /* 0xffffffdc08987344 */ /* 0x004fea0003c3ffff */
        /* <DEDUP_REMOVED lines=44> */
.L_x_130:
[----:B------:R-:W-:-:S09]  /*2460*/  UISETP.NE.AND UP0, UPT, UR41, URZ, UPT ;  /* 0x000000ff2900728c */ /* 0x000fd2000bf05270 */
[----:B------:R-:W-:Y:S05]  /*2470*/  BRA.U !UP0, `(.L_x_119) ;  /* 0x0000000d08807547 */ /* 0x000fea000b800000 */
[----:B------:R-:W-:Y:S01]  /*2480*/  UIADD3 UR4, UPT, UPT, -UR41, URZ, URZ ;  /* 0x000000ff29047290 */ /* 0x000fe2000fffe1ff */
[----:B------:R-:W-:Y:S01]  /*2490*/  BSSY.RECONVERGENT B6, `(.L_x_132) ;  /* 0x0000029000067945 */ /* 0x000fe20003800200 */
[----:B------:R-:W-:Y:S02]  /*24a0*/  IADD3 R29, PT, PT, R29, -R24, RZ ;  /* 0x800000181d1d7210 */ /* 0x000fe40007ffe0ff */
[----:B------:R-:W-:Y:S02]  /*24b0*/  IADD3 R19, PT, PT, R19, UR39, R24 ;  /* 0x0000002713137c10 */ /* 0x000fe4000fffe018 */
[----:B------:R-:W-:-:S07]  /*24c0*/  IMAD.U32 R16, RZ, RZ, UR4 ;  /* 0x00000004ff107e24 */ /* 0x000fce000f8e00ff */
.L_x_134:
        /* <DEDUP_REMOVED lines=37> */
.L_x_133:
[----:B------:R-:W-:Y:S05]  /*2720*/  BSYNC.RECONVERGENT B6 ;  /* 0x0000000000067941 */ /* 0x000fea0003800200 */
.L_x_132:
[----:B------:R-:W-:Y:S05]  /*2730*/  BRA `(.L_x_119) ;  /* 0x0000000800d07947 */ /* 0x000fea0003800000 */
.L_x_129:
        /* <DEDUP_REMOVED lines=16> */
.L_x_137:
        /* <DEDUP_REMOVED lines=14> */
[----:B0--3--:R-:W-:Y:S05]  /*2920*/  CALL.REL.NOINC R8 `(_cupy_boolrelextrema_2D_float32) ;  /* 0xffffffd408b47344 */ /* 0x009fea0003c3ffff */
        /* <DEDUP_REMOVED lines=110> */
.L_x_136:
[----:B------:R-:W-:-:S07]  /*3010*/  VIADD R0, R23, 0xffffffff ;  /* 0xffffffff17007836 */ /* 0x000fce0000000000 */
.L_x_135:
[----:B------:R-:W-:-:S09]  /*3020*/  UISETP.NE.AND UP0, UPT, UR44, URZ, UPT ;  /* 0x000000ff2c00728c */ /* 0x000fd2000bf05270 */
[----:B------:R-:W-:Y:S05]  /*3030*/  BRA.U !UP0, `(.L_x_119) ;  /* 0x0000000108907547 */ /* 0x000fea000b800000 */
[----:B------:R-:W-:Y:S01]  /*3040*/  UIADD3 UR4, UPT, UPT, -UR44, URZ, URZ ;  /* 0x000000ff2c047290 */ /* 0x000fe2000fffe1ff */
[--C-:B------:R-:W-:Y:S01]  /*3050*/  IMAD.IADD R29, R29, 0x1, -R0.reuse ;  /* 0x000000011d1d7824 */ /* 0x100fe200078e0a00 */
[----:B------:R-:W-:-:S04]  /*3060*/  IADD3 R19, PT, PT, R19, UR39, R0 ;  /* 0x0000002713137c10 */ /* 0x000fc8000fffe000 */
[----:B------:R-:W-:-:S07]  /*3070*/  IMAD.U32 R16, RZ, RZ, UR4 ;  /* 0x00000004ff107e24 */ /* 0x000fce000f8e00ff */
.L_x_138:
        /* <DEDUP_REMOVED lines=12> */
[----:B--2---:R-:W-:Y:S05]  /*3140*/  CALL.REL.NOINC R8 `(_cupy_boolrelextrema_2D_float32) ;  /* 0xffffffcc08ac7344 */ /* 0x004fea0003c3ffff */
        /* <DEDUP_REMOVED lines=19> */
.L_x_119:
[----:B01----:R-:W-:Y:S05]  /*3280*/  BSYNC.RECONVERGENT B7 ;  /* 0x0000000000077941 */ /* 0x003fea0003800200 */
.L_x_114:
[----:B------:R-:W1:Y:S02]  /*3290*/  LDCU.64 UR4, c[0x0][0x3a0] ;  /* 0x00007400ff0477ac */ /* 0x000e640008000a00 */
[----:B-1----:R-:W-:-:S04]  /*32a0*/  IADD3 R2, P0, PT, R26, UR4, RZ ;  /* 0x000000041a027c10 */ /* 0x002fc8000ff1e0ff */
[----:B------:R-:W-:-:S05]  /*32b0*/  LEA.HI.X.SX32 R3, R26, UR5, 0x1, P0 ;  /* 0x000000051a037c11 */ /* 0x000fca00080f0eff */
[----:B------:R-:W-:Y:S01]  /*32c0*/  STG.E.U8 desc[UR36][R2.64], R27 ;  /* 0x0000001b02007986 */ /* 0x000fe2000c101124 */
[----:B------:R-:W-:Y:S05]  /*32d0*/  EXIT ;  /* 0x000000000000794d */ /* 0x000fea0003800000 */
        .type           $_cupy_boolrelextrema_2D_float32$_Z10less_equalIdEbRKT_S2_,@function
        .size           $_cupy_boolrelextrema_2D_float32$_Z10less_equalIdEbRKT_S2_,($_cupy_boolrelextrema_2D_float32$_Z10less_equalIfEbRKT_S2_ - $_cupy_boolrelextrema_2D_float32$_Z10less_equalIdEbRKT_S2_)
$_cupy_boolrelextrema_2D_float32$_Z10less_equalIdEbRKT_S2_:
        /* <DEDUP_REMOVED lines=11> */
[----:B--2---:R-:W-:Y:S06]  /*3390*/  RET.REL.NODEC R20 `(_cupy_boolrelextrema_2D_float32) ;  /* 0xffffffcc14187950 */ /* 0x004fec0003c3ffff */
        .type           $_cupy_boolrelextrema_2D_float32$_Z10less_equalIfEbRKT_S2_,@function
        .size           $_cupy_boolrelextrema_2D_float32$_Z10less_equalIfEbRKT_S2_,($_cupy_boolrelextrema_2D_float32$_Z10less_equalIiEbRKT_S2_ - $_cupy_boolrelextrema_2D_float32$_Z10less_equalIfEbRKT_S2_)
$_cupy_boolrelextrema_2D_float32$_Z10less_equalIfEbRKT_S2_:
        /* <DEDUP_REMOVED lines=11> */
[----:B--2---:R-:W-:Y:S07]  /*3450*/  RET.REL.NODEC R20 `(_cupy_boolrelextrema_2D_float32) ;  /* 0xffffffc814e87950 */ /* 0x004fee0003c3ffff */
        .type           $_cupy_boolrelextrema_2D_float32$_Z10less_equalIiEbRKT_S2_,@function
        .size           $_cupy_boolrelextrema_2D_float32$_Z10less_equalIiEbRKT_S2_,($_cupy_boolrelextrema_2D_float32$_Z10less_equalIlEbRKT_S2_ - $_cupy_boolrelextrema_2D_float32$_Z10less_equalIiEbRKT_S2_)
$_cupy_boolrelextrema_2D_float32$_Z10less_equalIiEbRKT_S2_:
        /* <DEDUP_REMOVED lines=11> */
[----:B--2---:R-:W-:Y:S07]  /*3510*/  RET.REL.NODEC R20 `(_cupy_boolrelextrema_2D_float32) ;  /* 0xffffffc814b87950 */ /* 0x004fee0003c3ffff */
        .type           $_cupy_boolrelextrema_2D_float32$_Z10less_equalIlEbRKT_S2_,@function
        .size           $_cupy_boolrelextrema_2D_float32$_Z10less_equalIlEbRKT_S2_,($_cupy_boolrelextrema_2D_float32$_Z13greater_equalIdEbRKT_S2_ - $_cupy_boolrelextrema_2D_float32$_Z10less_equalIlEbRKT_S2_)
$_cupy_boolrelextrema_2D_float32$_Z10less_equalIlEbRKT_S2_:
        /* <DEDUP_REMOVED lines=12> */
[----:B--2---:R-:W-:Y:S07]  /*35e0*/  RET.REL.NODEC R20 `(_cupy_boolrelextrema_2D_float32) ;  /* 0xffffffc814847950 */ /* 0x004fee0003c3ffff */
        .type           $_cupy_boolrelextrema_2D_float32$_Z13greater_equalIdEbRKT_S2_,@function
        .size           $_cupy_boolrelextrema_2D_float32$_Z13greater_equalIdEbRKT_S2_,($_cupy_boolrelextrema_2D_float32$_Z13greater_equalIfEbRKT_S2_ - $_cupy_boolrelextrema_2D_float32$_Z13greater_equalIdEbRKT_S2_)
$_cupy_boolrelextrema_2D_float32$_Z13greater_equalIdEbRKT_S2_:
        /* <DEDUP_REMOVED lines=11> */
[----:B--2---:R-:W-:Y:S06]  /*36a0*/  RET.REL.NODEC R20 `(_cupy_boolrelextrema_2D_float32) ;  /* 0xffffffc814547950 */ /* 0x004fec0003c3ffff */
        .type           $_cupy_boolrelextrema_2D_float32$_Z13greater_equalIfEbRKT_S2_,@function
        .size           $_cupy_boolrelextrema_2D_float32$_Z13greater_equalIfEbRKT_S2_,($_cupy_boolrelextrema_2D_float32$_Z13greater_equalIiEbRKT_S2_ - $_cupy_boolrelextrema_2D_float32$_Z13greater_equalIfEbRKT_S2_)
$_cupy_boolrelextrema_2D_float32$_Z13greater_equalIfEbRKT_S2_:
        /* <DEDUP_REMOVED lines=11> */
[----:B--2---:R-:W-:Y:S07]  /*3760*/  RET.REL.NODEC R20 `(_cupy_boolrelextrema_2D_float32) ;  /* 0xffffffc814247950 */ /* 0x004fee0003c3ffff */
        .type           $_cupy_boolrelextrema_2D_float32$_Z13greater_equalIiEbRKT_S2_,@function
        .size           $_cupy_boolrelextrema_2D_float32$_Z13greater_equalIiEbRKT_S2_,($_cupy_boolrelextrema_2D_float32$_Z13greater_equalIlEbRKT_S2_ - $_cupy_boolrelextrema_2D_float32$_Z13greater_equalIiEbRKT_S2_)
$_cupy_boolrelextrema_2D_float32$_Z13greater_equalIiEbRKT_S2_:
        /* <DEDUP_REMOVED lines=11> */
[----:B--2---:R-:W-:Y:S06]  /*3820*/  RET.REL.NODEC R20 `(_cupy_boolrelextrema_2D_float32) ;  /* 0xffffffc414f47950 */ /* 0x004fec0003c3ffff */
        .type           $_cupy_boolrelextrema_2D_float32$_Z13greater_equalIlEbRKT_S2_,@function
        .size           $_cupy_boolrelextrema_2D_float32$_Z13greater_equalIlEbRKT_S2_,($_cupy_boolrelextrema_2D_float32$_Z4lessIdEbRKT_S2_ - $_cupy_boolrelextrema_2D_float32$_Z13greater_equalIlEbRKT_S2_)
$_cupy_boolrelextrema_2D_float32$_Z13greater_equalIlEbRKT_S2_:
        /* <DEDUP_REMOVED lines=12> */
[----:B--2---:R-:W-:Y:S07]  /*38f0*/  RET.REL.NODEC R20 `(_cupy_boolrelextrema_2D_float32) ;  /* 0xffffffc414c07950 */ /* 0x004fee0003c3ffff */
        .type           $_cupy_boolrelextrema_2D_float32$_Z4lessIdEbRKT_S2_,@function
        .size           $_cupy_boolrelextrema_2D_float32$_Z4lessIdEbRKT_S2_,($_cupy_boolrelextrema_2D_float32$_Z4lessIfEbRKT_S2_ - $_cupy_boolrelextrema_2D_float32$_Z4lessIdEbRKT_S2_)
$_cupy_boolrelextrema_2D_float32$_Z4lessIdEbRKT_S2_:
        /* <DEDUP_REMOVED lines=11> */
[----:B--2---:R-:W-:Y:S06]  /*39b0*/  RET.REL.NODEC R20 `(_cupy_boolrelextrema_2D_float32) ;  /* 0xffffffc414907950 */ /* 0x004fec0003c3ffff */
        .type           $_cupy_boolrelextrema_2D_float32$_Z4lessIfEbRKT_S2_,@function
        .size           $_cupy_boolrelextrema_2D_float32$_Z4lessIfEbRKT_S2_,($_cupy_boolrelextrema_2D_float32$_Z4lessIiEbRKT_S2_ - $_cupy_boolrelextrema_2D_float32$_Z4lessIfEbRKT_S2_)
$_cupy_boolrelextrema_2D_float32$_Z4lessIfEbRKT_S2_:
        /* <DEDUP_REMOVED lines=11> */
[----:B--2---:R-:W-:Y:S07]  /*3a70*/  RET.REL.NODEC R20 `(_cupy_boolrelextrema_2D_float32) ;  /* 0xffffffc414607950 */ /* 0x004fee0003c3ffff */
        .type           $_cupy_boolrelextrema_2D_float32$_Z4lessIiEbRKT_S2_,@function
        .size           $_cupy_boolrelextrema_2D_float32$_Z4lessIiEbRKT_S2_,($_cupy_boolrelextrema_2D_float32$_Z4lessIlEbRKT_S2_ - $_cupy_boolrelextrema_2D_float32$_Z4lessIiEbRKT_S2_)
$_cupy_boolrelextrema_2D_float32$_Z4lessIiEbRKT_S2_:
        /* <DEDUP_REMOVED lines=11> */
[----:B--2---:R-:W-:Y:S07]  /*3b30*/  RET.REL.NODEC R20 `(_cupy_boolrelextrema_2D_float32) ;  /* 0xffffffc414307950 */ /* 0x004fee0003c3ffff */
        .type           $_cupy_boolrelextrema_2D_float32$_Z4lessIlEbRKT_S2_,@function
        .size           $_cupy_boolrelextrema_2D_float32$_Z4lessIlEbRKT_S2_,($_cupy_boolrelextrema_2D_float32$_Z5equalIdEbRKT_S2_ - $_cupy_boolrelextrema_2D_float32$_Z4lessIlEbRKT_S2_)
$_cupy_boolrelextrema_2D_float32$_Z4lessIlEbRKT_S2_:
        /* <DEDUP_REMOVED lines=12> */
[----:B--2---:R-:W-:Y:S07]  /*3c00*/  RET.REL.NODEC R20 `(_cupy_boolrelextrema_2D_float32) ;  /* 0xffffffc014fc7950 */ /* 0x004fee0003c3ffff */
        .type           $_cupy_boolrelextrema_2D_float32$_Z5equalIdEbRKT_S2_,@function
        .size           $_cupy_boolrelextrema_2D_float32$_Z5equalIdEbRKT_S2_,($_cupy_boolrelextrema_2D_float32$_Z5equalIfEbRKT_S2_ - $_cupy_boolrelextrema_2D_float32$_Z5equalIdEbRKT_S2_)
$_cupy_boolrelextrema_2D_float32$_Z5equalIdEbRKT_S2_:
        /* <DEDUP_REMOVED lines=11> */
[----:B--2---:R-:W-:Y:S06]  /*3cc0*/  RET.REL.NODEC R20 `(_cupy_boolrelextrema_2D_float32) ;  /* 0xffffffc014cc7950 */ /* 0x004fec0003c3ffff */
        .type           $_cupy_boolrelextrema_2D_float32$_Z5equalIfEbRKT_S2_,@function
        .size           $_cupy_boolrelextrema_2D_float32$_Z5equalIfEbRKT_S2_,($_cupy_boolrelextrema_2D_float32$_Z5equalIiEbRKT_S2_ - $_cupy_boolrelextrema_2D_float32$_Z5equalIfEbRKT_S2_)
$_cupy_boolrelextrema_2D_float32$_Z5equalIfEbRKT_S2_:
        /* <DEDUP_REMOVED lines=11> */
[----:B--2---:R-:W-:Y:S06]  /*3d80*/  RET.REL.NODEC R20 `(_cupy_boolrelextrema_2D_float32) ;  /* 0xffffffc0149c7950 */ /* 0x004fec0003c3ffff */
        .type           $_cupy_boolrelextrema_2D_float32$_Z5equalIiEbRKT_S2_,@function
        .size           $_cupy_boolrelextrema_2D_float32$_Z5equalIiEbRKT_S2_,($_cupy_boolrelextrema_2D_float32$_Z5equalIlEbRKT_S2_ - $_cupy_boolrelextrema_2D_float32$_Z5equalIiEbRKT_S2_)
$_cupy_boolrelextrema_2D_float32$_Z5equalIiEbRKT_S2_:
        /* <DEDUP_REMOVED lines=11> */
[----:B--2---:R-:W-:Y:S07]  /*3e40*/  RET.REL.NODEC R20 `(_cupy_boolrelextrema_2D_float32) ;  /* 0xffffffc0146c7950 */ /* 0x004fee0003c3ffff */
        .type           $_cupy_boolrelextrema_2D_float32$_Z5equalIlEbRKT_S2_,@function
        .size           $_cupy_boolrelextrema_2D_float32$_Z5equalIlEbRKT_S2_,($_cupy_boolrelextrema_2D_float32$_Z7greaterIdEbRKT_S2_ - $_cupy_boolrelextrema_2D_float32$_Z5equalIlEbRKT_S2_)
$_cupy_boolrelextrema_2D_float32$_Z5equalIlEbRKT_S2_:
        /* <DEDUP_REMOVED lines=12> */
[----:B--2---:R-:W-:Y:S07]  /*3f10*/  RET.REL.NODEC R20 `(_cupy_boolrelextrema_2D_float32) ;  /* 0xffffffc014387950 */ /* 0x004fee0003c3ffff */
        .type           $_cupy_boolrelextrema_2D_float32$_Z7greaterIdEbRKT_S2_,@function
        .size           $_cupy_boolrelextrema_2D_float32$_Z7greaterIdEbRKT_S2_,($_cupy_boolrelextrema_2D_float32$_Z7greaterIfEbRKT_S2_ - $_cupy_boolrelextrema_2D_float32$_Z7greaterIdEbRKT_S2_)
$_cupy_boolrelextrema_2D_float32$_Z7greaterIdEbRKT_S2_:
        /* <DEDUP_REMOVED lines=11> */
[----:B--2---:R-:W-:Y:S06]  /*3fd0*/  RET.REL.NODEC R20 `(_cupy_boolrelextrema_2D_float32) ;  /* 0xffffffc014087950 */ /* 0x004fec0003c3ffff */
        .type           $_cupy_boolrelextrema_2D_float32$_Z7greaterIfEbRKT_S2_,@function
        .size           $_cupy_boolrelextrema_2D_float32$_Z7greaterIfEbRKT_S2_,($_cupy_boolrelextrema_2D_float32$_Z7greaterIiEbRKT_S2_ - $_cupy_boolrelextrema_2D_float32$_Z7greaterIfEbRKT_S2_)
$_cupy_boolrelextrema_2D_float32$_Z7greaterIfEbRKT_S2_:
        /* <DEDUP_REMOVED lines=11> */
[----:B--2---:R-:W-:Y:S07]  /*4090*/  RET.REL.NODEC R20 `(_cupy_boolrelextrema_2D_float32) ;  /* 0xffffffbc14d87950 */ /* 0x004fee0003c3ffff */
        .type           $_cupy_boolrelextrema_2D_float32$_Z7greaterIiEbRKT_S2_,@function
        .size           $_cupy_boolrelextrema_2D_float32$_Z7greaterIiEbRKT_S2_,($_cupy_boolrelextrema_2D_float32$_Z7greaterIlEbRKT_S2_ - $_cupy_boolrelextrema_2D_float32$_Z7greaterIiEbRKT_S2_)
$_cupy_boolrelextrema_2D_float32$_Z7greaterIiEbRKT_S2_:
        /* <DEDUP_REMOVED lines=11> */
[----:B--2---:R-:W-:Y:S07]  /*4150*/  RET.REL.NODEC R20 `(_cupy_boolrelextrema_2D_float32) ;  /* 0xffffffbc14a87950 */ /* 0x004fee0003c3ffff */
        .type           $_cupy_boolrelextrema_2D_float32$_Z7greaterIlEbRKT_S2_,@function
        .size           $_cupy_boolrelextrema_2D_float32$_Z7greaterIlEbRKT_S2_,($_cupy_boolrelextrema_2D_float32$_Z9not_equalIdEbRKT_S2_ - $_cupy_boolrelextrema_2D_float32$_Z7greaterIlEbRKT_S2_)
$_cupy_boolrelextrema_2D_float32$_Z7greaterIlEbRKT_S2_:
        /* <DEDUP_REMOVED lines=12> */
[----:B--2---:R-:W-:Y:S07]  /*4220*/  RET.REL.NODEC R20 `(_cupy_boolrelextrema_2D_float32) ;  /* 0xffffffbc14747950 */ /* 0x004fee0003c3ffff */
        .type           $_cupy_boolrelextrema_2D_float32$_Z9not_equalIdEbRKT_S2_,@function
        .size           $_cupy_boolrelextrema_2D_float32$_Z9not_equalIdEbRKT_S2_,($_cupy_boolrelextrema_2D_float32$_Z9not_equalIfEbRKT_S2_ - $_cupy_boolrelextrema_2D_float32$_Z9not_equalIdEbRKT_S2_)
$_cupy_boolrelextrema_2D_float32$_Z9not_equalIdEbRKT_S2_:
        /* <DEDUP_REMOVED lines=11> */
[----:B--2---:R-:W-:Y:S06]  /*42e0*/  RET.REL.NODEC R20 `(_cupy_boolrelextrema_2D_float32) ;  /* 0xffffffbc14447950 */ /* 0x004fec0003c3ffff */
        .type           $_cupy_boolrelextrema_2D_float32$_Z9not_equalIfEbRKT_S2_,@function
        .size           $_cupy_boolrelextrema_2D_float32$_Z9not_equalIfEbRKT_S2_,($_cupy_boolrelextrema_2D_float32$_Z9not_equalIiEbRKT_S2_ - $_cupy_boolrelextrema_2D_float32$_Z9not_equalIfEbRKT_S2_)
$_cupy_boolrelextrema_2D_float32$_Z9not_equalIfEbRKT_S2_:
        /* <DEDUP_REMOVED lines=11> */
[----:B--2---:R-:W-:Y:S07]  /*43a0*/  RET.REL.NODEC R20 `(_cupy_boolrelextrema_2D_float32) ;  /* 0xffffffbc14147950 */ /* 0x004fee0003c3ffff */
        .type           $_cupy_boolrelextrema_2D_float32$_Z9not_equalIiEbRKT_S2_,@function
        .size           $_cupy_boolrelextrema_2D_float32$_Z9not_equalIiEbRKT_S2_,($_cupy_boolrelextrema_2D_float32$_Z9not_equalIlEbRKT_S2_ - $_cupy_boolrelextrema_2D_float32$_Z9not_equalIiEbRKT_S2_)
$_cupy_boolrelextrema_2D_float32$_Z9not_equalIiEbRKT_S2_:
        /* <DEDUP_REMOVED lines=11> */
[----:B--2---:R-:W-:Y:S07]  /*4460*/  RET.REL.NODEC R20 `(_cupy_boolrelextrema_2D_float32) ;  /* 0xffffffb814e47950 */ /* 0x004fee0003c3ffff */
        .type           $_cupy_boolrelextrema_2D_float32$_Z9not_equalIlEbRKT_S2_,@function
        .size           $_cupy_boolrelextrema_2D_float32$_Z9not_equalIlEbRKT_S2_,(.L_x_319 - $_cupy_boolrelextrema_2D_float32$_Z9not_equalIlEbRKT_S2_)
$_cupy_boolrelextrema_2D_float32$_Z9not_equalIlEbRKT_S2_:
        /* <DEDUP_REMOVED lines=12> */
[----:B--2---:R-:W-:Y:S07]  /*4530*/  RET.REL.NODEC R20 `(_cupy_boolrelextrema_2D_float32) ;  /* 0xffffffb814b07950 */ /* 0x004fee0003c3ffff */
.L_x_139:
        /* <DEDUP_REMOVED lines=12> */
.L_x_319:


//--------------------- .text._cupy_boolrelextrema_1D_float32 --------------------------
	.section	.text._cupy_boolrelextrema_1D_float32,"ax",@progbits
	.align	128
        .global         _cupy_boolrelextrema_1D_float32
        .type           _cupy_boolrelextrema_1D_float32,@function
        .size           _cupy_boolrelextrema_1D_float32,(.L_x_343 - _cupy_boolrelextrema_1D_float32)
        .other          _cupy_boolrelextrema_1D_float32,@"STO_CUDA_ENTRY STV_DEFAULT"
_cupy_boolrelextrema_1D_float32:
.text._cupy_boolrelextrema_1D_float32:
        /* <DEDUP_REMOVED lines=27> */
.L_x_141:
[----:B0-----:R-:W-:-:S04]  /*01b0*/  IADD3 R2, P0, PT, R22, UR4, RZ ;  /* 0x0000000416027c10 */ /* 0x001fc8000ff1e0ff */
[C---:B------:R-:W-:Y:S01]  /*01c0*/  LEA.HI.X.SX32 R3, R22.reuse, UR5, 0x1, P0 ;  /* 0x0000000516037c11 */ /* 0x040fe200080f0eff */
[----:B------:R-:W-:-:S04]  /*01d0*/  VIADD R22, R22, UR40 ;  /* 0x0000002816167c36 */ /* 0x000fc80008000000 */
[----:B------:R1:W-:Y:S01]  /*01e0*/  STG.E.U8 desc[UR36][R2.64], R0 ;  /* 0x0000000002007986 */ /* 0x0003e2000c101124 */
[----:B------:R-:W-:-:S13]  /*01f0*/  ISETP.GE.AND P0, PT, R22, UR42, PT ;  /* 0x0000002a16007c0c */ /* 0x000fda000bf06270 */
[----:B-1----:R-:W-:Y:S05]  /*0200*/  @!P0 BRA `(.L_x_141) ;  /* 0xfffffffc00e88947 */ /* 0x002fea000383ffff */
[----:B------:R-:W-:Y:S05]  /*0210*/  EXIT ;  /* 0x000000000000794d */ /* 0x000fea0003800000 */
.L_x_140:
        /* <DEDUP_REMOVED lines=8> */
.L_x_146:
        /* <DEDUP_REMOVED lines=12> */
.L_x_144:
        /* <DEDUP_REMOVED lines=12> */
[----:B-1-3--:R-:W-:Y:S05]  /*0420*/  CALL.REL.NOINC R8 `(_cupy_boolrelextrema_1D_float32) ;  /* 0xfffffff808f47344 */ /* 0x00afea0003c3ffff */
        /* <DEDUP_REMOVED lines=9> */
[----:B--2---:R-:W-:Y:S05]  /*04c0*/  CALL.REL.NOINC R8 `(_cupy_boolrelextrema_1D_float32) ;  /* 0xfffffff808cc7344 */ /* 0x004fea0003c3ffff */
        /* <DEDUP_REMOVED lines=16> */
[----:B--2---:R-:W-:Y:S05]  /*05d0*/  CALL.REL.NOINC R8 `(_cupy_boolrelextrema_1D_float32) ;  /* 0xfffffff808887344 */ /* 0x004fea0003c3ffff */
        /* <DEDUP_REMOVED lines=11> */
[----:B--2---:R-:W-:Y:S05]  /*0690*/  CALL.REL.NOINC R8 `(_cupy_boolrelextrema_1D_float32) ;  /* 0xfffffff808587344 */ /* 0x004fea0003c3ffff */
        /* <DEDUP_REMOVED lines=15> */
[----:B--2---:R-:W-:Y:S05]  /*0790*/  CALL.REL.NOINC R8 `(_cupy_boolrelextrema_1D_float32) ;  /* 0xfffffff808187344 */ /* 0x004fea0003c3ffff */
        /* <DEDUP_REMOVED lines=28> */
[----:B------:R-:W-:Y:S05]  /*0960*/  CALL.REL.NOINC R8 `(_cupy_boolrelextrema_1D_float32) ;  /* 0xfffffff408a47344 */ /* 0x000fea0003c3ffff */
        /* <DEDUP_REMOVED lines=11> */
[----:B--2---:R-:W-:Y:S05]  /*0a20*/  CALL.REL.NOINC R8 `(_cupy_boolrelextrema_1D_float32) ;  /* 0xfffffff408747344 */ /* 0x004fea0003c3ffff */
        /* <DEDUP_REMOVED lines=8> */
.L_x_143:
        /* <DEDUP_REMOVED lines=18> */
[----:B0-----:R-:W-:Y:S05]  /*0bd0*/  CALL.REL.NOINC R8 `(_cupy_boolrelextrema_1D_float32) ;  /* 0xfffffff408087344 */ /* 0x001fea0003c3ffff */
        /* <DEDUP_REMOVED lines=9> */
[----:B--2---:R-:W-:Y:S05]  /*0c70*/  CALL.REL.NOINC R8 `(_cupy_boolrelextrema_1D_float32) ;  /* 0xfffffff008e07344 */ /* 0x004fea0003c3ffff */
        /* <DEDUP_REMOVED lines=22> */
[----:B---3--:R-:W-:Y:S05]  /*0de0*/  CALL.REL.NOINC R8 `(_cupy_boolrelextrema_1D_float32) ;  /* 0xfffffff008847344 */ /* 0x008fea0003c3ffff */
        /* <DEDUP_REMOVED lines=28> */
[----:B---3--:R-:W-:Y:S05]  /*0fb0*/  CALL.REL.NOINC R2 `(_cupy_boolrelextrema_1D_float32) ;  /* 0xfffffff002107344 */ /* 0x008fea0003c3ffff */
        /* <DEDUP_REMOVED lines=9> */
[----:B--2---:R-:W-:Y:S05]  /*1050*/  CALL.REL.NOINC R8 `(_cupy_boolrelextrema_1D_float32) ;  /* 0xffffffec08e87344 */ /* 0x004fea0003c3ffff */
[----:B------:R-:W-:-:S04]  /*1060*/  LOP3.LUT R4, R4, 0x1, RZ, 0xc0, !PT ;  /* 0x0000000104047812 */ /* 0x000fc800078ec0ff */
[----:B------:R-:W-:-:S04]  /*1070*/  ISETP.NE.U32.AND P0, PT, R4, 0x1, PT ;  /* 0x000000010400780c */ /* 0x000fc80003f05070 */
[----:B------:R-:W-:-:S04]  /*1080*/  ISETP.NE.AND P0, PT, R2, RZ, !P0 ;  /* 0x000000ff0200720c */ /* 0x000fc80004705270 */
[----:B------:R-:W-:-:S09]  /*1090*/  SEL R23, RZ, 0x1, !P0 ;  /* 0x00000001ff177807 */ /* 0x000fd20004000000 */
.L_x_145:
        /* <DEDUP_REMOVED lines=9> */
.L_x_142:
[----:B------:R-:W-:Y:S02]  /*1130*/  ULOP3.LUT UR42, UR41, 0x3, URZ, 0xc0, !UPT ;  /* 0x00000003292a7892 */ /* 0x000fe4000f8ec0ff */
[----:B------:R-:W-:-:S12]  /*1140*/  ULOP3.LUT UR41, UR41, 0x7ffffffc, URZ, 0xc0, !UPT ;  /* 0x7ffffffc29297892 */ /* 0x000fd8000f8ec0ff */
.L_x_150:
        /* <DEDUP_REMOVED lines=12> */
.L_x_148:
        /* <DEDUP_REMOVED lines=16> */
[----:B------:R-:W-:Y:S05]  /*1310*/  CALL.REL.NOINC R8 `(_cupy_boolrelextrema_1D_float32) ;  /* 0xffffffec08387344 */ /* 0x000fea0003c3ffff */
        /* <DEDUP_REMOVED lines=9> */
[----:B--2---:R-:W-:Y:S05]  /*13b0*/  CALL.REL.NOINC R8 `(_cupy_boolrelextrema_1D_float32) ;  /* 0xffffffec08107344 */ /* 0x004fea0003c3ffff */
        /* <DEDUP_REMOVED lines=33> */
[----:B--2---:R-:W-:Y:S05]  /*15d0*/  CALL.REL.NOINC R8 `(_cupy_boolrelextrema_1D_float32) ;  /* 0xffffffe808887344 */ /* 0x004fea0003c3ffff */
        /* <DEDUP_REMOVED lines=75> */
.L_x_147:
        /* <DEDUP_REMOVED lines=21> */
[----:B---3--:R-:W-:Y:S05]  /*1be0*/  CALL.REL.NOINC R8 `(_cupy_boolrelextrema_1D_float32) ;  /* 0xffffffe408047344 */ /* 0x008fea0003c3ffff */
        /* <DEDUP_REMOVED lines=36> */
[----:B------:R-:W-:Y:S05]  /*1e30*/  CALL.REL.NOINC R8 `(_cupy_boolrelextrema_1D_float32) ;  /* 0xffffffe008707344 */ /* 0x000fea0003c3ffff */
        /* <DEDUP_REMOVED lines=43> */
[----:B------:R-:W-:-:S04]  /*20f0*/  LOP3.LUT R4, R4, 0x1, RZ, 0xc0, !PT ;  /* 0x0000000104047812 */ /* 0x000fc800078ec0ff */
[----:B------:R-:W-:-:S04]  /*2100*/  ISETP.NE.U32.AND P0, PT, R4, 0x1, PT ;  /* 0x000000010400780c */ /* 0x000fc80003f05070 */
[----:B------:R-:W-:-:S04]  /*2110*/  ISETP.NE.AND P0, PT, R2, RZ, !P0 ;  /* 0x000000ff0200720c */ /* 0x000fc80004705270 */
[----:B------:R-:W-:-:S09]  /*2120*/  SEL R23, RZ, 0x1, !P0 ;  /* 0x00000001ff177807 */ /* 0x000fd20004000000 */
.L_x_149:
        /* <DEDUP_REMOVED lines=9> */
        .type           $_cupy_boolrelextrema_1D_float32$_Z10less_equalIdEbRKT_S2_,@function
        .size           $_cupy_boolrelextrema_1D_float32$_Z10less_equalIdEbRKT_S2_,($_cupy_boolrelextrema_1D_float32$_Z10less_equalIfEbRKT_S2_ - $_cupy_boolrelextrema_1D_float32$_Z10less_equalIdEbRKT_S2_)
$_cupy_boolrelextrema_1D_float32$_Z10less_equalIdEbRKT_S2_:
        /* <DEDUP_REMOVED lines=11> */
[----:B--2---:R-:W-:Y:S06]  /*2270*/  RET.REL.NODEC R20 `(_cupy_boolrelextrema_1D_float32) ;  /* 0xffffffdc14607950 */ /* 0x004fec0003c3ffff */
        .type           $_cupy_boolrelextrema_1D_float32$_Z10less_equalIfEbRKT_S2_,@function
        .size           $_cupy_boolrelextrema_1D_float32$_Z10less_equalIfEbRKT_S2_,($_cupy_boolrelextrema_1D_float32$_Z10less_equalIiEbRKT_S2_ - $_cupy_boolrelextrema_1D_float32$_Z10less_equalIfEbRKT_S2_)
$_cupy_boolrelextrema_1D_float32$_Z10less_equalIfEbRKT_S2_:
        /* <DEDUP_REMOVED lines=11> */
[----:B--2---:R-:W-:Y:S07]  /*2330*/  RET.REL.NODEC R20 `(_cupy_boolrelextrema_1D_float32) ;  /* 0xffffffdc14307950 */ /* 0x004fee0003c3ffff */
        .type           $_cupy_boolrelextrema_1D_float32$_Z10less_equalIiEbRKT_S2_,@function
        .size           $_cupy_boolrelextrema_1D_float32$_Z10less_equalIiEbRKT_S2_,($_cupy_boolrelextrema_1D_float32$_Z10less_equalIlEbRKT_S2_ - $_cupy_boolrelextrema_1D_float32$_Z10less_equalIiEbRKT_S2_)
$_cupy_boolrelextrema_1D_float32$_Z10less_equalIiEbRKT_S2_:
        /* <DEDUP_REMOVED lines=11> */
[----:B--2---:R-:W-:Y:S07]  /*23f0*/  RET.REL.NODEC R20 `(_cupy_boolrelextrema_1D_float32) ;  /* 0xffffffdc14007950 */ /* 0x004fee0003c3ffff */
        .type           $_cupy_boolrelextrema_1D_float32$_Z10less_equalIlEbRKT_S2_,@function
        .size           $_cupy_boolrelextrema_1D_float32$_Z10less_equalIlEbRKT_S2_,($_cupy_boolrelextrema_1D_float32$_Z13greater_equalIdEbRKT_S2_ - $_cupy_boolrelextrema_1D_float32$_Z10less_equalIlEbRKT_S2_)
$_cupy_boolrelextrema_1D_float32$_Z10less_equalIlEbRKT_S2_:
        /* <DEDUP_REMOVED lines=12> */
[----:B--2---:R-:W-:Y:S07]  /*24c0*/  RET.REL.NODEC R20 `(_cupy_boolrelextrema_1D_float32) ;  /* 0xffffffd814cc7950 */ /* 0x004fee0003c3ffff */
        .type           $_cupy_boolrelextrema_1D_float32$_Z13greater_equalIdEbRKT_S2_,@function
        .size           $_cupy_boolrelextrema_1D_float32$_Z13greater_equalIdEbRKT_S2_,($_cupy_boolrelextrema_1D_float32$_Z13greater_equalIfEbRKT_S2_ - $_cupy_boolrelextrema_1D_float32$_Z13greater_equalIdEbRKT_S2_)
$_cupy_boolrelextrema_1D_float32$_Z13greater_equalIdEbRKT_S2_:
        /* <DEDUP_REMOVED lines=11> */
[----:B--2---:R-:W-:Y:S06]  /*2580*/  RET.REL.NODEC R20 `(_cupy_boolrelextrema_1D_float32) ;  /* 0xffffffd8149c7950 */ /* 0x004fec0003c3ffff */
        .type           $_cupy_boolrelextrema_1D_float32$_Z13greater_equalIfEbRKT_S2_,@function
        .size           $_cupy_boolrelextrema_1D_float32$_Z13greater_equalIfEbRKT_S2_,($_cupy_boolrelextrema_1D_float32$_Z13greater_equalIiEbRKT_S2_ - $_cupy_boolrelextrema_1D_float32$_Z13greater_equalIfEbRKT_S2_)
$_cupy_boolrelextrema_1D_float32$_Z13greater_equalIfEbRKT_S2_:
        /* <DEDUP_REMOVED lines=11> */
[----:B--2---:R-:W-:Y:S07]  /*2640*/  RET.REL.NODEC R20 `(_cupy_boolrelextrema_1D_float32) ;  /* 0xffffffd8146c7950 */ /* 0x004fee0003c3ffff */
        .type           $_cupy_boolrelextrema_1D_float32$_Z13greater_equalIiEbRKT_S2_,@function
        .size           $_cupy_boolrelextrema_1D_float32$_Z13greater_equalIiEbRKT_S2_,($_cupy_boolrelextrema_1D_float32$_Z13greater_equalIlEbRKT_S2_ - $_cupy_boolrelextrema_1D_float32$_Z13greater_equalIiEbRKT_S2_)
$_cupy_boolrelextrema_1D_float32$_Z13greater_equalIiEbRKT_S2_:
        /* <DEDUP_REMOVED lines=11> */
[----:B--2---:R-:W-:Y:S07]  /*2700*/  RET.REL.NODEC R20 `(_cupy_boolrelextrema_1D_float32) ;  /* 0xffffffd8143c7950 */ /* 0x004fee0003c3ffff */
        .type           $_cupy_boolrelextrema_1D_float32$_Z13greater_equalIlEbRKT_S2_,@function
        .size           $_cupy_boolrelextrema_1D_float32$_Z13greater_equalIlEbRKT_S2_,($_cupy_boolrelextrema_1D_float32$_Z4lessIdEbRKT_S2_ - $_cupy_boolrelextrema_1D_float32$_Z13greater_equalIlEbRKT_S2_)
$_cupy_boolrelextrema_1D_float32$_Z13greater_equalIlEbRKT_S2_:
        /* <DEDUP_REMOVED lines=12> */
[----:B--2---:R-:W-:Y:S07]  /*27d0*/  RET.REL.NODEC R20 `(_cupy_boolrelextrema_1D_float32) ;  /* 0xffffffd814087950 */ /* 0x004fee0003c3ffff */
        .type           $_cupy_boolrelextrema_1D_float32$_Z4lessIdEbRKT_S2_,@function
        .size           $_cupy_boolrelextrema_1D_float32$_Z4lessIdEbRKT_S2_,($_cupy_boolrelextrema_1D_float32$_Z4lessIfEbRKT_S2_ - $_cupy_boolrelextrema_1D_float32$_Z4lessIdEbRKT_S2_)
$_cupy_boolrelextrema_1D_float32$_Z4lessIdEbRKT_S2_:
        /* <DEDUP_REMOVED lines=11> */
[----:B--2---:R-:W-:Y:S06]  /*2890*/  RET.REL.NODEC R20 `(_cupy_boolrelextrema_1D_float32) ;  /* 0xffffffd414d87950 */ /* 0x004fec0003c3ffff */
        .type           $_cupy_boolrelextrema_1D_float32$_Z4lessIfEbRKT_S2_,@function
        .size           $_cupy_boolrelextrema_1D_float32$_Z4lessIfEbRKT_S2_,($_cupy_boolrelextrema_1D_float32$_Z4lessIiEbRKT_S2_ - $_cupy_boolrelextrema_1D_float32$_Z4lessIfEbRKT_S2_)
$_cupy_boolrelextrema_1D_float32$_Z4lessIfEbRKT_S2_:
        /* <DEDUP_REMOVED lines=11> */
[----:B--2---:R-:W-:Y:S06]  /*2950*/  RET.REL.NODEC R20 `(_cupy_boolrelextrema_1D_float32) ;  /* 0xffffffd414a87950 */ /* 0x004fec0003c3ffff */
        .type           $_cupy_boolrelextrema_1D_float32$_Z4lessIiEbRKT_S2_,@function
        .size           $_cupy_boolrelextrema_1D_float32$_Z4lessIiEbRKT_S2_,($_cupy_boolrelextrema_1D_float32$_Z4lessIlEbRKT_S2_ - $_cupy_boolrelextrema_1D_float32$_Z4lessIiEbRKT_S2_)
$_cupy_boolrelextrema_1D_float32$_Z4lessIiEbRKT_S2_:
        /* <DEDUP_REMOVED lines=11> */
[----:B--2---:R-:W-:Y:S07]  /*2a10*/  RET.REL.NODEC R20 `(_cupy_boolrelextrema_1D_float32) ;  /* 0xffffffd414787950 */ /* 0x004fee0003c3ffff */
        .type           $_cupy_boolrelextrema_1D_float32$_Z4lessIlEbRKT_S2_,@function
        .size           $_cupy_boolrelextrema_1D_float32$_Z4lessIlEbRKT_S2_,($_cupy_boolrelextrema_1D_float32$_Z5equalIdEbRKT_S2_ - $_cupy_boolrelextrema_1D_float32$_Z4lessIlEbRKT_S2_)
$_cupy_boolrelextrema_1D_float32$_Z4lessIlEbRKT_S2_:
        /* <DEDUP_REMOVED lines=12> */
[----:B--2---:R-:W-:Y:S07]  /*2ae0*/  RET.REL.NODEC R20 `(_cupy_boolrelextrema_1D_float32) ;  /* 0xffffffd414447950 */ /* 0x004fee0003c3ffff */
        .type           $_cupy_boolrelextrema_1D_float32$_Z5equalIdEbRKT_S2_,@function
        .size           $_cupy_boolrelextrema_1D_float32$_Z5equalIdEbRKT_S2_,($_cupy_boolrelextrema_1D_float32$_Z5equalIfEbRKT_S2_ - $_cupy_boolrelextrema_1D_float32$_Z5equalIdEbRKT_S2_)
$_cupy_boolrelextrema_1D_float32$_Z5equalIdEbRKT_S2_:
        /* <DEDUP_REMOVED lines=11> */
[----:B--2---:R-:W-:Y:S06]  /*2ba0*/  RET.REL.NODEC R20 `(_cupy_boolrelextrema_1D_float32) ;  /* 0xffffffd414147950 */ /* 0x004fec0003c3ffff */
        .type           $_cupy_boolrelextrema_1D_float32$_Z5equalIfEbRKT_S2_,@function
        .size           $_cupy_boolrelextrema_1D_float32$_Z5equalIfEbRKT_S2_,($_cupy_boolrelextrema_1D_float32$_Z5equalIiEbRKT_S2_ - $_cupy_boolrelextrema_1D_float32$_Z5equalIfEbRKT_S2_)
$_cupy_boolrelextrema_1D_float32$_Z5equalIfEbRKT_S2_:
        /* <DEDUP_REMOVED lines=11> */
[----:B--2---:R-:W-:Y:S07]  /*2c60*/  RET.REL.NODEC R20 `(_cupy_boolrelextrema_1D_float32) ;  /* 0xffffffd014e47950 */ /* 0x004fee0003c3ffff */
        .type           $_cupy_boolrelextrema_1D_float32$_Z5equalIiEbRKT_S2_,@function
        .size           $_cupy_boolrelextrema_1D_float32$_Z5equalIiEbRKT_S2_,($_cupy_boolrelextrema_1D_float32$_Z5equalIlEbRKT_S2_ - $_cupy_boolrelextrema_1D_float32$_Z5equalIiEbRKT_S2_)
$_cupy_boolrelextrema_1D_float32$_Z5equalIiEbRKT_S2_:
        /* <DEDUP_REMOVED lines=11> */
[----:B--2---:R-:W-:Y:S06]  /*2d20*/  RET.REL.NODEC R20 `(_cupy_boolrelextrema_1D_float32) ;  /* 0xffffffd014b47950 */ /* 0x004fec0003c3ffff */
        .type           $_cupy_boolrelextrema_1D_float32$_Z5equalIlEbRKT_S2_,@function
        .size           $_cupy_boolrelextrema_1D_float32$_Z5equalIlEbRKT_S2_,($_cupy_boolrelextrema_1D_float32$_Z7greaterIdEbRKT_S2_ - $_cupy_boolrelextrema_1D_float32$_Z5equalIlEbRKT_S2_)
$_cupy_boolrelextrema_1D_float32$_Z5equalIlEbRKT_S2_:
        /* <DEDUP_REMOVED lines=12> */
[----:B--2---:R-:W-:Y:S07]  /*2df0*/  RET.REL.NODEC R20 `(_cupy_boolrelextrema_1D_float32) ;  /* 0xffffffd014807950 */ /* 0x004fee0003c3ffff */
        .type           $_cupy_boolrelextrema_1D_float32$_Z7greaterIdEbRKT_S2_,@function
        .size           $_cupy_boolrelextrema_1D_float32$_Z7greaterIdEbRKT_S2_,($_cupy_boolrelextrema_1D_float32$_Z7greaterIfEbRKT_S2_ - $_cupy_boolrelextrema_1D_float32$_Z7greaterIdEbRKT_S2_)
$_cupy_boolrelextrema_1D_float32$_Z7greaterIdEbRKT_S2_:
        /* <DEDUP_REMOVED lines=11> */
[----:B--2---:R-:W-:Y:S06]  /*2eb0*/  RET.REL.NODEC R20 `(_cupy_boolrelextrema_1D_float32) ;  /* 0xffffffd014507950 */ /* 0x004fec0003c3ffff */
        .type           $_cupy_boolrelextrema_1D_float32$_Z7greaterIfEbRKT_S2_,@function
        .size           $_cupy_boolrelextrema_1D_float32$_Z7greaterIfEbRKT_S2_,($_cupy_boolrelextrema_1D_float32$_Z7greaterIiEbRKT_S2_ - $_cupy_boolrelextrema_1D_float32$_Z7greaterIfEbRKT_S2_)
$_cupy_boolrelextrema_1D_float32$_Z7greaterIfEbRKT_S2_:
        /* <DEDUP_REMOVED lines=11> */
[----:B--2---:R-:W-:Y:S07]  /*2f70*/  RET.REL.NODEC R20 `(_cupy_boolrelextrema_1D_float32) ;  /* 0xffffffd014207950 */ /* 0x004fee0003c3ffff */
        .type           $_cupy_boolrelextrema_1D_float32$_Z7greaterIiEbRKT_S2_,@function
        .size           $_cupy_boolrelextrema_1D_float32$_Z7greaterIiEbRKT_S2_,($_cupy_boolrelextrema_1D_float32$_Z7greaterIlEbRKT_S2_ - $_cupy_boolrelextrema_1D_float32$_Z7greaterIiEbRKT_S2_)
$_cupy_boolrelextrema_1D_float32$_Z7greaterIiEbRKT_S2_:
        /* <DEDUP_REMOVED lines=11> */
[----:B--2---:R-:W-:Y:S07]  /*3030*/  RET.REL.NODEC R20 `(_cupy_boolrelextrema_1D_float32) ;  /* 0xffffffcc14f07950 */ /* 0x004fee0003c3ffff */
        .type           $_cupy_boolrelextrema_1D_float32$_Z7greaterIlEbRKT_S2_,@function
        .size           $_cupy_boolrelextrema_1D_float32$_Z7greaterIlEbRKT_S2_,($_cupy_boolrelextrema_1D_float32$_Z9not_equalIdEbRKT_S2_ - $_cupy_boolrelextrema_1D_float32$_Z7greaterIlEbRKT_S2_)
$_cupy_boolrelextrema_1D_float32$_Z7greaterIlEbRKT_S2_:
        /* <DEDUP_REMOVED lines=12> */
[----:B--2---:R-:W-:Y:S07]  /*3100*/  RET.REL.NODEC R20 `(_cupy_boolrelextrema_1D_float32) ;  /* 0xffffffcc14bc7950 */ /* 0x004fee0003c3ffff */
        .type           $_cupy_boolrelextrema_1D_float32$_Z9not_equalIdEbRKT_S2_,@function
        .size           $_cupy_boolrelextrema_1D_float32$_Z9not_equalIdEbRKT_S2_,($_cupy_boolrelextrema_1D_float32$_Z9not_equalIfEbRKT_S2_ - $_cupy_boolrelextrema_1D_float32$_Z9not_equalIdEbRKT_S2_)
$_cupy_boolrelextrema_1D_float32$_Z9not_equalIdEbRKT_S2_:
        /* <DEDUP_REMOVED lines=11> */
[----:B--2---:R-:W-:Y:S06]  /*31c0*/  RET.REL.NODEC R20 `(_cupy_boolrelextrema_1D_float32) ;  /* 0xffffffcc148c7950 */ /* 0x004fec0003c3ffff */
        .type           $_cupy_boolrelextrema_1D_float32$_Z9not_equalIfEbRKT_S2_,@function
        .size           $_cupy_boolrelextrema_1D_float32$_Z9not_equalIfEbRKT_S2_,($_cupy_boolrelextrema_1D_float32$_Z9not_equalIiEbRKT_S2_ - $_cupy_boolrelextrema_1D_float32$_Z9not_equalIfEbRKT_S2_)
$_cupy_boolrelextrema_1D_float32$_Z9not_equalIfEbRKT_S2_:
        /* <DEDUP_REMOVED lines=11> */
[----:B--2---:R-:W-:Y:S07]  /*3280*/  RET.REL.NODEC R20 `(_cupy_boolrelextrema_1D_float32) ;  /* 0xffffffcc145c7950 */ /* 0x004fee0003c3ffff */
        .type           $_cupy_boolrelextrema_1D_float32$_Z9not_equalIiEbRKT_S2_,@function
        .size           $_cupy_boolrelextrema_1D_float32$_Z9not_equalIiEbRKT_S2_,($_cupy_boolrelextrema_1D_float32$_Z9not_equalIlEbRKT_S2_ - $_cupy_boolrelextrema_1D_float32$_Z9not_equalIiEbRKT_S2_)
$_cupy_boolrelextrema_1D_float32$_Z9not_equalIiEbRKT_S2_:
        /* <DEDUP_REMOVED lines=11> */
[----:B--2---:R-:W-:Y:S07]  /*3340*/  RET.REL.NODEC R20 `(_cupy_boolrelextrema_1D_float32) ;  /* 0xffffffcc142c7950 */ /* 0x004fee0003c3ffff */
        .type           $_cupy_boolrelextrema_1D_float32$_Z9not_equalIlEbRKT_S2_,@function
        .size           $_cupy_boolrelextrema_1D_float32$_Z9not_equalIlEbRKT_S2_,(.L_x_343 - $_cupy_boolrelextrema_1D_float32$_Z9not_equalIlEbRKT_S2_)
$_cupy_boolrelextrema_1D_float32$_Z9not_equalIlEbRKT_S2_:
        /* <DEDUP_REMOVED lines=12> */
[----:B--2---:R-:W-:Y:S07]  /*3410*/  RET.REL.NODEC R20 `(_cupy_boolrelextrema_1D_float32) ;  /* 0xffffffc814f87950 */ /* 0x004fee0003c3ffff */
.L_x_151:
        /* <DEDUP_REMOVED lines=14> */
.L_x_343:


//--------------------- .nv.global.init           --------------------------
	.section	.nv.global.init,"aw",@progbits
	.align	8
.nv.global.init:
	.type		func_f,@object
	.size		func_f,(func_i - func_f)
func_f:
        /*0000*/ 	.byte	0x68, 0x00, 0x00, 0x00, 0x00, 0x00, 0x00, 0x00, 0x70, 0x00, 0x00, 0x00, 0x00, 0x00, 0x00, 0x00
        /*0010*/ 	.byte	0x78, 0x00, 0x00, 0x00, 0x00, 0x00, 0x00, 0x00, 0x80, 0x00, 0x00, 0x00, 0x00, 0x00, 0x00, 0x00
        /*0020*/ 	.byte	0x88, 0x00, 0x00, 0x00, 0x00, 0x00, 0x00, 0x00, 0x90, 0x00, 0x00, 0x00, 0x00, 0x00, 0x00, 0x00
	.type		func_i,@object
	.size		func_i,(func_d - func_i)
func_i:
        /*0030*/ 	.byte	0x08, 0x00, 0x00, 0x00, 0x00, 0x00, 0x00, 0x00, 0x10, 0x00, 0x00, 0x00, 0x00, 0x00, 0x00, 0x00
        /*0040*/ 	.byte	0x18, 0x00, 0x00, 0x00, 0x00, 0x00, 0x00, 0x00, 0x20, 0x00, 0x00, 0x00, 0x00, 0x00, 0x00, 0x00
        /*0050*/ 	.byte	0x28, 0x00, 0x00, 0x00, 0x00, 0x00, 0x00, 0x00, 0x30, 0x00, 0x00, 0x00, 0x00, 0x00, 0x00, 0x00
	.type		func_d,@object
	.size		func_d,(func_l - func_d)
func_d:
        /*0060*/ 	.byte	0x98, 0x00, 0x00, 0x00, 0x00, 0x00, 0x00, 0x00, 0xa0, 0x00, 0x00, 0x00, 0x00, 0x00, 0x00, 0x00
        /*0070*/ 	.byte	0xa8, 0x00, 0x00, 0x00, 0x00, 0x00, 0x00, 0x00, 0xb0, 0x00, 0x00, 0x00, 0x00, 0x00, 0x00, 0x00
        /*0080*/ 	.byte	0xb8, 0x00, 0x00, 0x00, 0x00, 0x00, 0x00, 0x00, 0xc0, 0x00, 0x00, 0x00, 0x00, 0x00, 0x00, 0x00
	.type		func_l,@object
	.size		func_l,(.L_1 - func_l)
func_l:
        /*0090*/ 	.byte	0x38, 0x00, 0x00, 0x00, 0x00, 0x00, 0x00, 0x00, 0x40, 0x00, 0x00, 0x00, 0x00, 0x00, 0x00, 0x00
        /*00a0*/ 	.byte	0x48, 0x00, 0x00, 0x00, 0x00, 0x00, 0x00, 0x00, 0x50, 0x00, 0x00, 0x00, 0x00, 0x00, 0x00, 0x00
        /*00b0*/ 	.byte	0x58, 0x00, 0x00, 0x00, 0x00, 0x00, 0x00, 0x00, 0x60, 0x00, 0x00, 0x00, 0x00, 0x00, 0x00, 0x00
.L_1:


//--------------------- .nv.shared.reserved.0     --------------------------
	.section	.nv.shared.reserved.0,"aw",@nobits
	.weak		__nv_reservedSMEM_offset_0_alias
	.size		__nv_reservedSMEM_offset_0_alias, 0, 64
	.other		__nv_reservedSMEM_offset_0_alias,@"STO_CUDA_RESERVED_SHARED STV_DEFAULT"
__nv_reservedSMEM_offset_0_alias:
	.zero		0
	.zero		64


//--------------------- .nv.constant0._cupy_boolrelextrema_2D_int64 --------------------------
	.section	.nv.constant0._cupy_boolrelextrema_2D_int64,"a",@progbits
	.sectionflags	@""
	.align	4
.nv.constant0._cupy_boolrelextrema_2D_int64:
	.zero		936


//--------------------- .nv.constant0._cupy_boolrelextrema_1D_int64 --------------------------
	.section	.nv.constant0._cupy_boolrelextrema_1D_int64,"a",@progbits
	.sectionflags	@""
	.align	4
.nv.constant0._cupy_boolrelextrema_1D_int64:
	.zero		928


//--------------------- .nv.constant0._cupy_boolrelextrema_2D_float64 --------------------------
	.section	.nv.constant0._cupy_boolrelextrema_2D_float64,"a",@progbits
	.sectionflags	@""
	.align	4
.nv.constant0._cupy_boolrelextrema_2D_float64:
	.zero		936


//--------------------- .nv.constant0._cupy_boolrelextrema_1D_float64 --------------------------
	.section	.nv.constant0._cupy_boolrelextrema_1D_float64,"a",@progbits
	.sectionflags	@""
	.align	4
.nv.constant0._cupy_boolrelextrema_1D_float64:
	.zero		928


//--------------------- .nv.constant0._cupy_boolrelextrema_2D_int32 --------------------------
	.section	.nv.constant0._cupy_boolrelextrema_2D_int32,"a",@progbits
	.sectionflags	@""
	.align	4
.nv.constant0._cupy_boolrelextrema_2D_int32:
	.zero		936


//--------------------- .nv.constant0._cupy_boolrelextrema_1D_int32 --------------------------
	.section	.nv.constant0._cupy_boolrelextrema_1D_int32,"a",@progbits
	.sectionflags	@""
	.align	4
.nv.constant0._cupy_boolrelextrema_1D_int32:
	.zero		928


//--------------------- .nv.constant0._cupy_boolrelextrema_2D_float32 --------------------------
	.section	.nv.constant0._cupy_boolrelextrema_2D_float32,"a",@progbits
	.sectionflags	@""
	.align	4
.nv.constant0._cupy_boolrelextrema_2D_float32:
	.zero		936


//--------------------- .nv.constant0._cupy_boolrelextrema_1D_float32 --------------------------
	.section	.nv.constant0._cupy_boolrelextrema_1D_float32,"a",@progbits
	.sectionflags	@""
	.align	4
.nv.constant0._cupy_boolrelextrema_1D_float32:
	.zero		928


//--------------------- SYMBOLS --------------------------

	.type		.nv.reservedSmem.offset0,@object
	.size		.nv.reservedSmem.offset0,0x4
